//
// Generated by NVIDIA NVVM Compiler
//
// Compiler Build ID: CL-36424714
// Cuda compilation tools, release 13.0, V13.0.88
// Based on NVVM 20.0.0
//

.version 9.0
.target sm_100
.address_size 64

	// .globl	_Z15calculateForcesiPdS_ddS_d
.extern .func  (.param .b32 func_retval0) vprintf
(
	.param .b64 vprintf_param_0,
	.param .b64 vprintf_param_1
)
;
.func  (.param .b64 func_retval0) __internal_accurate_pow
(
	.param .b64 __internal_accurate_pow_param_0,
	.param .b64 __internal_accurate_pow_param_1
)
;
// _ZZ20calculateTotalEnergyiPdS_S_ddS_S_dE12sharedEnergy has been demoted
.global .align 1 .b8 $str[47] = {65, 116, 32, 115, 116, 97, 114, 116, 32, 112, 97, 114, 116, 105, 99, 108, 101, 32, 100, 105, 115, 116, 114, 105, 98, 117, 116, 105, 111, 110, 32, 105, 110, 32, 99, 101, 108, 108, 32, 105, 115, 32, 97, 115, 58, 10};
.global .align 1 .b8 $str$1[45] = {65, 116, 32, 101, 110, 100, 32, 112, 97, 114, 116, 105, 99, 108, 101, 32, 100, 105, 115, 116, 114, 105, 98, 117, 116, 105, 111, 110, 32, 105, 110, 32, 99, 101, 108, 108, 32, 105, 115, 32, 97, 115, 58, 10};
.global .align 1 .b8 $str$2[38] = {67, 101, 108, 108, 32, 40, 37, 100, 44, 32, 37, 100, 44, 32, 37, 100, 41, 32, 99, 111, 110, 116, 97, 105, 110, 115, 32, 112, 97, 114, 116, 105, 99, 108, 101, 115, 58};
.global .align 1 .b8 $str$3[4] = {32, 37, 100};
.global .align 1 .b8 $str$4[2] = {10};

.visible .entry _Z15calculateForcesiPdS_ddS_d(
	.param .u32 _Z15calculateForcesiPdS_ddS_d_param_0,
	.param .u64 .ptr .align 1 _Z15calculateForcesiPdS_ddS_d_param_1,
	.param .u64 .ptr .align 1 _Z15calculateForcesiPdS_ddS_d_param_2,
	.param .f64 _Z15calculateForcesiPdS_ddS_d_param_3,
	.param .f64 _Z15calculateForcesiPdS_ddS_d_param_4,
	.param .u64 .ptr .align 1 _Z15calculateForcesiPdS_ddS_d_param_5,
	.param .f64 _Z15calculateForcesiPdS_ddS_d_param_6
)
{
	.reg .pred 	%p<114>;
	.reg .b32 	%r<119>;
	.reg .b64 	%rd<26>;
	.reg .b64 	%fd<359>;

	ld.param.u32 	%r32, [_Z15calculateForcesiPdS_ddS_d_param_0];
	ld.param.u64 	%rd11, [_Z15calculateForcesiPdS_ddS_d_param_1];
	ld.param.f64 	%fd139, [_Z15calculateForcesiPdS_ddS_d_param_3];
	ld.param.f64 	%fd140, [_Z15calculateForcesiPdS_ddS_d_param_4];
	ld.param.u64 	%rd12, [_Z15calculateForcesiPdS_ddS_d_param_5];
	ld.param.f64 	%fd141, [_Z15calculateForcesiPdS_ddS_d_param_6];
	cvta.to.global.u64 	%rd1, %rd12;
	cvta.to.global.u64 	%rd2, %rd11;
	mov.u32 	%r33, %ctaid.x;
	mov.u32 	%r34, %ntid.x;
	mov.u32 	%r35, %tid.x;
	mad.lo.s32 	%r1, %r33, %r34, %r35;
	setp.ge.s32 	%p5, %r1, %r32;
	@%p5 bra 	$L__BB0_87;
	setp.lt.s32 	%p6, %r1, 1;
	mov.f64 	%fd326, 0d0000000000000000;
	mov.b32 	%r117, 0;
	mov.f64 	%fd327, %fd326;
	mov.f64 	%fd328, %fd326;
	@%p6 bra 	$L__BB0_28;
	mul.lo.s32 	%r37, %r1, 3;
	mul.wide.u32 	%rd13, %r37, 8;
	add.s64 	%rd14, %rd2, %rd13;
	ld.global.f64 	%fd1, [%rd14];
	ld.global.f64 	%fd2, [%rd14+8];
	ld.global.f64 	%fd3, [%rd14+16];
	ld.global.f64 	%fd4, [%rd1];
	ld.global.f64 	%fd5, [%rd1+8];
	ld.global.f64 	%fd6, [%rd1+16];
	mul.f64 	%fd7, %fd140, 0d4038000000000000;
	mov.f64 	%fd144, 0d4028000000000000;
	{
	.reg .b32 %temp; 
	mov.b64 	{%temp, %r2}, %fd144;
	}
	and.b32  	%r3, %r2, 2146435072;
	setp.eq.s32 	%p7, %r3, 1073741824;
	setp.lt.s32 	%p8, %r2, 0;
	selp.b32 	%r4, 0, 2146435072, %p8;
	and.b32  	%r38, %r2, 2147483647;
	setp.ne.s32 	%p9, %r38, 1071644672;
	and.pred  	%p1, %p7, %p9;
	mov.f64 	%fd145, 0d4018000000000000;
	{
	.reg .b32 %temp; 
	mov.b64 	{%temp, %r5}, %fd145;
	}
	and.b32  	%r6, %r5, 2146435072;
	setp.eq.s32 	%p10, %r6, 1073741824;
	setp.lt.s32 	%p11, %r5, 0;
	selp.b32 	%r7, 0, 2146435072, %p11;
	and.b32  	%r39, %r5, 2147483647;
	setp.ne.s32 	%p12, %r39, 1071644672;
	and.pred  	%p2, %p10, %p12;
	min.s32 	%r40, %r1, %r32;
	max.s32 	%r117, %r40, 1;
	neg.s32 	%r115, %r117;
	add.s64 	%rd24, %rd2, 16;
	mov.f64 	%fd328, 0d0000000000000000;
	mov.f64 	%fd327, %fd328;
	mov.f64 	%fd326, %fd328;
$L__BB0_3:
	ld.global.f64 	%fd11, [%rd24+-16];
	sub.f64 	%fd321, %fd11, %fd1;
	ld.global.f64 	%fd13, [%rd24+-8];
	sub.f64 	%fd322, %fd13, %fd2;
	ld.global.f64 	%fd15, [%rd24];
	sub.f64 	%fd323, %fd15, %fd3;
	mul.f64 	%fd146, %fd4, 0d3FE0000000000000;
	setp.leu.f64 	%p13, %fd321, %fd146;
	@%p13 bra 	$L__BB0_5;
	sub.f64 	%fd321, %fd321, %fd4;
	bra.uni 	$L__BB0_7;
$L__BB0_5:
	mul.f64 	%fd147, %fd4, 0dBFE0000000000000;
	setp.geu.f64 	%p14, %fd321, %fd147;
	@%p14 bra 	$L__BB0_7;
	add.f64 	%fd321, %fd321, %fd4;
$L__BB0_7:
	mul.f64 	%fd148, %fd5, 0d3FE0000000000000;
	setp.leu.f64 	%p15, %fd322, %fd148;
	@%p15 bra 	$L__BB0_9;
	sub.f64 	%fd322, %fd322, %fd5;
	bra.uni 	$L__BB0_11;
$L__BB0_9:
	mul.f64 	%fd149, %fd5, 0dBFE0000000000000;
	setp.geu.f64 	%p16, %fd322, %fd149;
	@%p16 bra 	$L__BB0_11;
	add.f64 	%fd322, %fd322, %fd5;
$L__BB0_11:
	mul.f64 	%fd150, %fd6, 0d3FE0000000000000;
	setp.leu.f64 	%p17, %fd323, %fd150;
	@%p17 bra 	$L__BB0_13;
	sub.f64 	%fd323, %fd323, %fd6;
	bra.uni 	$L__BB0_15;
$L__BB0_13:
	mul.f64 	%fd151, %fd6, 0dBFE0000000000000;
	setp.geu.f64 	%p18, %fd323, %fd151;
	@%p18 bra 	$L__BB0_15;
	add.f64 	%fd323, %fd323, %fd6;
$L__BB0_15:
	mul.f64 	%fd152, %fd322, %fd322;
	fma.rn.f64 	%fd153, %fd321, %fd321, %fd152;
	fma.rn.f64 	%fd154, %fd323, %fd323, %fd153;
	sqrt.rn.f64 	%fd26, %fd154;
	setp.eq.f64 	%p19, %fd154, 0d0000000000000000;
	setp.geu.f64 	%p20, %fd26, %fd141;
	or.pred  	%p21, %p19, %p20;
	@%p21 bra 	$L__BB0_27;
	div.rn.f64 	%fd27, %fd139, %fd26;
	{
	.reg .b32 %temp; 
	mov.b64 	{%temp, %r11}, %fd27;
	}
	abs.f64 	%fd28, %fd27;
	{ // callseq 0, 0
	.param .b64 param0;
	st.param.f64 	[param0], %fd28;
	.param .b64 param1;
	st.param.f64 	[param1], 0d4028000000000000;
	.param .b64 retval0;
	call.uni (retval0), 
	__internal_accurate_pow, 
	(
	param0, 
	param1
	);
	ld.param.f64 	%fd155, [retval0];
	} // callseq 0
	setp.lt.s32 	%p25, %r11, 0;
	neg.f64 	%fd157, %fd155;
	selp.f64 	%fd158, %fd157, %fd155, %p7;
	selp.f64 	%fd159, %fd158, %fd155, %p25;
	setp.eq.f64 	%p26, %fd27, 0d0000000000000000;
	selp.b32 	%r41, %r11, 0, %p7;
	or.b32  	%r42, %r41, 2146435072;
	selp.b32 	%r43, %r42, %r41, %p8;
	mov.b32 	%r44, 0;
	mov.b64 	%fd160, {%r44, %r43};
	selp.f64 	%fd324, %fd160, %fd159, %p26;
	add.f64 	%fd161, %fd27, 0d4028000000000000;
	{
	.reg .b32 %temp; 
	mov.b64 	{%temp, %r45}, %fd161;
	}
	and.b32  	%r46, %r45, 2146435072;
	setp.ne.s32 	%p27, %r46, 2146435072;
	@%p27 bra 	$L__BB0_21;
	setp.num.f64 	%p28, %fd27, %fd27;
	@%p28 bra 	$L__BB0_19;
	mov.f64 	%fd162, 0d4028000000000000;
	add.rn.f64 	%fd324, %fd27, %fd162;
	bra.uni 	$L__BB0_21;
$L__BB0_19:
	setp.neu.f64 	%p29, %fd28, 0d7FF0000000000000;
	@%p29 bra 	$L__BB0_21;
	or.b32  	%r47, %r4, -2147483648;
	selp.b32 	%r48, %r47, %r4, %p1;
	selp.b32 	%r49, %r48, %r4, %p25;
	mov.b32 	%r50, 0;
	mov.b64 	%fd324, {%r50, %r49};
$L__BB0_21:
	setp.eq.f64 	%p31, %fd27, 0d0000000000000000;
	setp.lt.s32 	%p32, %r11, 0;
	setp.lt.s32 	%p33, %r5, 0;
	setp.eq.s32 	%p34, %r6, 1073741824;
	{ // callseq 1, 0
	.param .b64 param0;
	st.param.f64 	[param0], %fd28;
	.param .b64 param1;
	st.param.f64 	[param1], 0d4018000000000000;
	.param .b64 retval0;
	call.uni (retval0), 
	__internal_accurate_pow, 
	(
	param0, 
	param1
	);
	ld.param.f64 	%fd163, [retval0];
	} // callseq 1
	neg.f64 	%fd165, %fd163;
	selp.f64 	%fd166, %fd165, %fd163, %p34;
	selp.f64 	%fd167, %fd166, %fd163, %p32;
	selp.b32 	%r51, %r11, 0, %p34;
	or.b32  	%r52, %r51, 2146435072;
	selp.b32 	%r53, %r52, %r51, %p33;
	mov.b32 	%r54, 0;
	mov.b64 	%fd168, {%r54, %r53};
	selp.f64 	%fd325, %fd168, %fd167, %p31;
	add.f64 	%fd169, %fd27, 0d4018000000000000;
	{
	.reg .b32 %temp; 
	mov.b64 	{%temp, %r55}, %fd169;
	}
	and.b32  	%r56, %r55, 2146435072;
	setp.ne.s32 	%p36, %r56, 2146435072;
	@%p36 bra 	$L__BB0_26;
	setp.num.f64 	%p37, %fd27, %fd27;
	@%p37 bra 	$L__BB0_24;
	mov.f64 	%fd170, 0d4018000000000000;
	add.rn.f64 	%fd325, %fd27, %fd170;
	bra.uni 	$L__BB0_26;
$L__BB0_24:
	setp.neu.f64 	%p38, %fd28, 0d7FF0000000000000;
	@%p38 bra 	$L__BB0_26;
	or.b32  	%r57, %r7, -2147483648;
	selp.b32 	%r58, %r57, %r7, %p2;
	selp.b32 	%r59, %r58, %r7, %p32;
	mov.b32 	%r60, 0;
	mov.b64 	%fd325, {%r60, %r59};
$L__BB0_26:
	setp.eq.f64 	%p40, %fd27, 0d3FF0000000000000;
	add.f64 	%fd171, %fd324, %fd324;
	sub.f64 	%fd172, %fd171, %fd325;
	selp.f64 	%fd173, 0d3FF0000000000000, %fd172, %p40;
	div.rn.f64 	%fd174, %fd7, %fd26;
	mul.f64 	%fd175, %fd174, %fd173;
	sub.f64 	%fd176, %fd1, %fd11;
	sub.f64 	%fd177, %fd2, %fd13;
	sub.f64 	%fd178, %fd3, %fd15;
	div.rn.f64 	%fd179, %fd176, %fd4;
	mov.f64 	%fd180, 0d3FE0000000000000;
	copysign.f64 	%fd181, %fd179, %fd180;
	add.rz.f64 	%fd182, %fd179, %fd181;
	cvt.rzi.f64.f64 	%fd183, %fd182;
	mul.f64 	%fd184, %fd4, %fd183;
	sub.f64 	%fd185, %fd176, %fd184;
	div.rn.f64 	%fd186, %fd177, %fd5;
	copysign.f64 	%fd187, %fd186, %fd180;
	add.rz.f64 	%fd188, %fd186, %fd187;
	cvt.rzi.f64.f64 	%fd189, %fd188;
	mul.f64 	%fd190, %fd5, %fd189;
	sub.f64 	%fd191, %fd177, %fd190;
	div.rn.f64 	%fd192, %fd178, %fd6;
	copysign.f64 	%fd193, %fd192, %fd180;
	add.rz.f64 	%fd194, %fd192, %fd193;
	cvt.rzi.f64.f64 	%fd195, %fd194;
	mul.f64 	%fd196, %fd6, %fd195;
	sub.f64 	%fd197, %fd178, %fd196;
	mul.f64 	%fd198, %fd175, %fd185;
	div.rn.f64 	%fd199, %fd198, %fd26;
	add.f64 	%fd328, %fd328, %fd199;
	mul.f64 	%fd200, %fd175, %fd191;
	div.rn.f64 	%fd201, %fd200, %fd26;
	add.f64 	%fd327, %fd327, %fd201;
	mul.f64 	%fd202, %fd175, %fd197;
	div.rn.f64 	%fd203, %fd202, %fd26;
	add.f64 	%fd326, %fd326, %fd203;
$L__BB0_27:
	add.s32 	%r115, %r115, 1;
	setp.ne.s32 	%p41, %r115, 0;
	add.s64 	%rd24, %rd24, 24;
	@%p41 bra 	$L__BB0_3;
$L__BB0_28:
	setp.ge.s32 	%p42, %r117, %r32;
	mul.lo.s32 	%r14, %r1, 3;
	mul.wide.s32 	%rd15, %r14, 8;
	add.s64 	%rd6, %rd2, %rd15;
	@%p42 bra 	$L__BB0_59;
	setp.eq.s32 	%p43, %r1, %r117;
	@%p43 bra 	$L__BB0_58;
	mul.lo.s32 	%r61, %r117, 3;
	mul.wide.u32 	%rd16, %r61, 8;
	add.s64 	%rd17, %rd2, %rd16;
	ld.global.f64 	%fd46, [%rd17];
	ld.global.f64 	%fd47, [%rd6];
	sub.f64 	%fd332, %fd46, %fd47;
	ld.global.f64 	%fd49, [%rd17+8];
	ld.global.f64 	%fd50, [%rd6+8];
	sub.f64 	%fd333, %fd49, %fd50;
	ld.global.f64 	%fd52, [%rd17+16];
	ld.global.f64 	%fd53, [%rd6+16];
	sub.f64 	%fd334, %fd52, %fd53;
	ld.global.f64 	%fd55, [%rd1];
	mul.f64 	%fd204, %fd55, 0d3FE0000000000000;
	setp.gt.f64 	%p44, %fd332, %fd204;
	@%p44 bra 	$L__BB0_33;
	mul.f64 	%fd205, %fd55, 0dBFE0000000000000;
	setp.geu.f64 	%p45, %fd332, %fd205;
	@%p45 bra 	$L__BB0_34;
	add.f64 	%fd332, %fd332, %fd55;
	bra.uni 	$L__BB0_34;
$L__BB0_33:
	sub.f64 	%fd332, %fd332, %fd55;
$L__BB0_34:
	ld.global.f64 	%fd59, [%rd1+8];
	mul.f64 	%fd206, %fd59, 0d3FE0000000000000;
	setp.gt.f64 	%p46, %fd333, %fd206;
	@%p46 bra 	$L__BB0_37;
	mul.f64 	%fd207, %fd59, 0dBFE0000000000000;
	setp.geu.f64 	%p47, %fd333, %fd207;
	@%p47 bra 	$L__BB0_38;
	add.f64 	%fd333, %fd333, %fd59;
	bra.uni 	$L__BB0_38;
$L__BB0_37:
	sub.f64 	%fd333, %fd333, %fd59;
$L__BB0_38:
	ld.global.f64 	%fd63, [%rd1+16];
	mul.f64 	%fd208, %fd63, 0d3FE0000000000000;
	setp.gt.f64 	%p48, %fd334, %fd208;
	@%p48 bra 	$L__BB0_41;
	mul.f64 	%fd209, %fd63, 0dBFE0000000000000;
	setp.geu.f64 	%p49, %fd334, %fd209;
	@%p49 bra 	$L__BB0_42;
	add.f64 	%fd334, %fd334, %fd63;
	bra.uni 	$L__BB0_42;
$L__BB0_41:
	sub.f64 	%fd334, %fd334, %fd63;
$L__BB0_42:
	mul.f64 	%fd210, %fd333, %fd333;
	fma.rn.f64 	%fd211, %fd332, %fd332, %fd210;
	fma.rn.f64 	%fd212, %fd334, %fd334, %fd211;
	sqrt.rn.f64 	%fd67, %fd212;
	setp.eq.f64 	%p50, %fd212, 0d0000000000000000;
	setp.geu.f64 	%p51, %fd67, %fd141;
	or.pred  	%p52, %p50, %p51;
	@%p52 bra 	$L__BB0_58;
	div.rn.f64 	%fd68, %fd139, %fd67;
	{
	.reg .b32 %temp; 
	mov.b64 	{%temp, %r15}, %fd68;
	}
	mov.f64 	%fd213, 0d4028000000000000;
	{
	.reg .b32 %temp; 
	mov.b64 	{%temp, %r62}, %fd213;
	}
	and.b32  	%r17, %r62, 2146435072;
	setp.eq.s32 	%p53, %r17, 1073741824;
	abs.f64 	%fd69, %fd68;
	{ // callseq 2, 0
	.param .b64 param0;
	st.param.f64 	[param0], %fd69;
	.param .b64 param1;
	st.param.f64 	[param1], 0d4028000000000000;
	.param .b64 retval0;
	call.uni (retval0), 
	__internal_accurate_pow, 
	(
	param0, 
	param1
	);
	ld.param.f64 	%fd214, [retval0];
	} // callseq 2
	setp.lt.s32 	%p54, %r15, 0;
	neg.f64 	%fd216, %fd214;
	selp.f64 	%fd217, %fd216, %fd214, %p53;
	selp.f64 	%fd336, %fd217, %fd214, %p54;
	setp.neu.f64 	%p55, %fd68, 0d0000000000000000;
	@%p55 bra 	$L__BB0_45;
	selp.b32 	%r63, %r15, 0, %p53;
	setp.lt.s32 	%p57, %r62, 0;
	or.b32  	%r64, %r63, 2146435072;
	selp.b32 	%r65, %r64, %r63, %p57;
	mov.b32 	%r66, 0;
	mov.b64 	%fd336, {%r66, %r65};
$L__BB0_45:
	add.f64 	%fd218, %fd68, 0d4028000000000000;
	{
	.reg .b32 %temp; 
	mov.b64 	{%temp, %r67}, %fd218;
	}
	and.b32  	%r68, %r67, 2146435072;
	setp.ne.s32 	%p58, %r68, 2146435072;
	@%p58 bra 	$L__BB0_50;
	setp.nan.f64 	%p59, %fd68, %fd68;
	@%p59 bra 	$L__BB0_49;
	setp.neu.f64 	%p60, %fd69, 0d7FF0000000000000;
	@%p60 bra 	$L__BB0_50;
	setp.lt.s32 	%p63, %r62, 0;
	selp.b32 	%r70, 0, 2146435072, %p63;
	and.b32  	%r71, %r62, 2147483647;
	setp.ne.s32 	%p64, %r71, 1071644672;
	or.b32  	%r72, %r70, -2147483648;
	selp.b32 	%r73, %r72, %r70, %p64;
	selp.b32 	%r74, %r73, %r70, %p53;
	selp.b32 	%r75, %r74, %r70, %p54;
	mov.b32 	%r76, 0;
	mov.b64 	%fd336, {%r76, %r75};
	bra.uni 	$L__BB0_50;
$L__BB0_49:
	mov.f64 	%fd219, 0d4028000000000000;
	add.rn.f64 	%fd336, %fd68, %fd219;
$L__BB0_50:
	mov.f64 	%fd220, 0d4018000000000000;
	{
	.reg .b32 %temp; 
	mov.b64 	{%temp, %r77}, %fd220;
	}
	and.b32  	%r19, %r77, 2146435072;
	setp.eq.s32 	%p67, %r19, 1073741824;
	{ // callseq 3, 0
	.param .b64 param0;
	st.param.f64 	[param0], %fd69;
	.param .b64 param1;
	st.param.f64 	[param1], 0d4018000000000000;
	.param .b64 retval0;
	call.uni (retval0), 
	__internal_accurate_pow, 
	(
	param0, 
	param1
	);
	ld.param.f64 	%fd221, [retval0];
	} // callseq 3
	neg.f64 	%fd223, %fd221;
	selp.f64 	%fd224, %fd223, %fd221, %p67;
	selp.f64 	%fd338, %fd224, %fd221, %p54;
	@%p55 bra 	$L__BB0_52;
	selp.b32 	%r78, %r15, 0, %p67;
	setp.lt.s32 	%p69, %r77, 0;
	or.b32  	%r79, %r78, 2146435072;
	selp.b32 	%r80, %r79, %r78, %p69;
	mov.b32 	%r81, 0;
	mov.b64 	%fd338, {%r81, %r80};
$L__BB0_52:
	add.f64 	%fd225, %fd68, 0d4018000000000000;
	{
	.reg .b32 %temp; 
	mov.b64 	{%temp, %r82}, %fd225;
	}
	and.b32  	%r83, %r82, 2146435072;
	setp.ne.s32 	%p70, %r83, 2146435072;
	@%p70 bra 	$L__BB0_57;
	setp.nan.f64 	%p71, %fd68, %fd68;
	@%p71 bra 	$L__BB0_56;
	setp.neu.f64 	%p72, %fd69, 0d7FF0000000000000;
	@%p72 bra 	$L__BB0_57;
	setp.lt.s32 	%p75, %r77, 0;
	selp.b32 	%r85, 0, 2146435072, %p75;
	and.b32  	%r86, %r77, 2147483647;
	setp.ne.s32 	%p76, %r86, 1071644672;
	or.b32  	%r87, %r85, -2147483648;
	selp.b32 	%r88, %r87, %r85, %p76;
	selp.b32 	%r89, %r88, %r85, %p67;
	selp.b32 	%r90, %r89, %r85, %p54;
	mov.b32 	%r91, 0;
	mov.b64 	%fd338, {%r91, %r90};
	bra.uni 	$L__BB0_57;
$L__BB0_56:
	mov.f64 	%fd226, 0d4018000000000000;
	add.rn.f64 	%fd338, %fd68, %fd226;
$L__BB0_57:
	setp.eq.f64 	%p77, %fd68, 0d3FF0000000000000;
	add.f64 	%fd227, %fd336, %fd336;
	sub.f64 	%fd228, %fd227, %fd338;
	selp.f64 	%fd229, 0d3FF0000000000000, %fd228, %p77;
	mul.f64 	%fd230, %fd140, 0d4038000000000000;
	div.rn.f64 	%fd231, %fd230, %fd67;
	mul.f64 	%fd232, %fd231, %fd229;
	sub.f64 	%fd233, %fd47, %fd46;
	sub.f64 	%fd234, %fd50, %fd49;
	sub.f64 	%fd235, %fd53, %fd52;
	div.rn.f64 	%fd236, %fd233, %fd55;
	mov.f64 	%fd237, 0d3FE0000000000000;
	copysign.f64 	%fd238, %fd236, %fd237;
	add.rz.f64 	%fd239, %fd236, %fd238;
	cvt.rzi.f64.f64 	%fd240, %fd239;
	mul.f64 	%fd241, %fd55, %fd240;
	sub.f64 	%fd242, %fd233, %fd241;
	div.rn.f64 	%fd243, %fd234, %fd59;
	copysign.f64 	%fd244, %fd243, %fd237;
	add.rz.f64 	%fd245, %fd243, %fd244;
	cvt.rzi.f64.f64 	%fd246, %fd245;
	mul.f64 	%fd247, %fd59, %fd246;
	sub.f64 	%fd248, %fd234, %fd247;
	div.rn.f64 	%fd249, %fd235, %fd63;
	copysign.f64 	%fd250, %fd249, %fd237;
	add.rz.f64 	%fd251, %fd249, %fd250;
	cvt.rzi.f64.f64 	%fd252, %fd251;
	mul.f64 	%fd253, %fd63, %fd252;
	sub.f64 	%fd254, %fd235, %fd253;
	mul.f64 	%fd255, %fd232, %fd242;
	div.rn.f64 	%fd256, %fd255, %fd67;
	add.f64 	%fd328, %fd328, %fd256;
	mul.f64 	%fd257, %fd232, %fd248;
	div.rn.f64 	%fd258, %fd257, %fd67;
	add.f64 	%fd327, %fd327, %fd258;
	mul.f64 	%fd259, %fd232, %fd254;
	div.rn.f64 	%fd260, %fd259, %fd67;
	add.f64 	%fd326, %fd326, %fd260;
$L__BB0_58:
	add.s32 	%r117, %r117, 1;
$L__BB0_59:
	setp.ge.s32 	%p78, %r117, %r32;
	@%p78 bra 	$L__BB0_86;
	ld.global.f64 	%fd91, [%rd6];
	ld.global.f64 	%fd92, [%rd6+8];
	ld.global.f64 	%fd93, [%rd6+16];
	ld.global.f64 	%fd94, [%rd1];
	mul.f64 	%fd95, %fd94, 0d3FE0000000000000;
	ld.global.f64 	%fd96, [%rd1+8];
	mul.f64 	%fd97, %fd96, 0d3FE0000000000000;
	ld.global.f64 	%fd98, [%rd1+16];
	mul.f64 	%fd99, %fd98, 0d3FE0000000000000;
	mul.f64 	%fd100, %fd140, 0d4038000000000000;
	mov.f64 	%fd261, 0d4028000000000000;
	{
	.reg .b32 %temp; 
	mov.b64 	{%temp, %r22}, %fd261;
	}
	and.b32  	%r23, %r22, 2146435072;
	setp.eq.s32 	%p79, %r23, 1073741824;
	setp.lt.s32 	%p80, %r22, 0;
	selp.b32 	%r24, 0, 2146435072, %p80;
	and.b32  	%r92, %r22, 2147483647;
	setp.ne.s32 	%p81, %r92, 1071644672;
	and.pred  	%p3, %p79, %p81;
	mov.f64 	%fd262, 0d4018000000000000;
	{
	.reg .b32 %temp; 
	mov.b64 	{%temp, %r25}, %fd262;
	}
	and.b32  	%r26, %r25, 2146435072;
	setp.eq.s32 	%p82, %r26, 1073741824;
	setp.lt.s32 	%p83, %r25, 0;
	selp.b32 	%r27, 0, 2146435072, %p83;
	and.b32  	%r93, %r25, 2147483647;
	setp.ne.s32 	%p84, %r93, 1071644672;
	and.pred  	%p4, %p82, %p84;
	sub.s32 	%r118, %r117, %r32;
	mul.lo.s32 	%r94, %r117, 3;
	mul.wide.u32 	%rd18, %r94, 8;
	add.s64 	%rd19, %rd18, %rd2;
	add.s64 	%rd25, %rd19, 16;
$L__BB0_61:
	ld.global.f64 	%fd104, [%rd25+-16];
	sub.f64 	%fd348, %fd104, %fd91;
	ld.global.f64 	%fd106, [%rd25+-8];
	sub.f64 	%fd349, %fd106, %fd92;
	ld.global.f64 	%fd108, [%rd25];
	sub.f64 	%fd350, %fd108, %fd93;
	setp.gt.f64 	%p85, %fd348, %fd95;
	@%p85 bra 	$L__BB0_64;
	mul.f64 	%fd263, %fd94, 0dBFE0000000000000;
	setp.geu.f64 	%p86, %fd348, %fd263;
	@%p86 bra 	$L__BB0_65;
	add.f64 	%fd348, %fd348, %fd94;
	bra.uni 	$L__BB0_65;
$L__BB0_64:
	sub.f64 	%fd348, %fd348, %fd94;
$L__BB0_65:
	setp.gt.f64 	%p87, %fd349, %fd97;
	@%p87 bra 	$L__BB0_68;
	mul.f64 	%fd264, %fd96, 0dBFE0000000000000;
	setp.geu.f64 	%p88, %fd349, %fd264;
	@%p88 bra 	$L__BB0_69;
	add.f64 	%fd349, %fd349, %fd96;
	bra.uni 	$L__BB0_69;
$L__BB0_68:
	sub.f64 	%fd349, %fd349, %fd96;
$L__BB0_69:
	setp.gt.f64 	%p89, %fd350, %fd99;
	@%p89 bra 	$L__BB0_72;
	mul.f64 	%fd265, %fd98, 0dBFE0000000000000;
	setp.geu.f64 	%p90, %fd350, %fd265;
	@%p90 bra 	$L__BB0_73;
	add.f64 	%fd350, %fd350, %fd98;
	bra.uni 	$L__BB0_73;
$L__BB0_72:
	sub.f64 	%fd350, %fd350, %fd98;
$L__BB0_73:
	mul.f64 	%fd266, %fd349, %fd349;
	fma.rn.f64 	%fd267, %fd348, %fd348, %fd266;
	fma.rn.f64 	%fd268, %fd350, %fd350, %fd267;
	sqrt.rn.f64 	%fd119, %fd268;
	setp.eq.f64 	%p91, %fd268, 0d0000000000000000;
	setp.geu.f64 	%p92, %fd119, %fd141;
	or.pred  	%p93, %p91, %p92;
	@%p93 bra 	$L__BB0_85;
	div.rn.f64 	%fd120, %fd139, %fd119;
	{
	.reg .b32 %temp; 
	mov.b64 	{%temp, %r30}, %fd120;
	}
	abs.f64 	%fd121, %fd120;
	{ // callseq 4, 0
	.param .b64 param0;
	st.param.f64 	[param0], %fd121;
	.param .b64 param1;
	st.param.f64 	[param1], 0d4028000000000000;
	.param .b64 retval0;
	call.uni (retval0), 
	__internal_accurate_pow, 
	(
	param0, 
	param1
	);
	ld.param.f64 	%fd269, [retval0];
	} // callseq 4
	setp.lt.s32 	%p97, %r30, 0;
	neg.f64 	%fd271, %fd269;
	selp.f64 	%fd272, %fd271, %fd269, %p79;
	selp.f64 	%fd273, %fd272, %fd269, %p97;
	setp.eq.f64 	%p98, %fd120, 0d0000000000000000;
	selp.b32 	%r95, %r30, 0, %p79;
	or.b32  	%r96, %r95, 2146435072;
	selp.b32 	%r97, %r96, %r95, %p80;
	mov.b32 	%r98, 0;
	mov.b64 	%fd274, {%r98, %r97};
	selp.f64 	%fd351, %fd274, %fd273, %p98;
	add.f64 	%fd275, %fd120, 0d4028000000000000;
	{
	.reg .b32 %temp; 
	mov.b64 	{%temp, %r99}, %fd275;
	}
	and.b32  	%r100, %r99, 2146435072;
	setp.ne.s32 	%p99, %r100, 2146435072;
	@%p99 bra 	$L__BB0_79;
	setp.nan.f64 	%p100, %fd120, %fd120;
	@%p100 bra 	$L__BB0_78;
	setp.neu.f64 	%p101, %fd121, 0d7FF0000000000000;
	@%p101 bra 	$L__BB0_79;
	or.b32  	%r101, %r24, -2147483648;
	selp.b32 	%r102, %r101, %r24, %p3;
	selp.b32 	%r103, %r102, %r24, %p97;
	mov.b32 	%r104, 0;
	mov.b64 	%fd351, {%r104, %r103};
	bra.uni 	$L__BB0_79;
$L__BB0_78:
	mov.f64 	%fd276, 0d4028000000000000;
	add.rn.f64 	%fd351, %fd120, %fd276;
$L__BB0_79:
	setp.eq.f64 	%p103, %fd120, 0d0000000000000000;
	setp.lt.s32 	%p104, %r30, 0;
	setp.lt.s32 	%p105, %r25, 0;
	setp.eq.s32 	%p106, %r26, 1073741824;
	{ // callseq 5, 0
	.param .b64 param0;
	st.param.f64 	[param0], %fd121;
	.param .b64 param1;
	st.param.f64 	[param1], 0d4018000000000000;
	.param .b64 retval0;
	call.uni (retval0), 
	__internal_accurate_pow, 
	(
	param0, 
	param1
	);
	ld.param.f64 	%fd277, [retval0];
	} // callseq 5
	neg.f64 	%fd279, %fd277;
	selp.f64 	%fd280, %fd279, %fd277, %p106;
	selp.f64 	%fd281, %fd280, %fd277, %p104;
	selp.b32 	%r105, %r30, 0, %p106;
	or.b32  	%r106, %r105, 2146435072;
	selp.b32 	%r107, %r106, %r105, %p105;
	mov.b32 	%r108, 0;
	mov.b64 	%fd282, {%r108, %r107};
	selp.f64 	%fd352, %fd282, %fd281, %p103;
	add.f64 	%fd283, %fd120, 0d4018000000000000;
	{
	.reg .b32 %temp; 
	mov.b64 	{%temp, %r109}, %fd283;
	}
	and.b32  	%r110, %r109, 2146435072;
	setp.ne.s32 	%p108, %r110, 2146435072;
	@%p108 bra 	$L__BB0_84;
	setp.nan.f64 	%p109, %fd120, %fd120;
	@%p109 bra 	$L__BB0_83;
	setp.neu.f64 	%p110, %fd121, 0d7FF0000000000000;
	@%p110 bra 	$L__BB0_84;
	or.b32  	%r111, %r27, -2147483648;
	selp.b32 	%r112, %r111, %r27, %p4;
	selp.b32 	%r113, %r112, %r27, %p104;
	mov.b32 	%r114, 0;
	mov.b64 	%fd352, {%r114, %r113};
	bra.uni 	$L__BB0_84;
$L__BB0_83:
	mov.f64 	%fd284, 0d4018000000000000;
	add.rn.f64 	%fd352, %fd120, %fd284;
$L__BB0_84:
	setp.eq.f64 	%p112, %fd120, 0d3FF0000000000000;
	add.f64 	%fd285, %fd351, %fd351;
	sub.f64 	%fd286, %fd285, %fd352;
	selp.f64 	%fd287, 0d3FF0000000000000, %fd286, %p112;
	div.rn.f64 	%fd288, %fd100, %fd119;
	mul.f64 	%fd289, %fd288, %fd287;
	sub.f64 	%fd290, %fd91, %fd104;
	sub.f64 	%fd291, %fd92, %fd106;
	sub.f64 	%fd292, %fd93, %fd108;
	div.rn.f64 	%fd293, %fd290, %fd94;
	mov.f64 	%fd294, 0d3FE0000000000000;
	copysign.f64 	%fd295, %fd293, %fd294;
	add.rz.f64 	%fd296, %fd293, %fd295;
	cvt.rzi.f64.f64 	%fd297, %fd296;
	mul.f64 	%fd298, %fd94, %fd297;
	sub.f64 	%fd299, %fd290, %fd298;
	div.rn.f64 	%fd300, %fd291, %fd96;
	copysign.f64 	%fd301, %fd300, %fd294;
	add.rz.f64 	%fd302, %fd300, %fd301;
	cvt.rzi.f64.f64 	%fd303, %fd302;
	mul.f64 	%fd304, %fd96, %fd303;
	sub.f64 	%fd305, %fd291, %fd304;
	div.rn.f64 	%fd306, %fd292, %fd98;
	copysign.f64 	%fd307, %fd306, %fd294;
	add.rz.f64 	%fd308, %fd306, %fd307;
	cvt.rzi.f64.f64 	%fd309, %fd308;
	mul.f64 	%fd310, %fd98, %fd309;
	sub.f64 	%fd311, %fd292, %fd310;
	mul.f64 	%fd312, %fd289, %fd299;
	div.rn.f64 	%fd313, %fd312, %fd119;
	add.f64 	%fd328, %fd328, %fd313;
	mul.f64 	%fd314, %fd289, %fd305;
	div.rn.f64 	%fd315, %fd314, %fd119;
	add.f64 	%fd327, %fd327, %fd315;
	mul.f64 	%fd316, %fd289, %fd311;
	div.rn.f64 	%fd317, %fd316, %fd119;
	add.f64 	%fd326, %fd326, %fd317;
$L__BB0_85:
	add.s32 	%r118, %r118, 1;
	setp.ne.s32 	%p113, %r118, 0;
	add.s64 	%rd25, %rd25, 24;
	@%p113 bra 	$L__BB0_61;
$L__BB0_86:
	ld.param.u64 	%rd23, [_Z15calculateForcesiPdS_ddS_d_param_2];
	cvta.to.global.u64 	%rd20, %rd23;
	mul.wide.s32 	%rd21, %r14, 8;
	add.s64 	%rd22, %rd20, %rd21;
	st.global.f64 	[%rd22], %fd328;
	st.global.f64 	[%rd22+8], %fd327;
	st.global.f64 	[%rd22+16], %fd326;
$L__BB0_87:
	ret;

}
	// .globl	_Z15updateParticlesiPdS_S_S_dS_
.visible .entry _Z15updateParticlesiPdS_S_S_dS_(
	.param .u32 _Z15updateParticlesiPdS_S_S_dS__param_0,
	.param .u64 .ptr .align 1 _Z15updateParticlesiPdS_S_S_dS__param_1,
	.param .u64 .ptr .align 1 _Z15updateParticlesiPdS_S_S_dS__param_2,
	.param .u64 .ptr .align 1 _Z15updateParticlesiPdS_S_S_dS__param_3,
	.param .u64 .ptr .align 1 _Z15updateParticlesiPdS_S_S_dS__param_4,
	.param .f64 _Z15updateParticlesiPdS_S_S_dS__param_5,
	.param .u64 .ptr .align 1 _Z15updateParticlesiPdS_S_S_dS__param_6
)
{
	.reg .pred 	%p<65>;
	.reg .b32 	%r<169>;
	.reg .b64 	%rd<141>;
	.reg .b64 	%fd<117>;

	ld.param.u32 	%r59, [_Z15updateParticlesiPdS_S_S_dS__param_0];
	ld.param.u64 	%rd52, [_Z15updateParticlesiPdS_S_S_dS__param_2];
	ld.param.u64 	%rd53, [_Z15updateParticlesiPdS_S_S_dS__param_3];
	ld.param.u64 	%rd54, [_Z15updateParticlesiPdS_S_S_dS__param_4];
	ld.param.f64 	%fd37, [_Z15updateParticlesiPdS_S_S_dS__param_5];
	ld.param.u64 	%rd55, [_Z15updateParticlesiPdS_S_S_dS__param_6];
	cvta.to.global.u64 	%rd1, %rd55;
	mov.u32 	%r60, %ctaid.x;
	mov.u32 	%r61, %ntid.x;
	mov.u32 	%r62, %tid.x;
	mad.lo.s32 	%r1, %r60, %r61, %r62;
	setp.ge.s32 	%p1, %r1, %r59;
	@%p1 bra 	$L__BB1_67;
	ld.param.u64 	%rd122, [_Z15updateParticlesiPdS_S_S_dS__param_1];
	cvta.to.global.u64 	%rd56, %rd122;
	cvta.to.global.u64 	%rd57, %rd53;
	cvta.to.global.u64 	%rd58, %rd54;
	cvta.to.global.u64 	%rd59, %rd52;
	mul.lo.s32 	%r63, %r1, 3;
	mul.wide.s32 	%rd60, %r63, 8;
	add.s64 	%rd61, %rd57, %rd60;
	ld.global.f64 	%fd38, [%rd61];
	mul.wide.s32 	%rd62, %r1, 8;
	add.s64 	%rd63, %rd58, %rd62;
	ld.global.f64 	%fd39, [%rd63];
	div.rn.f64 	%fd40, %fd38, %fd39;
	ld.global.f64 	%fd41, [%rd61+8];
	div.rn.f64 	%fd42, %fd41, %fd39;
	ld.global.f64 	%fd43, [%rd61+16];
	div.rn.f64 	%fd44, %fd43, %fd39;
	add.s64 	%rd64, %rd59, %rd60;
	ld.global.f64 	%fd45, [%rd64];
	mul.f64 	%fd46, %fd37, %fd45;
	mul.f64 	%fd47, %fd40, 0d3FE0000000000000;
	mul.f64 	%fd48, %fd37, %fd47;
	fma.rn.f64 	%fd49, %fd37, %fd48, %fd46;
	add.s64 	%rd2, %rd56, %rd60;
	ld.global.f64 	%fd50, [%rd2];
	add.f64 	%fd51, %fd50, %fd49;
	st.global.f64 	[%rd2], %fd51;
	ld.global.f64 	%fd52, [%rd64+8];
	mul.f64 	%fd53, %fd37, %fd52;
	mul.f64 	%fd54, %fd42, 0d3FE0000000000000;
	mul.f64 	%fd55, %fd37, %fd54;
	fma.rn.f64 	%fd56, %fd37, %fd55, %fd53;
	ld.global.f64 	%fd57, [%rd2+8];
	add.f64 	%fd58, %fd57, %fd56;
	st.global.f64 	[%rd2+8], %fd58;
	ld.global.f64 	%fd59, [%rd64+16];
	mul.f64 	%fd60, %fd37, %fd59;
	mul.f64 	%fd61, %fd44, 0d3FE0000000000000;
	mul.f64 	%fd62, %fd37, %fd61;
	fma.rn.f64 	%fd63, %fd37, %fd62, %fd60;
	ld.global.f64 	%fd64, [%rd2+16];
	add.f64 	%fd65, %fd64, %fd63;
	st.global.f64 	[%rd2+16], %fd65;
	ld.global.f64 	%fd66, [%rd64];
	add.f64 	%fd67, %fd48, %fd66;
	st.global.f64 	[%rd64], %fd67;
	ld.global.f64 	%fd68, [%rd64+8];
	add.f64 	%fd69, %fd55, %fd68;
	st.global.f64 	[%rd64+8], %fd69;
	ld.global.f64 	%fd70, [%rd64+16];
	add.f64 	%fd71, %fd62, %fd70;
	st.global.f64 	[%rd64+16], %fd71;
	ld.global.f64 	%fd72, [%rd2];
	ld.global.f64 	%fd1, [%rd1];
	add.f64 	%fd2, %fd72, %fd1;
	{
	.reg .b32 %temp; 
	mov.b64 	{%temp, %r64}, %fd2;
	}
	and.b32  	%r65, %r64, 2147483647;
	{
	.reg .b32 %temp; 
	mov.b64 	{%r66, %temp}, %fd2;
	}
	{
	.reg .b32 %temp; 
	mov.b64 	{%temp, %r67}, %fd1;
	}
	and.b32  	%r69, %r67, 2147483647;
	{
	.reg .b32 %temp; 
	mov.b64 	{%r70, %temp}, %fd1;
	}
	mov.b64 	%fd108, {%r66, %r65};
	mov.b64 	%fd109, {%r70, %r69};
	max.u32 	%r71, %r65, %r69;
	setp.lt.u32 	%p2, %r71, 2146435072;
	@%p2 bra 	$L__BB1_5;
	setp.num.f64 	%p18, %fd108, %fd108;
	setp.num.f64 	%p19, %fd109, %fd109;
	and.pred  	%p20, %p18, %p19;
	@%p20 bra 	$L__BB1_4;
	add.rn.f64 	%fd110, %fd2, %fd1;
	bra.uni 	$L__BB1_21;
$L__BB1_4:
	setp.eq.f64 	%p21, %fd108, 0d7FF0000000000000;
	selp.f64 	%fd110, 0dFFF8000000000000, %fd2, %p21;
	bra.uni 	$L__BB1_21;
$L__BB1_5:
	setp.eq.f64 	%p3, %fd109, 0d0000000000000000;
	mov.f64 	%fd110, 0dFFF8000000000000;
	@%p3 bra 	$L__BB1_21;
	setp.ltu.f64 	%p4, %fd108, %fd109;
	mov.f64 	%fd110, %fd2;
	@%p4 bra 	$L__BB1_21;
	{
	.reg .b32 %temp; 
	mov.b64 	{%temp, %r72}, %fd108;
	}
	shr.u32 	%r151, %r72, 20;
	{
	.reg .b32 %temp; 
	mov.b64 	{%temp, %r3}, %fd109;
	}
	shr.u32 	%r152, %r3, 20;
	setp.gt.u32 	%p5, %r72, 1048575;
	@%p5 bra 	$L__BB1_9;
	mul.f64 	%fd108, %fd108, 0d4350000000000000;
	{
	.reg .b32 %temp; 
	mov.b64 	{%temp, %r73}, %fd108;
	}
	shr.u32 	%r74, %r73, 20;
	add.s32 	%r75, %r151, %r74;
	add.s32 	%r151, %r75, -54;
$L__BB1_9:
	setp.gt.u32 	%p6, %r3, 1048575;
	@%p6 bra 	$L__BB1_11;
	mul.f64 	%fd109, %fd109, 0d4350000000000000;
	{
	.reg .b32 %temp; 
	mov.b64 	{%temp, %r76}, %fd109;
	}
	shr.u32 	%r77, %r76, 20;
	add.s32 	%r78, %r152, %r77;
	add.s32 	%r152, %r78, -54;
$L__BB1_11:
	mov.b64 	%rd66, %fd108;
	mov.b64 	%rd67, %fd109;
	and.b64  	%rd68, %rd66, 4503599627370495;
	or.b64  	%rd124, %rd68, 4503599627370496;
	and.b64  	%rd69, %rd67, 4503599627370495;
	or.b64  	%rd4, %rd69, 4503599627370496;
	sub.s32 	%r9, %r151, %r152;
	min.s32 	%r10, %r9, 0;
	add.s32 	%r79, %r152, %r10;
	sub.s32 	%r80, %r151, %r79;
	add.s32 	%r81, %r80, 1;
	and.b32  	%r11, %r81, 3;
	setp.eq.s32 	%p7, %r11, 0;
	mov.u32 	%r155, %r9;
	@%p7 bra 	$L__BB1_14;
	neg.s32 	%r153, %r11;
	mov.u32 	%r155, %r9;
$L__BB1_13:
	.pragma "nounroll";
	sub.s64 	%rd70, %rd124, %rd4;
	mov.b64 	%fd74, %rd70;
	{
	.reg .b32 %temp; 
	mov.b64 	{%temp, %r82}, %fd74;
	}
	setp.lt.s32 	%p8, %r82, 0;
	selp.b64 	%rd127, %rd124, %rd70, %p8;
	shl.b64 	%rd124, %rd127, 1;
	add.s32 	%r155, %r155, -1;
	add.s32 	%r153, %r153, 1;
	setp.ne.s32 	%p9, %r153, 0;
	@%p9 bra 	$L__BB1_13;
$L__BB1_14:
	sub.s32 	%r83, %r9, %r10;
	setp.lt.u32 	%p10, %r83, 3;
	@%p10 bra 	$L__BB1_16;
$L__BB1_15:
	sub.s64 	%rd71, %rd124, %rd4;
	mov.b64 	%fd75, %rd71;
	{
	.reg .b32 %temp; 
	mov.b64 	{%temp, %r84}, %fd75;
	}
	setp.lt.s32 	%p11, %r84, 0;
	selp.b64 	%rd72, %rd124, %rd71, %p11;
	shl.b64 	%rd73, %rd72, 1;
	sub.s64 	%rd74, %rd73, %rd4;
	mov.b64 	%fd76, %rd74;
	{
	.reg .b32 %temp; 
	mov.b64 	{%temp, %r85}, %fd76;
	}
	setp.lt.s32 	%p12, %r85, 0;
	selp.b64 	%rd75, %rd73, %rd74, %p12;
	shl.b64 	%rd76, %rd75, 1;
	sub.s64 	%rd77, %rd76, %rd4;
	mov.b64 	%fd77, %rd77;
	{
	.reg .b32 %temp; 
	mov.b64 	{%temp, %r86}, %fd77;
	}
	setp.lt.s32 	%p13, %r86, 0;
	selp.b64 	%rd78, %rd76, %rd77, %p13;
	shl.b64 	%rd79, %rd78, 1;
	sub.s64 	%rd80, %rd79, %rd4;
	mov.b64 	%fd78, %rd80;
	{
	.reg .b32 %temp; 
	mov.b64 	{%temp, %r87}, %fd78;
	}
	setp.lt.s32 	%p14, %r87, 0;
	selp.b64 	%rd127, %rd79, %rd80, %p14;
	shl.b64 	%rd124, %rd127, 1;
	add.s32 	%r19, %r155, -4;
	setp.gt.s32 	%p15, %r155, 3;
	mov.u32 	%r155, %r19;
	@%p15 bra 	$L__BB1_15;
$L__BB1_16:
	and.b64  	%rd14, %rd127, 9223372036854775807;
	setp.eq.s64 	%p16, %rd14, 0;
	mov.b64 	%rd128, 0;
	@%p16 bra 	$L__BB1_20;
	mov.b64 	%fd79, %rd14;
	mul.f64 	%fd80, %fd79, 0d4350000000000000;
	{
	.reg .b32 %temp; 
	mov.b64 	{%temp, %r88}, %fd80;
	}
	shr.u32 	%r89, %r88, 20;
	sub.s32 	%r90, 55, %r89;
	sub.s32 	%r20, %r152, %r90;
	shl.b64 	%rd15, %rd14, %r90;
	setp.gt.s32 	%p17, %r20, 0;
	@%p17 bra 	$L__BB1_19;
	sub.s32 	%r92, 1, %r20;
	shr.u64 	%rd128, %rd15, %r92;
	bra.uni 	$L__BB1_20;
$L__BB1_19:
	add.s32 	%r91, %r20, -1;
	cvt.u64.u32 	%rd82, %r91;
	shl.b64 	%rd83, %rd82, 52;
	add.s64 	%rd128, %rd83, %rd15;
$L__BB1_20:
	mov.b64 	%fd81, %rd128;
	copysign.f64 	%fd110, %fd2, %fd81;
$L__BB1_21:
	st.global.f64 	[%rd2], %fd110;
	ld.global.f64 	%fd82, [%rd2+8];
	ld.global.f64 	%fd13, [%rd1+8];
	add.f64 	%fd14, %fd82, %fd13;
	{
	.reg .b32 %temp; 
	mov.b64 	{%temp, %r93}, %fd14;
	}
	and.b32  	%r94, %r93, 2147483647;
	{
	.reg .b32 %temp; 
	mov.b64 	{%r95, %temp}, %fd14;
	}
	{
	.reg .b32 %temp; 
	mov.b64 	{%temp, %r96}, %fd13;
	}
	and.b32  	%r98, %r96, 2147483647;
	{
	.reg .b32 %temp; 
	mov.b64 	{%r99, %temp}, %fd13;
	}
	mov.b64 	%fd111, {%r95, %r94};
	mov.b64 	%fd112, {%r99, %r98};
	max.u32 	%r100, %r94, %r98;
	setp.lt.u32 	%p22, %r100, 2146435072;
	@%p22 bra 	$L__BB1_25;
	setp.num.f64 	%p38, %fd111, %fd111;
	setp.num.f64 	%p39, %fd112, %fd112;
	and.pred  	%p40, %p38, %p39;
	@%p40 bra 	$L__BB1_24;
	add.rn.f64 	%fd113, %fd14, %fd13;
	bra.uni 	$L__BB1_41;
$L__BB1_24:
	setp.eq.f64 	%p41, %fd111, 0d7FF0000000000000;
	selp.f64 	%fd113, 0dFFF8000000000000, %fd14, %p41;
	bra.uni 	$L__BB1_41;
$L__BB1_25:
	setp.eq.f64 	%p23, %fd112, 0d0000000000000000;
	mov.f64 	%fd113, 0dFFF8000000000000;
	@%p23 bra 	$L__BB1_41;
	setp.ltu.f64 	%p24, %fd111, %fd112;
	mov.f64 	%fd113, %fd14;
	@%p24 bra 	$L__BB1_41;
	{
	.reg .b32 %temp; 
	mov.b64 	{%temp, %r101}, %fd111;
	}
	shr.u32 	%r157, %r101, 20;
	{
	.reg .b32 %temp; 
	mov.b64 	{%temp, %r22}, %fd112;
	}
	shr.u32 	%r158, %r22, 20;
	setp.gt.u32 	%p25, %r101, 1048575;
	@%p25 bra 	$L__BB1_29;
	mul.f64 	%fd111, %fd111, 0d4350000000000000;
	{
	.reg .b32 %temp; 
	mov.b64 	{%temp, %r102}, %fd111;
	}
	shr.u32 	%r103, %r102, 20;
	add.s32 	%r104, %r157, %r103;
	add.s32 	%r157, %r104, -54;
$L__BB1_29:
	setp.gt.u32 	%p26, %r22, 1048575;
	@%p26 bra 	$L__BB1_31;
	mul.f64 	%fd112, %fd112, 0d4350000000000000;
	{
	.reg .b32 %temp; 
	mov.b64 	{%temp, %r105}, %fd112;
	}
	shr.u32 	%r106, %r105, 20;
	add.s32 	%r107, %r158, %r106;
	add.s32 	%r158, %r107, -54;
$L__BB1_31:
	mov.b64 	%rd85, %fd111;
	mov.b64 	%rd86, %fd112;
	and.b64  	%rd87, %rd85, 4503599627370495;
	or.b64  	%rd130, %rd87, 4503599627370496;
	and.b64  	%rd88, %rd86, 4503599627370495;
	or.b64  	%rd20, %rd88, 4503599627370496;
	sub.s32 	%r28, %r157, %r158;
	min.s32 	%r29, %r28, 0;
	add.s32 	%r108, %r158, %r29;
	sub.s32 	%r109, %r157, %r108;
	add.s32 	%r110, %r109, 1;
	and.b32  	%r30, %r110, 3;
	setp.eq.s32 	%p27, %r30, 0;
	mov.u32 	%r161, %r28;
	@%p27 bra 	$L__BB1_34;
	neg.s32 	%r159, %r30;
	mov.u32 	%r161, %r28;
$L__BB1_33:
	.pragma "nounroll";
	sub.s64 	%rd89, %rd130, %rd20;
	mov.b64 	%fd84, %rd89;
	{
	.reg .b32 %temp; 
	mov.b64 	{%temp, %r111}, %fd84;
	}
	setp.lt.s32 	%p28, %r111, 0;
	selp.b64 	%rd133, %rd130, %rd89, %p28;
	shl.b64 	%rd130, %rd133, 1;
	add.s32 	%r161, %r161, -1;
	add.s32 	%r159, %r159, 1;
	setp.ne.s32 	%p29, %r159, 0;
	@%p29 bra 	$L__BB1_33;
$L__BB1_34:
	sub.s32 	%r112, %r28, %r29;
	setp.lt.u32 	%p30, %r112, 3;
	@%p30 bra 	$L__BB1_36;
$L__BB1_35:
	sub.s64 	%rd90, %rd130, %rd20;
	mov.b64 	%fd85, %rd90;
	{
	.reg .b32 %temp; 
	mov.b64 	{%temp, %r113}, %fd85;
	}
	setp.lt.s32 	%p31, %r113, 0;
	selp.b64 	%rd91, %rd130, %rd90, %p31;
	shl.b64 	%rd92, %rd91, 1;
	sub.s64 	%rd93, %rd92, %rd20;
	mov.b64 	%fd86, %rd93;
	{
	.reg .b32 %temp; 
	mov.b64 	{%temp, %r114}, %fd86;
	}
	setp.lt.s32 	%p32, %r114, 0;
	selp.b64 	%rd94, %rd92, %rd93, %p32;
	shl.b64 	%rd95, %rd94, 1;
	sub.s64 	%rd96, %rd95, %rd20;
	mov.b64 	%fd87, %rd96;
	{
	.reg .b32 %temp; 
	mov.b64 	{%temp, %r115}, %fd87;
	}
	setp.lt.s32 	%p33, %r115, 0;
	selp.b64 	%rd97, %rd95, %rd96, %p33;
	shl.b64 	%rd98, %rd97, 1;
	sub.s64 	%rd99, %rd98, %rd20;
	mov.b64 	%fd88, %rd99;
	{
	.reg .b32 %temp; 
	mov.b64 	{%temp, %r116}, %fd88;
	}
	setp.lt.s32 	%p34, %r116, 0;
	selp.b64 	%rd133, %rd98, %rd99, %p34;
	shl.b64 	%rd130, %rd133, 1;
	add.s32 	%r38, %r161, -4;
	setp.gt.s32 	%p35, %r161, 3;
	mov.u32 	%r161, %r38;
	@%p35 bra 	$L__BB1_35;
$L__BB1_36:
	and.b64  	%rd30, %rd133, 9223372036854775807;
	setp.eq.s64 	%p36, %rd30, 0;
	mov.b64 	%rd134, 0;
	@%p36 bra 	$L__BB1_40;
	mov.b64 	%fd89, %rd30;
	mul.f64 	%fd90, %fd89, 0d4350000000000000;
	{
	.reg .b32 %temp; 
	mov.b64 	{%temp, %r117}, %fd90;
	}
	shr.u32 	%r118, %r117, 20;
	sub.s32 	%r119, 55, %r118;
	sub.s32 	%r39, %r158, %r119;
	shl.b64 	%rd31, %rd30, %r119;
	setp.gt.s32 	%p37, %r39, 0;
	@%p37 bra 	$L__BB1_39;
	sub.s32 	%r121, 1, %r39;
	shr.u64 	%rd134, %rd31, %r121;
	bra.uni 	$L__BB1_40;
$L__BB1_39:
	add.s32 	%r120, %r39, -1;
	cvt.u64.u32 	%rd101, %r120;
	shl.b64 	%rd102, %rd101, 52;
	add.s64 	%rd134, %rd102, %rd31;
$L__BB1_40:
	mov.b64 	%fd91, %rd134;
	copysign.f64 	%fd113, %fd14, %fd91;
$L__BB1_41:
	st.global.f64 	[%rd2+8], %fd113;
	ld.global.f64 	%fd92, [%rd2+16];
	ld.global.f64 	%fd25, [%rd1+16];
	add.f64 	%fd26, %fd92, %fd25;
	{
	.reg .b32 %temp; 
	mov.b64 	{%temp, %r122}, %fd26;
	}
	and.b32  	%r123, %r122, 2147483647;
	{
	.reg .b32 %temp; 
	mov.b64 	{%r124, %temp}, %fd26;
	}
	{
	.reg .b32 %temp; 
	mov.b64 	{%temp, %r125}, %fd25;
	}
	and.b32  	%r127, %r125, 2147483647;
	{
	.reg .b32 %temp; 
	mov.b64 	{%r128, %temp}, %fd25;
	}
	mov.b64 	%fd114, {%r124, %r123};
	mov.b64 	%fd115, {%r128, %r127};
	max.u32 	%r129, %r123, %r127;
	setp.lt.u32 	%p42, %r129, 2146435072;
	@%p42 bra 	$L__BB1_45;
	setp.num.f64 	%p58, %fd114, %fd114;
	setp.num.f64 	%p59, %fd115, %fd115;
	and.pred  	%p60, %p58, %p59;
	@%p60 bra 	$L__BB1_44;
	add.rn.f64 	%fd116, %fd26, %fd25;
	bra.uni 	$L__BB1_61;
$L__BB1_44:
	setp.eq.f64 	%p61, %fd114, 0d7FF0000000000000;
	selp.f64 	%fd116, 0dFFF8000000000000, %fd26, %p61;
	bra.uni 	$L__BB1_61;
$L__BB1_45:
	setp.eq.f64 	%p43, %fd115, 0d0000000000000000;
	mov.f64 	%fd116, 0dFFF8000000000000;
	@%p43 bra 	$L__BB1_61;
	setp.ltu.f64 	%p44, %fd114, %fd115;
	mov.f64 	%fd116, %fd26;
	@%p44 bra 	$L__BB1_61;
	{
	.reg .b32 %temp; 
	mov.b64 	{%temp, %r130}, %fd114;
	}
	shr.u32 	%r163, %r130, 20;
	{
	.reg .b32 %temp; 
	mov.b64 	{%temp, %r41}, %fd115;
	}
	shr.u32 	%r164, %r41, 20;
	setp.gt.u32 	%p45, %r130, 1048575;
	@%p45 bra 	$L__BB1_49;
	mul.f64 	%fd114, %fd114, 0d4350000000000000;
	{
	.reg .b32 %temp; 
	mov.b64 	{%temp, %r131}, %fd114;
	}
	shr.u32 	%r132, %r131, 20;
	add.s32 	%r133, %r163, %r132;
	add.s32 	%r163, %r133, -54;
$L__BB1_49:
	setp.gt.u32 	%p46, %r41, 1048575;
	@%p46 bra 	$L__BB1_51;
	mul.f64 	%fd115, %fd115, 0d4350000000000000;
	{
	.reg .b32 %temp; 
	mov.b64 	{%temp, %r134}, %fd115;
	}
	shr.u32 	%r135, %r134, 20;
	add.s32 	%r136, %r164, %r135;
	add.s32 	%r164, %r136, -54;
$L__BB1_51:
	mov.b64 	%rd104, %fd114;
	mov.b64 	%rd105, %fd115;
	and.b64  	%rd106, %rd104, 4503599627370495;
	or.b64  	%rd136, %rd106, 4503599627370496;
	and.b64  	%rd107, %rd105, 4503599627370495;
	or.b64  	%rd36, %rd107, 4503599627370496;
	sub.s32 	%r47, %r163, %r164;
	min.s32 	%r48, %r47, 0;
	add.s32 	%r137, %r164, %r48;
	sub.s32 	%r138, %r163, %r137;
	add.s32 	%r139, %r138, 1;
	and.b32  	%r49, %r139, 3;
	setp.eq.s32 	%p47, %r49, 0;
	mov.u32 	%r167, %r47;
	@%p47 bra 	$L__BB1_54;
	neg.s32 	%r165, %r49;
	mov.u32 	%r167, %r47;
$L__BB1_53:
	.pragma "nounroll";
	sub.s64 	%rd108, %rd136, %rd36;
	mov.b64 	%fd94, %rd108;
	{
	.reg .b32 %temp; 
	mov.b64 	{%temp, %r140}, %fd94;
	}
	setp.lt.s32 	%p48, %r140, 0;
	selp.b64 	%rd139, %rd136, %rd108, %p48;
	shl.b64 	%rd136, %rd139, 1;
	add.s32 	%r167, %r167, -1;
	add.s32 	%r165, %r165, 1;
	setp.ne.s32 	%p49, %r165, 0;
	@%p49 bra 	$L__BB1_53;
$L__BB1_54:
	sub.s32 	%r141, %r47, %r48;
	setp.lt.u32 	%p50, %r141, 3;
	@%p50 bra 	$L__BB1_56;
$L__BB1_55:
	sub.s64 	%rd109, %rd136, %rd36;
	mov.b64 	%fd95, %rd109;
	{
	.reg .b32 %temp; 
	mov.b64 	{%temp, %r142}, %fd95;
	}
	setp.lt.s32 	%p51, %r142, 0;
	selp.b64 	%rd110, %rd136, %rd109, %p51;
	shl.b64 	%rd111, %rd110, 1;
	sub.s64 	%rd112, %rd111, %rd36;
	mov.b64 	%fd96, %rd112;
	{
	.reg .b32 %temp; 
	mov.b64 	{%temp, %r143}, %fd96;
	}
	setp.lt.s32 	%p52, %r143, 0;
	selp.b64 	%rd113, %rd111, %rd112, %p52;
	shl.b64 	%rd114, %rd113, 1;
	sub.s64 	%rd115, %rd114, %rd36;
	mov.b64 	%fd97, %rd115;
	{
	.reg .b32 %temp; 
	mov.b64 	{%temp, %r144}, %fd97;
	}
	setp.lt.s32 	%p53, %r144, 0;
	selp.b64 	%rd116, %rd114, %rd115, %p53;
	shl.b64 	%rd117, %rd116, 1;
	sub.s64 	%rd118, %rd117, %rd36;
	mov.b64 	%fd98, %rd118;
	{
	.reg .b32 %temp; 
	mov.b64 	{%temp, %r145}, %fd98;
	}
	setp.lt.s32 	%p54, %r145, 0;
	selp.b64 	%rd139, %rd117, %rd118, %p54;
	shl.b64 	%rd136, %rd139, 1;
	add.s32 	%r57, %r167, -4;
	setp.gt.s32 	%p55, %r167, 3;
	mov.u32 	%r167, %r57;
	@%p55 bra 	$L__BB1_55;
$L__BB1_56:
	and.b64  	%rd46, %rd139, 9223372036854775807;
	setp.eq.s64 	%p56, %rd46, 0;
	mov.b64 	%rd140, 0;
	@%p56 bra 	$L__BB1_60;
	mov.b64 	%fd99, %rd46;
	mul.f64 	%fd100, %fd99, 0d4350000000000000;
	{
	.reg .b32 %temp; 
	mov.b64 	{%temp, %r146}, %fd100;
	}
	shr.u32 	%r147, %r146, 20;
	sub.s32 	%r148, 55, %r147;
	sub.s32 	%r58, %r164, %r148;
	shl.b64 	%rd47, %rd46, %r148;
	setp.gt.s32 	%p57, %r58, 0;
	@%p57 bra 	$L__BB1_59;
	sub.s32 	%r150, 1, %r58;
	shr.u64 	%rd140, %rd47, %r150;
	bra.uni 	$L__BB1_60;
$L__BB1_59:
	add.s32 	%r149, %r58, -1;
	cvt.u64.u32 	%rd120, %r149;
	shl.b64 	%rd121, %rd120, 52;
	add.s64 	%rd140, %rd121, %rd47;
$L__BB1_60:
	mov.b64 	%fd101, %rd140;
	copysign.f64 	%fd116, %fd26, %fd101;
$L__BB1_61:
	st.global.f64 	[%rd2+16], %fd116;
	setp.geu.f64 	%p62, %fd110, 0d0000000000000000;
	@%p62 bra 	$L__BB1_63;
	ld.global.f64 	%fd102, [%rd1];
	add.f64 	%fd103, %fd102, %fd110;
	st.global.f64 	[%rd2], %fd103;
$L__BB1_63:
	setp.geu.f64 	%p63, %fd113, 0d0000000000000000;
	@%p63 bra 	$L__BB1_65;
	ld.global.f64 	%fd104, [%rd1+8];
	add.f64 	%fd105, %fd104, %fd113;
	st.global.f64 	[%rd2+8], %fd105;
$L__BB1_65:
	setp.geu.f64 	%p64, %fd116, 0d0000000000000000;
	@%p64 bra 	$L__BB1_67;
	ld.global.f64 	%fd106, [%rd1+16];
	add.f64 	%fd107, %fd106, %fd116;
	st.global.f64 	[%rd2+16], %fd107;
$L__BB1_67:
	ret;

}
	// .globl	_Z18finalizeVelocitiesiPdS_S_d
.visible .entry _Z18finalizeVelocitiesiPdS_S_d(
	.param .u32 _Z18finalizeVelocitiesiPdS_S_d_param_0,
	.param .u64 .ptr .align 1 _Z18finalizeVelocitiesiPdS_S_d_param_1,
	.param .u64 .ptr .align 1 _Z18finalizeVelocitiesiPdS_S_d_param_2,
	.param .u64 .ptr .align 1 _Z18finalizeVelocitiesiPdS_S_d_param_3,
	.param .f64 _Z18finalizeVelocitiesiPdS_S_d_param_4
)
{
	.reg .pred 	%p<2>;
	.reg .b32 	%r<7>;
	.reg .b64 	%rd<12>;
	.reg .b64 	%fd<18>;

	ld.param.u32 	%r2, [_Z18finalizeVelocitiesiPdS_S_d_param_0];
	ld.param.u64 	%rd1, [_Z18finalizeVelocitiesiPdS_S_d_param_1];
	ld.param.u64 	%rd2, [_Z18finalizeVelocitiesiPdS_S_d_param_2];
	ld.param.u64 	%rd3, [_Z18finalizeVelocitiesiPdS_S_d_param_3];
	ld.param.f64 	%fd1, [_Z18finalizeVelocitiesiPdS_S_d_param_4];
	mov.u32 	%r3, %ctaid.x;
	mov.u32 	%r4, %ntid.x;
	mov.u32 	%r5, %tid.x;
	mad.lo.s32 	%r1, %r3, %r4, %r5;
	setp.ge.s32 	%p1, %r1, %r2;
	@%p1 bra 	$L__BB2_2;
	cvta.to.global.u64 	%rd4, %rd2;
	cvta.to.global.u64 	%rd5, %rd3;
	cvta.to.global.u64 	%rd6, %rd1;
	mul.lo.s32 	%r6, %r1, 3;
	mul.wide.s32 	%rd7, %r6, 8;
	add.s64 	%rd8, %rd4, %rd7;
	ld.global.f64 	%fd2, [%rd8];
	mul.wide.s32 	%rd9, %r1, 8;
	add.s64 	%rd10, %rd5, %rd9;
	ld.global.f64 	%fd3, [%rd10];
	div.rn.f64 	%fd4, %fd2, %fd3;
	ld.global.f64 	%fd5, [%rd8+8];
	div.rn.f64 	%fd6, %fd5, %fd3;
	ld.global.f64 	%fd7, [%rd8+16];
	div.rn.f64 	%fd8, %fd7, %fd3;
	mul.f64 	%fd9, %fd4, 0d3FE0000000000000;
	add.s64 	%rd11, %rd6, %rd7;
	ld.global.f64 	%fd10, [%rd11];
	fma.rn.f64 	%fd11, %fd1, %fd9, %fd10;
	st.global.f64 	[%rd11], %fd11;
	mul.f64 	%fd12, %fd6, 0d3FE0000000000000;
	ld.global.f64 	%fd13, [%rd11+8];
	fma.rn.f64 	%fd14, %fd1, %fd12, %fd13;
	st.global.f64 	[%rd11+8], %fd14;
	mul.f64 	%fd15, %fd8, 0d3FE0000000000000;
	ld.global.f64 	%fd16, [%rd11+16];
	fma.rn.f64 	%fd17, %fd1, %fd15, %fd16;
	st.global.f64 	[%rd11+16], %fd17;
$L__BB2_2:
	ret;

}
	// .globl	_Z20calculateTotalEnergyiPdS_S_ddS_S_d
.visible .entry _Z20calculateTotalEnergyiPdS_S_ddS_S_d(
	.param .u32 _Z20calculateTotalEnergyiPdS_S_ddS_S_d_param_0,
	.param .u64 .ptr .align 1 _Z20calculateTotalEnergyiPdS_S_ddS_S_d_param_1,
	.param .u64 .ptr .align 1 _Z20calculateTotalEnergyiPdS_S_ddS_S_d_param_2,
	.param .u64 .ptr .align 1 _Z20calculateTotalEnergyiPdS_S_ddS_S_d_param_3,
	.param .f64 _Z20calculateTotalEnergyiPdS_S_ddS_S_d_param_4,
	.param .f64 _Z20calculateTotalEnergyiPdS_S_ddS_S_d_param_5,
	.param .u64 .ptr .align 1 _Z20calculateTotalEnergyiPdS_S_ddS_S_d_param_6,
	.param .u64 .ptr .align 1 _Z20calculateTotalEnergyiPdS_S_ddS_S_d_param_7,
	.param .f64 _Z20calculateTotalEnergyiPdS_S_ddS_S_d_param_8
)
{
	.reg .pred 	%p<87>;
	.reg .b32 	%r<141>;
	.reg .b64 	%rd<25>;
	.reg .b64 	%fd<213>;
	// demoted variable
	.shared .align 8 .b8 _ZZ20calculateTotalEnergyiPdS_S_ddS_S_dE12sharedEnergy[2048];
	ld.param.u32 	%r43, [_Z20calculateTotalEnergyiPdS_S_ddS_S_d_param_0];
	ld.param.u64 	%rd10, [_Z20calculateTotalEnergyiPdS_S_ddS_S_d_param_1];
	ld.param.u64 	%rd7, [_Z20calculateTotalEnergyiPdS_S_ddS_S_d_param_2];
	ld.param.u64 	%rd8, [_Z20calculateTotalEnergyiPdS_S_ddS_S_d_param_3];
	ld.param.f64 	%fd71, [_Z20calculateTotalEnergyiPdS_S_ddS_S_d_param_4];
	ld.param.f64 	%fd72, [_Z20calculateTotalEnergyiPdS_S_ddS_S_d_param_5];
	ld.param.u64 	%rd11, [_Z20calculateTotalEnergyiPdS_S_ddS_S_d_param_6];
	ld.param.u64 	%rd9, [_Z20calculateTotalEnergyiPdS_S_ddS_S_d_param_7];
	ld.param.f64 	%fd73, [_Z20calculateTotalEnergyiPdS_S_ddS_S_d_param_8];
	cvta.to.global.u64 	%rd1, %rd10;
	cvta.to.global.u64 	%rd2, %rd11;
	mov.u32 	%r44, %ctaid.x;
	mov.u32 	%r1, %ntid.x;
	mul.lo.s32 	%r2, %r44, %r1;
	mov.u32 	%r3, %tid.x;
	add.s32 	%r133, %r2, %r3;
	shl.b32 	%r45, %r3, 3;
	mov.u32 	%r46, _ZZ20calculateTotalEnergyiPdS_S_ddS_S_dE12sharedEnergy;
	add.s32 	%r5, %r46, %r45;
	mov.b64 	%rd12, 0;
	st.shared.u64 	[%r5], %rd12;
	setp.ge.s32 	%p3, %r133, %r43;
	@%p3 bra 	$L__BB3_23;
	cvta.to.global.u64 	%rd13, %rd8;
	cvta.to.global.u64 	%rd14, %rd7;
	mul.wide.s32 	%rd15, %r133, 8;
	add.s64 	%rd16, %rd13, %rd15;
	ld.global.f64 	%fd1, [%rd16];
	mul.lo.s32 	%r47, %r133, 3;
	mul.wide.s32 	%rd17, %r47, 8;
	add.s64 	%rd3, %rd14, %rd17;
	ld.global.f64 	%fd2, [%rd3];
	{
	.reg .b32 %temp; 
	mov.b64 	{%temp, %r6}, %fd2;
	}
	mov.f64 	%fd74, 0d4000000000000000;
	{
	.reg .b32 %temp; 
	mov.b64 	{%temp, %r48}, %fd74;
	}
	and.b32  	%r8, %r48, 2146435072;
	setp.eq.s32 	%p4, %r8, 1062207488;
	abs.f64 	%fd3, %fd2;
	{ // callseq 6, 0
	.param .b64 param0;
	st.param.f64 	[param0], %fd3;
	.param .b64 param1;
	st.param.f64 	[param1], 0d4000000000000000;
	.param .b64 retval0;
	call.uni (retval0), 
	__internal_accurate_pow, 
	(
	param0, 
	param1
	);
	ld.param.f64 	%fd75, [retval0];
	} // callseq 6
	setp.lt.s32 	%p5, %r6, 0;
	neg.f64 	%fd77, %fd75;
	selp.f64 	%fd78, %fd77, %fd75, %p4;
	selp.f64 	%fd194, %fd78, %fd75, %p5;
	setp.neu.f64 	%p6, %fd2, 0d0000000000000000;
	@%p6 bra 	$L__BB3_3;
	selp.b32 	%r49, %r6, 0, %p4;
	setp.lt.s32 	%p8, %r48, 0;
	or.b32  	%r50, %r49, 2146435072;
	selp.b32 	%r51, %r50, %r49, %p8;
	mov.b32 	%r52, 0;
	mov.b64 	%fd194, {%r52, %r51};
$L__BB3_3:
	add.f64 	%fd79, %fd2, 0d4000000000000000;
	{
	.reg .b32 %temp; 
	mov.b64 	{%temp, %r53}, %fd79;
	}
	and.b32  	%r54, %r53, 2146435072;
	setp.ne.s32 	%p9, %r54, 2146435072;
	@%p9 bra 	$L__BB3_8;
	setp.num.f64 	%p10, %fd2, %fd2;
	@%p10 bra 	$L__BB3_6;
	mov.f64 	%fd80, 0d4000000000000000;
	add.rn.f64 	%fd194, %fd2, %fd80;
	bra.uni 	$L__BB3_8;
$L__BB3_6:
	setp.neu.f64 	%p11, %fd3, 0d7FF0000000000000;
	@%p11 bra 	$L__BB3_8;
	setp.lt.s32 	%p12, %r6, 0;
	setp.eq.s32 	%p13, %r8, 1062207488;
	setp.lt.s32 	%p14, %r48, 0;
	selp.b32 	%r56, 0, 2146435072, %p14;
	and.b32  	%r57, %r48, 2147483647;
	setp.ne.s32 	%p15, %r57, 1071644672;
	or.b32  	%r58, %r56, -2147483648;
	selp.b32 	%r59, %r58, %r56, %p15;
	selp.b32 	%r60, %r59, %r56, %p13;
	selp.b32 	%r61, %r60, %r56, %p12;
	mov.b32 	%r62, 0;
	mov.b64 	%fd194, {%r62, %r61};
$L__BB3_8:
	setp.eq.s32 	%p16, %r8, 1062207488;
	setp.eq.f64 	%p17, %fd2, 0d3FF0000000000000;
	selp.f64 	%fd10, 0d3FF0000000000000, %fd194, %p17;
	ld.global.f64 	%fd11, [%rd3+8];
	{
	.reg .b32 %temp; 
	mov.b64 	{%temp, %r9}, %fd11;
	}
	abs.f64 	%fd12, %fd11;
	{ // callseq 7, 0
	.param .b64 param0;
	st.param.f64 	[param0], %fd12;
	.param .b64 param1;
	st.param.f64 	[param1], 0d4000000000000000;
	.param .b64 retval0;
	call.uni (retval0), 
	__internal_accurate_pow, 
	(
	param0, 
	param1
	);
	ld.param.f64 	%fd81, [retval0];
	} // callseq 7
	setp.lt.s32 	%p18, %r9, 0;
	neg.f64 	%fd83, %fd81;
	selp.f64 	%fd84, %fd83, %fd81, %p16;
	selp.f64 	%fd196, %fd84, %fd81, %p18;
	setp.neu.f64 	%p19, %fd11, 0d0000000000000000;
	@%p19 bra 	$L__BB3_10;
	selp.b32 	%r64, %r9, 0, %p16;
	setp.lt.s32 	%p21, %r48, 0;
	or.b32  	%r65, %r64, 2146435072;
	selp.b32 	%r66, %r65, %r64, %p21;
	mov.b32 	%r67, 0;
	mov.b64 	%fd196, {%r67, %r66};
$L__BB3_10:
	add.f64 	%fd85, %fd11, 0d4000000000000000;
	{
	.reg .b32 %temp; 
	mov.b64 	{%temp, %r68}, %fd85;
	}
	and.b32  	%r69, %r68, 2146435072;
	setp.ne.s32 	%p22, %r69, 2146435072;
	@%p22 bra 	$L__BB3_15;
	setp.num.f64 	%p23, %fd11, %fd11;
	@%p23 bra 	$L__BB3_13;
	mov.f64 	%fd86, 0d4000000000000000;
	add.rn.f64 	%fd196, %fd11, %fd86;
	bra.uni 	$L__BB3_15;
$L__BB3_13:
	setp.neu.f64 	%p24, %fd12, 0d7FF0000000000000;
	@%p24 bra 	$L__BB3_15;
	setp.lt.s32 	%p27, %r48, 0;
	selp.b32 	%r71, 0, 2146435072, %p27;
	and.b32  	%r72, %r48, 2147483647;
	setp.ne.s32 	%p28, %r72, 1071644672;
	or.b32  	%r73, %r71, -2147483648;
	selp.b32 	%r74, %r73, %r71, %p28;
	selp.b32 	%r75, %r74, %r71, %p16;
	selp.b32 	%r76, %r75, %r71, %p18;
	mov.b32 	%r77, 0;
	mov.b64 	%fd196, {%r77, %r76};
$L__BB3_15:
	setp.eq.f64 	%p30, %fd11, 0d3FF0000000000000;
	selp.f64 	%fd87, 0d3FF0000000000000, %fd196, %p30;
	add.f64 	%fd19, %fd10, %fd87;
	ld.global.f64 	%fd20, [%rd3+16];
	{
	.reg .b32 %temp; 
	mov.b64 	{%temp, %r10}, %fd20;
	}
	abs.f64 	%fd21, %fd20;
	{ // callseq 8, 0
	.param .b64 param0;
	st.param.f64 	[param0], %fd21;
	.param .b64 param1;
	st.param.f64 	[param1], 0d4000000000000000;
	.param .b64 retval0;
	call.uni (retval0), 
	__internal_accurate_pow, 
	(
	param0, 
	param1
	);
	ld.param.f64 	%fd88, [retval0];
	} // callseq 8
	setp.lt.s32 	%p31, %r10, 0;
	neg.f64 	%fd90, %fd88;
	selp.f64 	%fd91, %fd90, %fd88, %p16;
	selp.f64 	%fd198, %fd91, %fd88, %p31;
	setp.neu.f64 	%p32, %fd20, 0d0000000000000000;
	@%p32 bra 	$L__BB3_17;
	selp.b32 	%r79, %r10, 0, %p16;
	setp.lt.s32 	%p34, %r48, 0;
	or.b32  	%r80, %r79, 2146435072;
	selp.b32 	%r81, %r80, %r79, %p34;
	mov.b32 	%r82, 0;
	mov.b64 	%fd198, {%r82, %r81};
$L__BB3_17:
	add.f64 	%fd92, %fd20, 0d4000000000000000;
	{
	.reg .b32 %temp; 
	mov.b64 	{%temp, %r83}, %fd92;
	}
	and.b32  	%r84, %r83, 2146435072;
	setp.ne.s32 	%p35, %r84, 2146435072;
	@%p35 bra 	$L__BB3_22;
	setp.num.f64 	%p36, %fd20, %fd20;
	@%p36 bra 	$L__BB3_20;
	mov.f64 	%fd93, 0d4000000000000000;
	add.rn.f64 	%fd198, %fd20, %fd93;
	bra.uni 	$L__BB3_22;
$L__BB3_20:
	setp.neu.f64 	%p37, %fd21, 0d7FF0000000000000;
	@%p37 bra 	$L__BB3_22;
	setp.lt.s32 	%p38, %r10, 0;
	setp.eq.s32 	%p39, %r8, 1062207488;
	setp.lt.s32 	%p40, %r48, 0;
	selp.b32 	%r86, 0, 2146435072, %p40;
	and.b32  	%r87, %r48, 2147483647;
	setp.ne.s32 	%p41, %r87, 1071644672;
	or.b32  	%r88, %r86, -2147483648;
	selp.b32 	%r89, %r88, %r86, %p41;
	selp.b32 	%r90, %r89, %r86, %p39;
	selp.b32 	%r91, %r90, %r86, %p38;
	mov.b32 	%r92, 0;
	mov.b64 	%fd198, {%r92, %r91};
$L__BB3_22:
	setp.eq.f64 	%p42, %fd20, 0d3FF0000000000000;
	selp.f64 	%fd94, 0d3FF0000000000000, %fd198, %p42;
	add.f64 	%fd95, %fd19, %fd94;
	mul.f64 	%fd96, %fd1, 0d3FE0000000000000;
	fma.rn.f64 	%fd97, %fd96, %fd95, 0d0000000000000000;
	st.shared.f64 	[%r5], %fd97;
$L__BB3_23:
	bar.sync 	0;
	add.s32 	%r93, %r133, 1;
	max.s32 	%r94, %r133, %r93;
	setp.ge.s32 	%p43, %r94, %r43;
	@%p43 bra 	$L__BB3_50;
	cvta.to.global.u64 	%rd18, %rd9;
	mul.lo.s32 	%r95, %r133, 3;
	mul.wide.s32 	%rd19, %r95, 8;
	add.s64 	%rd20, %rd1, %rd19;
	ld.global.f64 	%fd28, [%rd20];
	ld.global.f64 	%fd29, [%rd20+8];
	ld.global.f64 	%fd30, [%rd20+16];
	ld.global.f64 	%fd31, [%rd18];
	ld.global.f64 	%fd32, [%rd18+8];
	ld.global.f64 	%fd33, [%rd18+16];
	mul.f64 	%fd34, %fd72, 0d4010000000000000;
	mov.f64 	%fd98, 0d4028000000000000;
	{
	.reg .b32 %temp; 
	mov.b64 	{%temp, %r11}, %fd98;
	}
	and.b32  	%r12, %r11, 2146435072;
	setp.eq.s32 	%p44, %r12, 1073741824;
	setp.lt.s32 	%p45, %r11, 0;
	selp.b32 	%r13, 0, 2146435072, %p45;
	and.b32  	%r96, %r11, 2147483647;
	setp.ne.s32 	%p46, %r96, 1071644672;
	and.pred  	%p1, %p44, %p46;
	mov.f64 	%fd99, 0d4018000000000000;
	{
	.reg .b32 %temp; 
	mov.b64 	{%temp, %r14}, %fd99;
	}
	and.b32  	%r15, %r14, 2146435072;
	setp.eq.s32 	%p47, %r15, 1073741824;
	setp.lt.s32 	%p48, %r14, 0;
	selp.b32 	%r16, 0, 2146435072, %p48;
	and.b32  	%r97, %r14, 2147483647;
	setp.ne.s32 	%p49, %r97, 1071644672;
	and.pred  	%p2, %p47, %p49;
	mul.lo.s32 	%r98, %r3, 3;
	mad.lo.s32 	%r132, %r2, 3, %r98;
$L__BB3_25:
	add.s32 	%r132, %r132, 3;
	mul.wide.s32 	%rd21, %r132, 8;
	add.s64 	%rd22, %rd1, %rd21;
	ld.global.f64 	%fd100, [%rd22];
	sub.f64 	%fd199, %fd100, %fd28;
	ld.global.f64 	%fd101, [%rd22+8];
	sub.f64 	%fd200, %fd101, %fd29;
	ld.global.f64 	%fd102, [%rd22+16];
	sub.f64 	%fd201, %fd102, %fd30;
	mul.f64 	%fd103, %fd31, 0d3FE0000000000000;
	setp.leu.f64 	%p50, %fd199, %fd103;
	@%p50 bra 	$L__BB3_27;
	sub.f64 	%fd199, %fd199, %fd31;
	bra.uni 	$L__BB3_29;
$L__BB3_27:
	mul.f64 	%fd104, %fd31, 0dBFE0000000000000;
	setp.geu.f64 	%p51, %fd199, %fd104;
	@%p51 bra 	$L__BB3_29;
	add.f64 	%fd199, %fd199, %fd31;
$L__BB3_29:
	mul.f64 	%fd105, %fd32, 0d3FE0000000000000;
	setp.leu.f64 	%p52, %fd200, %fd105;
	@%p52 bra 	$L__BB3_31;
	sub.f64 	%fd200, %fd200, %fd32;
	bra.uni 	$L__BB3_33;
$L__BB3_31:
	mul.f64 	%fd106, %fd32, 0dBFE0000000000000;
	setp.geu.f64 	%p53, %fd200, %fd106;
	@%p53 bra 	$L__BB3_33;
	add.f64 	%fd200, %fd200, %fd32;
$L__BB3_33:
	mul.f64 	%fd107, %fd33, 0d3FE0000000000000;
	setp.leu.f64 	%p54, %fd201, %fd107;
	@%p54 bra 	$L__BB3_35;
	sub.f64 	%fd201, %fd201, %fd33;
	bra.uni 	$L__BB3_37;
$L__BB3_35:
	mul.f64 	%fd108, %fd33, 0dBFE0000000000000;
	setp.geu.f64 	%p55, %fd201, %fd108;
	@%p55 bra 	$L__BB3_37;
	add.f64 	%fd201, %fd201, %fd33;
$L__BB3_37:
	mul.f64 	%fd109, %fd200, %fd200;
	fma.rn.f64 	%fd110, %fd199, %fd199, %fd109;
	fma.rn.f64 	%fd111, %fd201, %fd201, %fd110;
	sqrt.rn.f64 	%fd47, %fd111;
	setp.gtu.f64 	%p56, %fd47, %fd73;
	@%p56 bra 	$L__BB3_49;
	div.rn.f64 	%fd48, %fd71, %fd47;
	{
	.reg .b32 %temp; 
	mov.b64 	{%temp, %r21}, %fd48;
	}
	abs.f64 	%fd49, %fd48;
	{ // callseq 9, 0
	.param .b64 param0;
	st.param.f64 	[param0], %fd49;
	.param .b64 param1;
	st.param.f64 	[param1], 0d4028000000000000;
	.param .b64 retval0;
	call.uni (retval0), 
	__internal_accurate_pow, 
	(
	param0, 
	param1
	);
	ld.param.f64 	%fd112, [retval0];
	} // callseq 9
	setp.lt.s32 	%p60, %r21, 0;
	neg.f64 	%fd114, %fd112;
	selp.f64 	%fd115, %fd114, %fd112, %p44;
	selp.f64 	%fd116, %fd115, %fd112, %p60;
	setp.eq.f64 	%p61, %fd48, 0d0000000000000000;
	selp.b32 	%r99, %r21, 0, %p44;
	or.b32  	%r100, %r99, 2146435072;
	selp.b32 	%r101, %r100, %r99, %p45;
	mov.b32 	%r102, 0;
	mov.b64 	%fd117, {%r102, %r101};
	selp.f64 	%fd202, %fd117, %fd116, %p61;
	add.f64 	%fd118, %fd48, 0d4028000000000000;
	{
	.reg .b32 %temp; 
	mov.b64 	{%temp, %r103}, %fd118;
	}
	and.b32  	%r104, %r103, 2146435072;
	setp.ne.s32 	%p62, %r104, 2146435072;
	@%p62 bra 	$L__BB3_43;
	setp.num.f64 	%p63, %fd48, %fd48;
	@%p63 bra 	$L__BB3_41;
	mov.f64 	%fd119, 0d4028000000000000;
	add.rn.f64 	%fd202, %fd48, %fd119;
	bra.uni 	$L__BB3_43;
$L__BB3_41:
	setp.neu.f64 	%p64, %fd49, 0d7FF0000000000000;
	@%p64 bra 	$L__BB3_43;
	or.b32  	%r105, %r13, -2147483648;
	selp.b32 	%r106, %r105, %r13, %p1;
	selp.b32 	%r107, %r106, %r13, %p60;
	mov.b32 	%r108, 0;
	mov.b64 	%fd202, {%r108, %r107};
$L__BB3_43:
	setp.eq.f64 	%p66, %fd48, 0d0000000000000000;
	setp.lt.s32 	%p67, %r21, 0;
	setp.lt.s32 	%p68, %r14, 0;
	setp.eq.s32 	%p69, %r15, 1073741824;
	{ // callseq 10, 0
	.param .b64 param0;
	st.param.f64 	[param0], %fd49;
	.param .b64 param1;
	st.param.f64 	[param1], 0d4018000000000000;
	.param .b64 retval0;
	call.uni (retval0), 
	__internal_accurate_pow, 
	(
	param0, 
	param1
	);
	ld.param.f64 	%fd120, [retval0];
	} // callseq 10
	neg.f64 	%fd122, %fd120;
	selp.f64 	%fd123, %fd122, %fd120, %p69;
	selp.f64 	%fd124, %fd123, %fd120, %p67;
	selp.b32 	%r109, %r21, 0, %p69;
	or.b32  	%r110, %r109, 2146435072;
	selp.b32 	%r111, %r110, %r109, %p68;
	mov.b32 	%r112, 0;
	mov.b64 	%fd125, {%r112, %r111};
	selp.f64 	%fd203, %fd125, %fd124, %p66;
	add.f64 	%fd126, %fd48, 0d4018000000000000;
	{
	.reg .b32 %temp; 
	mov.b64 	{%temp, %r113}, %fd126;
	}
	and.b32  	%r114, %r113, 2146435072;
	setp.ne.s32 	%p71, %r114, 2146435072;
	@%p71 bra 	$L__BB3_48;
	setp.num.f64 	%p72, %fd48, %fd48;
	@%p72 bra 	$L__BB3_46;
	mov.f64 	%fd127, 0d4018000000000000;
	add.rn.f64 	%fd203, %fd48, %fd127;
	bra.uni 	$L__BB3_48;
$L__BB3_46:
	setp.neu.f64 	%p73, %fd49, 0d7FF0000000000000;
	@%p73 bra 	$L__BB3_48;
	or.b32  	%r115, %r16, -2147483648;
	selp.b32 	%r116, %r115, %r16, %p2;
	selp.b32 	%r117, %r116, %r16, %p67;
	mov.b32 	%r118, 0;
	mov.b64 	%fd203, {%r118, %r117};
$L__BB3_48:
	setp.eq.f64 	%p75, %fd48, 0d3FF0000000000000;
	sub.f64 	%fd128, %fd202, %fd203;
	selp.f64 	%fd129, 0d0000000000000000, %fd128, %p75;
	ld.shared.f64 	%fd130, [%r5];
	fma.rn.f64 	%fd131, %fd34, %fd129, %fd130;
	st.shared.f64 	[%r5], %fd131;
$L__BB3_49:
	add.s32 	%r22, %r133, 1;
	add.s32 	%r119, %r133, 2;
	setp.lt.s32 	%p76, %r119, %r43;
	mov.u32 	%r133, %r22;
	@%p76 bra 	$L__BB3_25;
$L__BB3_50:
	bar.sync 	0;
	setp.ne.s32 	%p77, %r3, 0;
	@%p77 bra 	$L__BB3_65;
	and.b32  	%r23, %r1, 15;
	setp.lt.u32 	%p78, %r1, 16;
	mov.f64 	%fd212, 0d0000000000000000;
	mov.b32 	%r137, 0;
	@%p78 bra 	$L__BB3_54;
	and.b32  	%r137, %r1, 2032;
	mov.u32 	%r122, _ZZ20calculateTotalEnergyiPdS_S_ddS_S_dE12sharedEnergy;
	add.s32 	%r134, %r122, 64;
	and.b32  	%r123, %r1, -16;
	neg.s32 	%r135, %r123;
	mov.f64 	%fd212, 0d0000000000000000;
$L__BB3_53:
	.pragma "nounroll";
	ld.shared.f64 	%fd135, [%r134+-64];
	add.f64 	%fd136, %fd212, %fd135;
	ld.shared.f64 	%fd137, [%r134+-56];
	add.f64 	%fd138, %fd136, %fd137;
	ld.shared.f64 	%fd139, [%r134+-48];
	add.f64 	%fd140, %fd138, %fd139;
	ld.shared.f64 	%fd141, [%r134+-40];
	add.f64 	%fd142, %fd140, %fd141;
	ld.shared.f64 	%fd143, [%r134+-32];
	add.f64 	%fd144, %fd142, %fd143;
	ld.shared.f64 	%fd145, [%r134+-24];
	add.f64 	%fd146, %fd144, %fd145;
	ld.shared.f64 	%fd147, [%r134+-16];
	add.f64 	%fd148, %fd146, %fd147;
	ld.shared.f64 	%fd149, [%r134+-8];
	add.f64 	%fd150, %fd148, %fd149;
	ld.shared.f64 	%fd151, [%r134];
	add.f64 	%fd152, %fd150, %fd151;
	ld.shared.f64 	%fd153, [%r134+8];
	add.f64 	%fd154, %fd152, %fd153;
	ld.shared.f64 	%fd155, [%r134+16];
	add.f64 	%fd156, %fd154, %fd155;
	ld.shared.f64 	%fd157, [%r134+24];
	add.f64 	%fd158, %fd156, %fd157;
	ld.shared.f64 	%fd159, [%r134+32];
	add.f64 	%fd160, %fd158, %fd159;
	ld.shared.f64 	%fd161, [%r134+40];
	add.f64 	%fd162, %fd160, %fd161;
	ld.shared.f64 	%fd163, [%r134+48];
	add.f64 	%fd164, %fd162, %fd163;
	ld.shared.f64 	%fd165, [%r134+56];
	add.f64 	%fd212, %fd164, %fd165;
	add.s32 	%r135, %r135, 16;
	add.s32 	%r134, %r134, 128;
	setp.ne.s32 	%p79, %r135, 0;
	@%p79 bra 	$L__BB3_53;
$L__BB3_54:
	setp.eq.s32 	%p80, %r23, 0;
	@%p80 bra 	$L__BB3_63;
	and.b32  	%r31, %r1, 7;
	setp.lt.u32 	%p81, %r23, 8;
	@%p81 bra 	$L__BB3_57;
	shl.b32 	%r124, %r137, 3;
	mov.u32 	%r125, _ZZ20calculateTotalEnergyiPdS_S_ddS_S_dE12sharedEnergy;
	add.s32 	%r126, %r125, %r124;
	ld.shared.f64 	%fd167, [%r126];
	add.f64 	%fd168, %fd212, %fd167;
	ld.shared.f64 	%fd169, [%r126+8];
	add.f64 	%fd170, %fd168, %fd169;
	ld.shared.f64 	%fd171, [%r126+16];
	add.f64 	%fd172, %fd170, %fd171;
	ld.shared.f64 	%fd173, [%r126+24];
	add.f64 	%fd174, %fd172, %fd173;
	ld.shared.f64 	%fd175, [%r126+32];
	add.f64 	%fd176, %fd174, %fd175;
	ld.shared.f64 	%fd177, [%r126+40];
	add.f64 	%fd178, %fd176, %fd177;
	ld.shared.f64 	%fd179, [%r126+48];
	add.f64 	%fd180, %fd178, %fd179;
	ld.shared.f64 	%fd181, [%r126+56];
	add.f64 	%fd212, %fd180, %fd181;
	add.s32 	%r137, %r137, 8;
$L__BB3_57:
	setp.eq.s32 	%p82, %r31, 0;
	@%p82 bra 	$L__BB3_63;
	and.b32  	%r34, %r1, 3;
	setp.lt.u32 	%p83, %r31, 4;
	@%p83 bra 	$L__BB3_60;
	shl.b32 	%r127, %r137, 3;
	mov.u32 	%r128, _ZZ20calculateTotalEnergyiPdS_S_ddS_S_dE12sharedEnergy;
	add.s32 	%r129, %r128, %r127;
	ld.shared.f64 	%fd183, [%r129];
	add.f64 	%fd184, %fd212, %fd183;
	ld.shared.f64 	%fd185, [%r129+8];
	add.f64 	%fd186, %fd184, %fd185;
	ld.shared.f64 	%fd187, [%r129+16];
	add.f64 	%fd188, %fd186, %fd187;
	ld.shared.f64 	%fd189, [%r129+24];
	add.f64 	%fd212, %fd188, %fd189;
	add.s32 	%r137, %r137, 4;
$L__BB3_60:
	setp.eq.s32 	%p84, %r34, 0;
	@%p84 bra 	$L__BB3_63;
	shl.b32 	%r130, %r137, 3;
	mov.u32 	%r131, _ZZ20calculateTotalEnergyiPdS_S_ddS_S_dE12sharedEnergy;
	add.s32 	%r140, %r131, %r130;
	neg.s32 	%r139, %r34;
$L__BB3_62:
	.pragma "nounroll";
	ld.shared.f64 	%fd190, [%r140];
	add.f64 	%fd212, %fd212, %fd190;
	add.s32 	%r140, %r140, 8;
	add.s32 	%r139, %r139, 1;
	setp.ne.s32 	%p85, %r139, 0;
	@%p85 bra 	$L__BB3_62;
$L__BB3_63:
	ld.global.u64 	%rd24, [%rd2];
$L__BB3_64:
	mov.b64 	%fd191, %rd24;
	add.f64 	%fd192, %fd212, %fd191;
	mov.b64 	%rd23, %fd192;
	atom.relaxed.global.cas.b64 	%rd6, [%rd2], %rd24, %rd23;
	setp.ne.s64 	%p86, %rd24, %rd6;
	mov.u64 	%rd24, %rd6;
	@%p86 bra 	$L__BB3_64;
$L__BB3_65:
	ret;

}
	// .globl	_Z15initializeCellsiP4CellP12ParticleNodei
.visible .entry _Z15initializeCellsiP4CellP12ParticleNodei(
	.param .u32 _Z15initializeCellsiP4CellP12ParticleNodei_param_0,
	.param .u64 .ptr .align 1 _Z15initializeCellsiP4CellP12ParticleNodei_param_1,
	.param .u64 .ptr .align 1 _Z15initializeCellsiP4CellP12ParticleNodei_param_2,
	.param .u32 _Z15initializeCellsiP4CellP12ParticleNodei_param_3
)
{
	.reg .pred 	%p<3>;
	.reg .b32 	%r<9>;
	.reg .b64 	%rd<9>;

	ld.param.u32 	%r3, [_Z15initializeCellsiP4CellP12ParticleNodei_param_0];
	ld.param.u64 	%rd1, [_Z15initializeCellsiP4CellP12ParticleNodei_param_1];
	ld.param.u64 	%rd2, [_Z15initializeCellsiP4CellP12ParticleNodei_param_2];
	ld.param.u32 	%r2, [_Z15initializeCellsiP4CellP12ParticleNodei_param_3];
	mov.u32 	%r4, %ctaid.x;
	mov.u32 	%r5, %ntid.x;
	mov.u32 	%r6, %tid.x;
	mad.lo.s32 	%r1, %r4, %r5, %r6;
	setp.ge.s32 	%p1, %r1, %r3;
	@%p1 bra 	$L__BB4_2;
	cvta.to.global.u64 	%rd3, %rd1;
	mul.wide.s32 	%rd4, %r1, 4;
	add.s64 	%rd5, %rd3, %rd4;
	mov.b32 	%r7, -1;
	st.global.u32 	[%rd5], %r7;
$L__BB4_2:
	setp.ge.s32 	%p2, %r1, %r2;
	@%p2 bra 	$L__BB4_4;
	cvta.to.global.u64 	%rd6, %rd2;
	mul.wide.s32 	%rd7, %r1, 8;
	add.s64 	%rd8, %rd6, %rd7;
	mov.b32 	%r8, -1;
	st.global.u32 	[%rd8], %r8;
	st.global.u32 	[%rd8+4], %r8;
$L__BB4_4:
	ret;

}
	// .globl	_Z13neighbourlistiPdP4CellP12ParticleNodeS_S_ii
.visible .entry _Z13neighbourlistiPdP4CellP12ParticleNodeS_S_ii(
	.param .u32 _Z13neighbourlistiPdP4CellP12ParticleNodeS_S_ii_param_0,
	.param .u64 .ptr .align 1 _Z13neighbourlistiPdP4CellP12ParticleNodeS_S_ii_param_1,
	.param .u64 .ptr .align 1 _Z13neighbourlistiPdP4CellP12ParticleNodeS_S_ii_param_2,
	.param .u64 .ptr .align 1 _Z13neighbourlistiPdP4CellP12ParticleNodeS_S_ii_param_3,
	.param .u64 .ptr .align 1 _Z13neighbourlistiPdP4CellP12ParticleNodeS_S_ii_param_4,
	.param .u64 .ptr .align 1 _Z13neighbourlistiPdP4CellP12ParticleNodeS_S_ii_param_5,
	.param .u32 _Z13neighbourlistiPdP4CellP12ParticleNodeS_S_ii_param_6,
	.param .u32 _Z13neighbourlistiPdP4CellP12ParticleNodeS_S_ii_param_7
)
{
	.local .align 8 .b8 	__local_depot5[16];
	.reg .b64 	%SP;
	.reg .b64 	%SPL;
	.reg .pred 	%p<12>;
	.reg .b32 	%r<57>;
	.reg .b64 	%rd<35>;
	.reg .b64 	%fd<25>;

	mov.u64 	%SPL, __local_depot5;
	cvta.local.u64 	%SP, %SPL;
	ld.param.u32 	%r13, [_Z13neighbourlistiPdP4CellP12ParticleNodeS_S_ii_param_0];
	ld.param.u64 	%rd7, [_Z13neighbourlistiPdP4CellP12ParticleNodeS_S_ii_param_1];
	ld.param.u64 	%rd8, [_Z13neighbourlistiPdP4CellP12ParticleNodeS_S_ii_param_2];
	ld.param.u64 	%rd9, [_Z13neighbourlistiPdP4CellP12ParticleNodeS_S_ii_param_3];
	ld.param.u64 	%rd10, [_Z13neighbourlistiPdP4CellP12ParticleNodeS_S_ii_param_4];
	ld.param.u64 	%rd11, [_Z13neighbourlistiPdP4CellP12ParticleNodeS_S_ii_param_5];
	ld.param.u32 	%r11, [_Z13neighbourlistiPdP4CellP12ParticleNodeS_S_ii_param_6];
	ld.param.u32 	%r12, [_Z13neighbourlistiPdP4CellP12ParticleNodeS_S_ii_param_7];
	cvta.to.global.u64 	%rd1, %rd8;
	cvta.to.global.u64 	%rd2, %rd9;
	cvta.to.global.u64 	%rd3, %rd11;
	cvta.to.global.u64 	%rd4, %rd10;
	add.u64 	%rd12, %SP, 0;
	add.u64 	%rd5, %SPL, 0;
	mov.u32 	%r14, %ctaid.x;
	mov.u32 	%r15, %ntid.x;
	mov.u32 	%r1, %tid.x;
	mad.lo.s32 	%r2, %r14, %r15, %r1;
	setp.ge.s32 	%p1, %r2, %r13;
	@%p1 bra 	$L__BB5_2;
	cvta.to.global.u64 	%rd13, %rd7;
	mul.lo.s32 	%r16, %r2, 3;
	mul.wide.s32 	%rd14, %r16, 8;
	add.s64 	%rd15, %rd13, %rd14;
	ld.global.f64 	%fd1, [%rd15];
	ld.global.f64 	%fd2, [%rd4];
	div.rn.f64 	%fd3, %fd1, %fd2;
	cvt.rzi.s32.f64 	%r17, %fd3;
	ld.global.f64 	%fd4, [%rd15+8];
	ld.global.f64 	%fd5, [%rd4+8];
	div.rn.f64 	%fd6, %fd4, %fd5;
	cvt.rzi.s32.f64 	%r18, %fd6;
	ld.global.f64 	%fd7, [%rd15+16];
	ld.global.f64 	%fd8, [%rd4+16];
	div.rn.f64 	%fd9, %fd7, %fd8;
	cvt.rzi.s32.f64 	%r19, %fd9;
	max.s32 	%r20, %r17, 0;
	ld.global.f64 	%fd10, [%rd3];
	div.rn.f64 	%fd11, %fd10, %fd2;
	cvt.rzi.s32.f64 	%r21, %fd11;
	add.s32 	%r22, %r21, -1;
	min.s32 	%r23, %r20, %r22;
	max.s32 	%r24, %r18, 0;
	ld.global.f64 	%fd12, [%rd3+8];
	div.rn.f64 	%fd13, %fd12, %fd5;
	cvt.rzi.s32.f64 	%r25, %fd13;
	add.s32 	%r26, %r25, -1;
	min.s32 	%r27, %r24, %r26;
	max.s32 	%r28, %r19, 0;
	ld.global.f64 	%fd14, [%rd3+16];
	div.rn.f64 	%fd15, %fd14, %fd8;
	cvt.rzi.s32.f64 	%r29, %fd15;
	add.s32 	%r30, %r29, -1;
	min.s32 	%r31, %r28, %r30;
	mul.lo.s32 	%r32, %r31, %r21;
	mad.lo.s32 	%r33, %r32, %r25, %r23;
	mad.lo.s32 	%r34, %r21, %r27, %r33;
	mul.wide.s32 	%rd16, %r2, 8;
	add.s64 	%rd17, %rd2, %rd16;
	st.global.u32 	[%rd17], %r2;
	mul.wide.s32 	%rd18, %r34, 4;
	add.s64 	%rd19, %rd1, %rd18;
	atom.global.exch.b32 	%r35, [%rd19], %r2;
	st.global.u32 	[%rd17+4], %r35;
$L__BB5_2:
	bar.sync 	0;
	setp.ne.s32 	%p2, %r11, 0;
	setp.ne.s32 	%p3, %r11, %r12;
	and.pred  	%p4, %p2, %p3;
	setp.ne.s32 	%p5, %r1, 0;
	or.pred  	%p6, %p5, %p4;
	@%p6 bra 	$L__BB5_13;
	setp.ne.s32 	%p7, %r11, 0;
	@%p7 bra 	$L__BB5_5;
	mov.u64 	%rd22, $str;
	cvta.global.u64 	%rd23, %rd22;
	{ // callseq 12, 0
	.param .b64 param0;
	st.param.b64 	[param0], %rd23;
	.param .b64 param1;
	st.param.b64 	[param1], 0;
	.param .b32 retval0;
	call.uni (retval0), 
	vprintf, 
	(
	param0, 
	param1
	);
	ld.param.b32 	%r38, [retval0];
	} // callseq 12
	bra.uni 	$L__BB5_6;
$L__BB5_5:
	mov.u64 	%rd20, $str$1;
	cvta.global.u64 	%rd21, %rd20;
	{ // callseq 11, 0
	.param .b64 param0;
	st.param.b64 	[param0], %rd21;
	.param .b64 param1;
	st.param.b64 	[param1], 0;
	.param .b32 retval0;
	call.uni (retval0), 
	vprintf, 
	(
	param0, 
	param1
	);
	ld.param.b32 	%r36, [retval0];
	} // callseq 11
$L__BB5_6:
	mov.b32 	%r55, 0;
	mov.u64 	%rd25, $str$2;
	mov.u64 	%rd33, $str$4;
	mov.u64 	%rd28, $str$3;
$L__BB5_7:
	ld.global.f64 	%fd16, [%rd3];
	ld.global.f64 	%fd17, [%rd4];
	div.rn.f64 	%fd18, %fd16, %fd17;
	cvt.rzi.s32.f64 	%r4, %fd18;
	ld.global.f64 	%fd19, [%rd3+8];
	ld.global.f64 	%fd20, [%rd4+8];
	div.rn.f64 	%fd21, %fd19, %fd20;
	cvt.rzi.s32.f64 	%r5, %fd21;
	mul.lo.s32 	%r6, %r5, %r4;
	ld.global.f64 	%fd22, [%rd3+16];
	ld.global.f64 	%fd23, [%rd4+16];
	div.rn.f64 	%fd24, %fd22, %fd23;
	cvt.rzi.s32.f64 	%r41, %fd24;
	mul.lo.s32 	%r42, %r6, %r41;
	setp.ge.s32 	%p8, %r55, %r42;
	@%p8 bra 	$L__BB5_13;
	mul.wide.u32 	%rd24, %r55, 4;
	add.s64 	%rd6, %rd1, %rd24;
	ld.global.u32 	%r43, [%rd6];
	setp.eq.s32 	%p9, %r43, -1;
	@%p9 bra 	$L__BB5_12;
	div.s32 	%r44, %r55, %r4;
	mul.lo.s32 	%r45, %r44, %r4;
	sub.s32 	%r46, %r55, %r45;
	rem.s32 	%r47, %r44, %r5;
	div.s32 	%r48, %r55, %r6;
	st.local.v2.u32 	[%rd5], {%r46, %r47};
	st.local.u32 	[%rd5+8], %r48;
	cvta.global.u64 	%rd26, %rd25;
	{ // callseq 13, 0
	.param .b64 param0;
	st.param.b64 	[param0], %rd26;
	.param .b64 param1;
	st.param.b64 	[param1], %rd12;
	.param .b32 retval0;
	call.uni (retval0), 
	vprintf, 
	(
	param0, 
	param1
	);
	ld.param.b32 	%r49, [retval0];
	} // callseq 13
	ld.global.u32 	%r56, [%rd6];
	setp.eq.s32 	%p10, %r56, -1;
	@%p10 bra 	$L__BB5_11;
$L__BB5_10:
	st.local.u32 	[%rd5], %r56;
	cvta.global.u64 	%rd29, %rd28;
	{ // callseq 14, 0
	.param .b64 param0;
	st.param.b64 	[param0], %rd29;
	.param .b64 param1;
	st.param.b64 	[param1], %rd12;
	.param .b32 retval0;
	call.uni (retval0), 
	vprintf, 
	(
	param0, 
	param1
	);
	ld.param.b32 	%r51, [retval0];
	} // callseq 14
	mul.wide.s32 	%rd31, %r56, 8;
	add.s64 	%rd32, %rd2, %rd31;
	ld.global.u32 	%r56, [%rd32+4];
	setp.ne.s32 	%p11, %r56, -1;
	@%p11 bra 	$L__BB5_10;
$L__BB5_11:
	cvta.global.u64 	%rd34, %rd33;
	{ // callseq 15, 0
	.param .b64 param0;
	st.param.b64 	[param0], %rd34;
	.param .b64 param1;
	st.param.b64 	[param1], 0;
	.param .b32 retval0;
	call.uni (retval0), 
	vprintf, 
	(
	param0, 
	param1
	);
	ld.param.b32 	%r53, [retval0];
	} // callseq 15
$L__BB5_12:
	add.s32 	%r55, %r55, 1;
	bra.uni 	$L__BB5_7;
$L__BB5_13:
	ret;

}
	// .globl	_Z24calculateForcesNeighbouriPdS_ddS_dP12ParticleNodeS_P4Cell
.visible .entry _Z24calculateForcesNeighbouriPdS_ddS_dP12ParticleNodeS_P4Cell(
	.param .u32 _Z24calculateForcesNeighbouriPdS_ddS_dP12ParticleNodeS_P4Cell_param_0,
	.param .u64 .ptr .align 1 _Z24calculateForcesNeighbouriPdS_ddS_dP12ParticleNodeS_P4Cell_param_1,
	.param .u64 .ptr .align 1 _Z24calculateForcesNeighbouriPdS_ddS_dP12ParticleNodeS_P4Cell_param_2,
	.param .f64 _Z24calculateForcesNeighbouriPdS_ddS_dP12ParticleNodeS_P4Cell_param_3,
	.param .f64 _Z24calculateForcesNeighbouriPdS_ddS_dP12ParticleNodeS_P4Cell_param_4,
	.param .u64 .ptr .align 1 _Z24calculateForcesNeighbouriPdS_ddS_dP12ParticleNodeS_P4Cell_param_5,
	.param .f64 _Z24calculateForcesNeighbouriPdS_ddS_dP12ParticleNodeS_P4Cell_param_6,
	.param .u64 .ptr .align 1 _Z24calculateForcesNeighbouriPdS_ddS_dP12ParticleNodeS_P4Cell_param_7,
	.param .u64 .ptr .align 1 _Z24calculateForcesNeighbouriPdS_ddS_dP12ParticleNodeS_P4Cell_param_8,
	.param .u64 .ptr .align 1 _Z24calculateForcesNeighbouriPdS_ddS_dP12ParticleNodeS_P4Cell_param_9
)
{
	.reg .pred 	%p<35>;
	.reg .b32 	%r<59>;
	.reg .b64 	%rd<27>;
	.reg .b64 	%fd<116>;

	ld.param.u32 	%r13, [_Z24calculateForcesNeighbouriPdS_ddS_dP12ParticleNodeS_P4Cell_param_0];
	ld.param.u64 	%rd2, [_Z24calculateForcesNeighbouriPdS_ddS_dP12ParticleNodeS_P4Cell_param_1];
	ld.param.u64 	%rd4, [_Z24calculateForcesNeighbouriPdS_ddS_dP12ParticleNodeS_P4Cell_param_5];
	ld.param.u64 	%rd6, [_Z24calculateForcesNeighbouriPdS_ddS_dP12ParticleNodeS_P4Cell_param_8];
	ld.param.u64 	%rd7, [_Z24calculateForcesNeighbouriPdS_ddS_dP12ParticleNodeS_P4Cell_param_9];
	cvta.to.global.u64 	%rd1, %rd2;
	mov.u32 	%r14, %ctaid.x;
	mov.u32 	%r15, %ntid.x;
	mov.u32 	%r16, %tid.x;
	mad.lo.s32 	%r1, %r14, %r15, %r16;
	setp.ge.s32 	%p3, %r1, %r13;
	@%p3 bra 	$L__BB6_18;
	cvta.to.global.u64 	%rd8, %rd4;
	cvta.to.global.u64 	%rd9, %rd6;
	cvta.to.global.u64 	%rd10, %rd7;
	mul.lo.s32 	%r2, %r1, 3;
	mul.wide.s32 	%rd11, %r2, 8;
	add.s64 	%rd12, %rd1, %rd11;
	ld.global.f64 	%fd1, [%rd12];
	ld.global.f64 	%fd37, [%rd9];
	div.rn.f64 	%fd38, %fd1, %fd37;
	cvt.rzi.s32.f64 	%r17, %fd38;
	ld.global.f64 	%fd2, [%rd12+8];
	ld.global.f64 	%fd39, [%rd9+8];
	div.rn.f64 	%fd40, %fd2, %fd39;
	cvt.rzi.s32.f64 	%r18, %fd40;
	ld.global.f64 	%fd3, [%rd12+16];
	ld.global.f64 	%fd41, [%rd9+16];
	div.rn.f64 	%fd42, %fd3, %fd41;
	cvt.rzi.s32.f64 	%r19, %fd42;
	max.s32 	%r20, %r17, 0;
	ld.global.f64 	%fd4, [%rd8];
	div.rn.f64 	%fd43, %fd4, %fd37;
	cvt.rzi.s32.f64 	%r21, %fd43;
	add.s32 	%r22, %r21, -1;
	min.s32 	%r23, %r20, %r22;
	max.s32 	%r24, %r18, 0;
	ld.global.f64 	%fd5, [%rd8+8];
	div.rn.f64 	%fd44, %fd5, %fd39;
	cvt.rzi.s32.f64 	%r25, %fd44;
	add.s32 	%r26, %r25, -1;
	min.s32 	%r27, %r24, %r26;
	max.s32 	%r28, %r19, 0;
	ld.global.f64 	%fd6, [%rd8+16];
	div.rn.f64 	%fd45, %fd6, %fd41;
	cvt.rzi.s32.f64 	%r29, %fd45;
	add.s32 	%r30, %r29, -1;
	min.s32 	%r31, %r28, %r30;
	mul.lo.s32 	%r32, %r31, %r21;
	mad.lo.s32 	%r33, %r32, %r25, %r23;
	mad.lo.s32 	%r34, %r21, %r27, %r33;
	mul.wide.s32 	%rd13, %r34, 4;
	add.s64 	%rd14, %rd10, %rd13;
	ld.global.u32 	%r58, [%rd14];
	setp.eq.s32 	%p4, %r58, -1;
	mov.f64 	%fd107, 0d0000000000000000;
	mov.f64 	%fd106, %fd107;
	mov.f64 	%fd105, %fd107;
	@%p4 bra 	$L__BB6_17;
	mov.f64 	%fd47, 0d4028000000000000;
	{
	.reg .b32 %temp; 
	mov.b64 	{%temp, %r4}, %fd47;
	}
	and.b32  	%r5, %r4, 2146435072;
	setp.eq.s32 	%p5, %r5, 1073741824;
	setp.lt.s32 	%p6, %r4, 0;
	selp.b32 	%r6, 0, 2146435072, %p6;
	and.b32  	%r35, %r4, 2147483647;
	setp.ne.s32 	%p7, %r35, 1071644672;
	and.pred  	%p1, %p5, %p7;
	mov.f64 	%fd48, 0d4018000000000000;
	{
	.reg .b32 %temp; 
	mov.b64 	{%temp, %r7}, %fd48;
	}
	and.b32  	%r8, %r7, 2146435072;
	setp.eq.s32 	%p8, %r8, 1073741824;
	setp.lt.s32 	%p9, %r7, 0;
	selp.b32 	%r9, 0, 2146435072, %p9;
	and.b32  	%r36, %r7, 2147483647;
	setp.ne.s32 	%p10, %r36, 1071644672;
	and.pred  	%p2, %p8, %p10;
	mov.f64 	%fd105, 0d0000000000000000;
	mov.f64 	%fd106, %fd105;
	mov.f64 	%fd107, %fd105;
$L__BB6_3:
	setp.eq.s32 	%p11, %r58, %r1;
	@%p11 bra 	$L__BB6_16;
	ld.param.f64 	%fd104, [_Z24calculateForcesNeighbouriPdS_ddS_dP12ParticleNodeS_P4Cell_param_6];
	ld.param.u64 	%rd24, [_Z24calculateForcesNeighbouriPdS_ddS_dP12ParticleNodeS_P4Cell_param_1];
	mul.lo.s32 	%r37, %r58, 3;
	cvta.to.global.u64 	%rd15, %rd24;
	mul.wide.s32 	%rd16, %r37, 8;
	add.s64 	%rd17, %rd15, %rd16;
	ld.global.f64 	%fd49, [%rd17];
	sub.f64 	%fd50, %fd1, %fd49;
	ld.global.f64 	%fd51, [%rd17+8];
	sub.f64 	%fd52, %fd2, %fd51;
	ld.global.f64 	%fd53, [%rd17+16];
	sub.f64 	%fd54, %fd3, %fd53;
	div.rn.f64 	%fd55, %fd50, %fd4;
	mov.f64 	%fd56, 0d3FE0000000000000;
	copysign.f64 	%fd57, %fd55, %fd56;
	add.rz.f64 	%fd58, %fd55, %fd57;
	cvt.rzi.f64.f64 	%fd59, %fd58;
	mul.f64 	%fd60, %fd4, %fd59;
	sub.f64 	%fd10, %fd50, %fd60;
	div.rn.f64 	%fd61, %fd52, %fd5;
	copysign.f64 	%fd62, %fd61, %fd56;
	add.rz.f64 	%fd63, %fd61, %fd62;
	cvt.rzi.f64.f64 	%fd64, %fd63;
	mul.f64 	%fd65, %fd5, %fd64;
	sub.f64 	%fd11, %fd52, %fd65;
	div.rn.f64 	%fd66, %fd54, %fd6;
	copysign.f64 	%fd67, %fd66, %fd56;
	add.rz.f64 	%fd68, %fd66, %fd67;
	cvt.rzi.f64.f64 	%fd69, %fd68;
	mul.f64 	%fd70, %fd6, %fd69;
	sub.f64 	%fd12, %fd54, %fd70;
	mul.f64 	%fd71, %fd11, %fd11;
	fma.rn.f64 	%fd72, %fd10, %fd10, %fd71;
	fma.rn.f64 	%fd73, %fd12, %fd12, %fd72;
	sqrt.rn.f64 	%fd13, %fd73;
	setp.eq.f64 	%p12, %fd73, 0d0000000000000000;
	setp.geu.f64 	%p13, %fd13, %fd104;
	or.pred  	%p14, %p12, %p13;
	@%p14 bra 	$L__BB6_16;
	ld.param.f64 	%fd102, [_Z24calculateForcesNeighbouriPdS_ddS_dP12ParticleNodeS_P4Cell_param_3];
	setp.lt.s32 	%p15, %r4, 0;
	setp.eq.s32 	%p16, %r5, 1073741824;
	div.rn.f64 	%fd14, %fd102, %fd13;
	{
	.reg .b32 %temp; 
	mov.b64 	{%temp, %r11}, %fd14;
	}
	abs.f64 	%fd15, %fd14;
	{ // callseq 16, 0
	.param .b64 param0;
	st.param.f64 	[param0], %fd15;
	.param .b64 param1;
	st.param.f64 	[param1], 0d4028000000000000;
	.param .b64 retval0;
	call.uni (retval0), 
	__internal_accurate_pow, 
	(
	param0, 
	param1
	);
	ld.param.f64 	%fd74, [retval0];
	} // callseq 16
	setp.lt.s32 	%p18, %r11, 0;
	neg.f64 	%fd76, %fd74;
	selp.f64 	%fd77, %fd76, %fd74, %p16;
	selp.f64 	%fd78, %fd77, %fd74, %p18;
	setp.eq.f64 	%p19, %fd14, 0d0000000000000000;
	selp.b32 	%r38, %r11, 0, %p16;
	or.b32  	%r39, %r38, 2146435072;
	selp.b32 	%r40, %r39, %r38, %p15;
	mov.b32 	%r41, 0;
	mov.b64 	%fd79, {%r41, %r40};
	selp.f64 	%fd108, %fd79, %fd78, %p19;
	add.f64 	%fd80, %fd14, 0d4028000000000000;
	{
	.reg .b32 %temp; 
	mov.b64 	{%temp, %r42}, %fd80;
	}
	and.b32  	%r43, %r42, 2146435072;
	setp.ne.s32 	%p20, %r43, 2146435072;
	@%p20 bra 	$L__BB6_10;
	setp.num.f64 	%p21, %fd14, %fd14;
	@%p21 bra 	$L__BB6_8;
	mov.f64 	%fd81, 0d4028000000000000;
	add.rn.f64 	%fd108, %fd14, %fd81;
	bra.uni 	$L__BB6_10;
$L__BB6_8:
	setp.neu.f64 	%p22, %fd15, 0d7FF0000000000000;
	@%p22 bra 	$L__BB6_10;
	or.b32  	%r44, %r6, -2147483648;
	selp.b32 	%r45, %r44, %r6, %p1;
	selp.b32 	%r46, %r45, %r6, %p18;
	mov.b32 	%r47, 0;
	mov.b64 	%fd108, {%r47, %r46};
$L__BB6_10:
	setp.lt.s32 	%p26, %r7, 0;
	setp.eq.s32 	%p27, %r8, 1073741824;
	{ // callseq 17, 0
	.param .b64 param0;
	st.param.f64 	[param0], %fd15;
	.param .b64 param1;
	st.param.f64 	[param1], 0d4018000000000000;
	.param .b64 retval0;
	call.uni (retval0), 
	__internal_accurate_pow, 
	(
	param0, 
	param1
	);
	ld.param.f64 	%fd82, [retval0];
	} // callseq 17
	neg.f64 	%fd84, %fd82;
	selp.f64 	%fd85, %fd84, %fd82, %p27;
	selp.f64 	%fd86, %fd85, %fd82, %p18;
	selp.b32 	%r48, %r11, 0, %p27;
	or.b32  	%r49, %r48, 2146435072;
	selp.b32 	%r50, %r49, %r48, %p26;
	mov.b32 	%r51, 0;
	mov.b64 	%fd87, {%r51, %r50};
	selp.f64 	%fd109, %fd87, %fd86, %p19;
	add.f64 	%fd88, %fd14, 0d4018000000000000;
	{
	.reg .b32 %temp; 
	mov.b64 	{%temp, %r52}, %fd88;
	}
	and.b32  	%r53, %r52, 2146435072;
	setp.ne.s32 	%p29, %r53, 2146435072;
	@%p29 bra 	$L__BB6_15;
	setp.num.f64 	%p30, %fd14, %fd14;
	@%p30 bra 	$L__BB6_13;
	mov.f64 	%fd89, 0d4018000000000000;
	add.rn.f64 	%fd109, %fd14, %fd89;
	bra.uni 	$L__BB6_15;
$L__BB6_13:
	setp.neu.f64 	%p31, %fd15, 0d7FF0000000000000;
	@%p31 bra 	$L__BB6_15;
	setp.lt.s32 	%p32, %r11, 0;
	or.b32  	%r54, %r9, -2147483648;
	selp.b32 	%r55, %r54, %r9, %p2;
	selp.b32 	%r56, %r55, %r9, %p32;
	mov.b32 	%r57, 0;
	mov.b64 	%fd109, {%r57, %r56};
$L__BB6_15:
	ld.param.f64 	%fd103, [_Z24calculateForcesNeighbouriPdS_ddS_dP12ParticleNodeS_P4Cell_param_4];
	setp.eq.f64 	%p33, %fd14, 0d3FF0000000000000;
	add.f64 	%fd90, %fd108, %fd108;
	sub.f64 	%fd91, %fd90, %fd109;
	selp.f64 	%fd92, 0d3FF0000000000000, %fd91, %p33;
	mul.f64 	%fd93, %fd103, 0d4038000000000000;
	div.rn.f64 	%fd94, %fd93, %fd13;
	mul.f64 	%fd95, %fd94, %fd92;
	mul.f64 	%fd96, %fd10, %fd95;
	div.rn.f64 	%fd97, %fd96, %fd13;
	add.f64 	%fd105, %fd105, %fd97;
	mul.f64 	%fd98, %fd11, %fd95;
	div.rn.f64 	%fd99, %fd98, %fd13;
	add.f64 	%fd106, %fd106, %fd99;
	mul.f64 	%fd100, %fd12, %fd95;
	div.rn.f64 	%fd101, %fd100, %fd13;
	add.f64 	%fd107, %fd107, %fd101;
$L__BB6_16:
	ld.param.u64 	%rd26, [_Z24calculateForcesNeighbouriPdS_ddS_dP12ParticleNodeS_P4Cell_param_7];
	cvta.to.global.u64 	%rd18, %rd26;
	mul.wide.s32 	%rd19, %r58, 8;
	add.s64 	%rd20, %rd18, %rd19;
	ld.global.u32 	%r58, [%rd20+4];
	setp.ne.s32 	%p34, %r58, -1;
	@%p34 bra 	$L__BB6_3;
$L__BB6_17:
	ld.param.u64 	%rd25, [_Z24calculateForcesNeighbouriPdS_ddS_dP12ParticleNodeS_P4Cell_param_2];
	cvta.to.global.u64 	%rd21, %rd25;
	mul.wide.s32 	%rd22, %r2, 8;
	add.s64 	%rd23, %rd21, %rd22;
	st.global.f64 	[%rd23], %fd105;
	st.global.f64 	[%rd23+8], %fd106;
	st.global.f64 	[%rd23+16], %fd107;
$L__BB6_18:
	ret;

}
.func  (.param .b64 func_retval0) __internal_accurate_pow(
	.param .b64 __internal_accurate_pow_param_0,
	.param .b64 __internal_accurate_pow_param_1
)
{
	.reg .pred 	%p<8>;
	.reg .b32 	%r<49>;
	.reg .b32 	%f<3>;
	.reg .b64 	%fd<109>;

	ld.param.f64 	%fd10, [__internal_accurate_pow_param_0];
	ld.param.f64 	%fd11, [__internal_accurate_pow_param_1];
	{
	.reg .b32 %temp; 
	mov.b64 	{%temp, %r46}, %fd10;
	}
	{
	.reg .b32 %temp; 
	mov.b64 	{%r45, %temp}, %fd10;
	}
	shr.u32 	%r47, %r46, 20;
	setp.gt.u32 	%p1, %r46, 1048575;
	@%p1 bra 	$L__BB7_2;
	mul.f64 	%fd12, %fd10, 0d4350000000000000;
	{
	.reg .b32 %temp; 
	mov.b64 	{%temp, %r46}, %fd12;
	}
	{
	.reg .b32 %temp; 
	mov.b64 	{%r45, %temp}, %fd12;
	}
	shr.u32 	%r16, %r46, 20;
	add.s32 	%r47, %r16, -54;
$L__BB7_2:
	add.s32 	%r48, %r47, -1023;
	and.b32  	%r17, %r46, -2146435073;
	or.b32  	%r18, %r17, 1072693248;
	mov.b64 	%fd107, {%r45, %r18};
	setp.lt.u32 	%p2, %r18, 1073127583;
	@%p2 bra 	$L__BB7_4;
	{
	.reg .b32 %temp; 
	mov.b64 	{%r19, %temp}, %fd107;
	}
	{
	.reg .b32 %temp; 
	mov.b64 	{%temp, %r20}, %fd107;
	}
	add.s32 	%r21, %r20, -1048576;
	mov.b64 	%fd107, {%r19, %r21};
	add.s32 	%r48, %r47, -1022;
$L__BB7_4:
	add.f64 	%fd13, %fd107, 0dBFF0000000000000;
	add.f64 	%fd14, %fd107, 0d3FF0000000000000;
	rcp.approx.ftz.f64 	%fd15, %fd14;
	neg.f64 	%fd16, %fd14;
	fma.rn.f64 	%fd17, %fd16, %fd15, 0d3FF0000000000000;
	fma.rn.f64 	%fd18, %fd17, %fd17, %fd17;
	fma.rn.f64 	%fd19, %fd18, %fd15, %fd15;
	mul.f64 	%fd20, %fd13, %fd19;
	fma.rn.f64 	%fd21, %fd13, %fd19, %fd20;
	mul.f64 	%fd22, %fd21, %fd21;
	fma.rn.f64 	%fd23, %fd22, 0d3EB0F5FF7D2CAFE2, 0d3ED0F5D241AD3B5A;
	fma.rn.f64 	%fd24, %fd23, %fd22, 0d3EF3B20A75488A3F;
	fma.rn.f64 	%fd25, %fd24, %fd22, 0d3F1745CDE4FAECD5;
	fma.rn.f64 	%fd26, %fd25, %fd22, 0d3F3C71C7258A578B;
	fma.rn.f64 	%fd27, %fd26, %fd22, 0d3F6249249242B910;
	fma.rn.f64 	%fd28, %fd27, %fd22, 0d3F89999999999DFB;
	sub.f64 	%fd29, %fd13, %fd21;
	add.f64 	%fd30, %fd29, %fd29;
	neg.f64 	%fd31, %fd21;
	fma.rn.f64 	%fd32, %fd31, %fd13, %fd30;
	mul.f64 	%fd33, %fd19, %fd32;
	fma.rn.f64 	%fd34, %fd22, %fd28, 0d3FB5555555555555;
	mov.f64 	%fd35, 0d3FB5555555555555;
	sub.f64 	%fd36, %fd35, %fd34;
	fma.rn.f64 	%fd37, %fd22, %fd28, %fd36;
	add.f64 	%fd38, %fd37, 0dBC46A4CB00B9E7B0;
	add.f64 	%fd39, %fd34, %fd38;
	sub.f64 	%fd40, %fd34, %fd39;
	add.f64 	%fd41, %fd38, %fd40;
	mul.rn.f64 	%fd42, %fd21, %fd21;
	neg.f64 	%fd43, %fd42;
	fma.rn.f64 	%fd44, %fd21, %fd21, %fd43;
	{
	.reg .b32 %temp; 
	mov.b64 	{%r22, %temp}, %fd33;
	}
	{
	.reg .b32 %temp; 
	mov.b64 	{%temp, %r23}, %fd33;
	}
	add.s32 	%r24, %r23, 1048576;
	mov.b64 	%fd45, {%r22, %r24};
	fma.rn.f64 	%fd46, %fd21, %fd45, %fd44;
	mul.rn.f64 	%fd47, %fd42, %fd21;
	neg.f64 	%fd48, %fd47;
	fma.rn.f64 	%fd49, %fd42, %fd21, %fd48;
	fma.rn.f64 	%fd50, %fd42, %fd33, %fd49;
	fma.rn.f64 	%fd51, %fd46, %fd21, %fd50;
	mul.rn.f64 	%fd52, %fd39, %fd47;
	neg.f64 	%fd53, %fd52;
	fma.rn.f64 	%fd54, %fd39, %fd47, %fd53;
	fma.rn.f64 	%fd55, %fd39, %fd51, %fd54;
	fma.rn.f64 	%fd56, %fd41, %fd47, %fd55;
	add.f64 	%fd57, %fd52, %fd56;
	sub.f64 	%fd58, %fd52, %fd57;
	add.f64 	%fd59, %fd56, %fd58;
	add.f64 	%fd60, %fd21, %fd57;
	sub.f64 	%fd61, %fd21, %fd60;
	add.f64 	%fd62, %fd57, %fd61;
	add.f64 	%fd63, %fd59, %fd62;
	add.f64 	%fd64, %fd33, %fd63;
	add.f64 	%fd65, %fd60, %fd64;
	sub.f64 	%fd66, %fd60, %fd65;
	add.f64 	%fd67, %fd64, %fd66;
	xor.b32  	%r25, %r48, -2147483648;
	mov.b32 	%r26, 1127219200;
	mov.b64 	%fd68, {%r25, %r26};
	mov.b32 	%r27, -2147483648;
	mov.b64 	%fd69, {%r27, %r26};
	sub.f64 	%fd70, %fd68, %fd69;
	fma.rn.f64 	%fd71, %fd70, 0d3FE62E42FEFA39EF, %fd65;
	fma.rn.f64 	%fd72, %fd70, 0dBFE62E42FEFA39EF, %fd71;
	sub.f64 	%fd73, %fd72, %fd65;
	sub.f64 	%fd74, %fd67, %fd73;
	fma.rn.f64 	%fd75, %fd70, 0d3C7ABC9E3B39803F, %fd74;
	add.f64 	%fd76, %fd71, %fd75;
	sub.f64 	%fd77, %fd71, %fd76;
	add.f64 	%fd78, %fd75, %fd77;
	{
	.reg .b32 %temp; 
	mov.b64 	{%temp, %r28}, %fd11;
	}
	{
	.reg .b32 %temp; 
	mov.b64 	{%r29, %temp}, %fd11;
	}
	shl.b32 	%r30, %r28, 1;
	setp.gt.u32 	%p3, %r30, -33554433;
	and.b32  	%r31, %r28, -15728641;
	selp.b32 	%r32, %r31, %r28, %p3;
	mov.b64 	%fd79, {%r29, %r32};
	mul.rn.f64 	%fd80, %fd76, %fd79;
	neg.f64 	%fd81, %fd80;
	fma.rn.f64 	%fd82, %fd76, %fd79, %fd81;
	fma.rn.f64 	%fd83, %fd78, %fd79, %fd82;
	add.f64 	%fd4, %fd80, %fd83;
	sub.f64 	%fd84, %fd80, %fd4;
	add.f64 	%fd5, %fd83, %fd84;
	fma.rn.f64 	%fd85, %fd4, 0d3FF71547652B82FE, 0d4338000000000000;
	{
	.reg .b32 %temp; 
	mov.b64 	{%r13, %temp}, %fd85;
	}
	mov.f64 	%fd86, 0dC338000000000000;
	add.rn.f64 	%fd87, %fd85, %fd86;
	fma.rn.f64 	%fd88, %fd87, 0dBFE62E42FEFA39EF, %fd4;
	fma.rn.f64 	%fd89, %fd87, 0dBC7ABC9E3B39803F, %fd88;
	fma.rn.f64 	%fd90, %fd89, 0d3E5ADE1569CE2BDF, 0d3E928AF3FCA213EA;
	fma.rn.f64 	%fd91, %fd90, %fd89, 0d3EC71DEE62401315;
	fma.rn.f64 	%fd92, %fd91, %fd89, 0d3EFA01997C89EB71;
	fma.rn.f64 	%fd93, %fd92, %fd89, 0d3F2A01A014761F65;
	fma.rn.f64 	%fd94, %fd93, %fd89, 0d3F56C16C1852B7AF;
	fma.rn.f64 	%fd95, %fd94, %fd89, 0d3F81111111122322;
	fma.rn.f64 	%fd96, %fd95, %fd89, 0d3FA55555555502A1;
	fma.rn.f64 	%fd97, %fd96, %fd89, 0d3FC5555555555511;
	fma.rn.f64 	%fd98, %fd97, %fd89, 0d3FE000000000000B;
	fma.rn.f64 	%fd99, %fd98, %fd89, 0d3FF0000000000000;
	fma.rn.f64 	%fd100, %fd99, %fd89, 0d3FF0000000000000;
	{
	.reg .b32 %temp; 
	mov.b64 	{%r14, %temp}, %fd100;
	}
	{
	.reg .b32 %temp; 
	mov.b64 	{%temp, %r15}, %fd100;
	}
	shl.b32 	%r33, %r13, 20;
	add.s32 	%r34, %r33, %r15;
	mov.b64 	%fd108, {%r14, %r34};
	{
	.reg .b32 %temp; 
	mov.b64 	{%temp, %r35}, %fd4;
	}
	mov.b32 	%f2, %r35;
	abs.f32 	%f1, %f2;
	setp.lt.f32 	%p4, %f1, 0f4086232B;
	@%p4 bra 	$L__BB7_7;
	setp.lt.f64 	%p5, %fd4, 0d0000000000000000;
	add.f64 	%fd101, %fd4, 0d7FF0000000000000;
	selp.f64 	%fd108, 0d0000000000000000, %fd101, %p5;
	setp.geu.f32 	%p6, %f1, 0f40874800;
	@%p6 bra 	$L__BB7_7;
	shr.u32 	%r36, %r13, 31;
	add.s32 	%r37, %r13, %r36;
	shr.s32 	%r38, %r37, 1;
	shl.b32 	%r39, %r38, 20;
	add.s32 	%r40, %r15, %r39;
	mov.b64 	%fd102, {%r14, %r40};
	sub.s32 	%r41, %r13, %r38;
	shl.b32 	%r42, %r41, 20;
	add.s32 	%r43, %r42, 1072693248;
	mov.b32 	%r44, 0;
	mov.b64 	%fd103, {%r44, %r43};
	mul.f64 	%fd108, %fd103, %fd102;
$L__BB7_7:
	abs.f64 	%fd104, %fd108;
	setp.eq.f64 	%p7, %fd104, 0d7FF0000000000000;
	fma.rn.f64 	%fd105, %fd108, %fd5, %fd108;
	selp.f64 	%fd106, %fd108, %fd105, %p7;
	st.param.f64 	[func_retval0], %fd106;
	ret;

}


// ===== COMPILED SASS (sm_100) =====

	.target	sm_100

	.elftype	@"ET_EXEC"


//--------------------- .note.nv.tkinfo           --------------------------
	.section	.note.nv.tkinfo,"",@"SHT_NOTE"
	.sectionflags	@"SHF_NOTE_NV_TKINFO"
	.tkinfo
        /*0018*/ 	.word	0x00000002
        /*0030*/ 	.string	""
        /*0030*/ 	.string	"ptxas"
        /*0030*/ 	.string	"Cuda compilation tools, release 13.0, V13.0.88"
        /*0030*/ 	.string	"Build cuda_13.0.r13.0/compiler.36424714_0"
        /*0030*/ 	.string	"-arch sm_100 -m 64 "



//--------------------- .note.nv.cuinfo           --------------------------
	.section	.note.nv.cuinfo,"",@"SHT_NOTE"
	.sectionflags	@"SHF_NOTE_NV_CUINFO"
        /*0018*/ 	.short	0x0002
        /*001a*/ 	.short	0x0064
        /*001c*/ 	.short	0x0082
	.zero		2


//--------------------- .nv.info                  --------------------------
	.section	.nv.info,"",@"SHT_CUDA_INFO"
	.align	4


	//----- nvinfo : EIATTR_REGCOUNT
	.align		4
        /*0000*/ 	.byte	0x04, 0x2f
        /*0002*/ 	.short	(.L_6 - .L_5)
	.align		4
.L_5:
        /*0004*/ 	.word	index@(_Z15calculateForcesiPdS_ddS_d)
        /*0008*/ 	.word	0x00000042


	//----- nvinfo : EIATTR_FRAME_SIZE
	.align		4
.L_6:
        /*000c*/ 	.byte	0x04, 0x11
        /*000e*/ 	.short	(.L_8 - .L_7)
	.align		4
.L_7:
        /*0010*/ 	.word	index@($_Z15calculateForcesiPdS_ddS_d$__internal_accurate_pow)
        /*0014*/ 	.word	0x00000000


	//----- nvinfo : EIATTR_FRAME_SIZE
	.align		4
.L_8:
        /*0018*/ 	.byte	0x04, 0x11
        /*001a*/ 	.short	(.L_10 - .L_9)
	.align		4
.L_9:
        /*001c*/ 	.word	index@($__internal_8_$__cuda_sm20_dsqrt_rn_f64_mediumpath_v1)
        /*0020*/ 	.word	0x00000000


	//----- nvinfo : EIATTR_FRAME_SIZE
	.align		4
.L_10:
        /*0024*/ 	.byte	0x04, 0x11
        /*0026*/ 	.short	(.L_12 - .L_11)
	.align		4
.L_11:
        /*0028*/ 	.word	index@($__internal_7_$__cuda_sm20_div_rn_f64_full)
        /*002c*/ 	.word	0x00000000


	//----- nvinfo : EIATTR_FRAME_SIZE
	.align		4
.L_12:
        /*0030*/ 	.byte	0x04, 0x11
        /*0032*/ 	.short	(.L_14 - .L_13)
	.align		4
.L_13:
        /*0034*/ 	.word	index@(_Z15calculateForcesiPdS_ddS_d)
        /*0038*/ 	.word	0x00000000


	//----- nvinfo : EIATTR_REGCOUNT
	.align		4
.L_14:
        /*003c*/ 	.byte	0x04, 0x2f
        /*003e*/ 	.short	(.L_16 - .L_15)
	.align		4
.L_15:
        /*0040*/ 	.word	index@(_Z15updateParticlesiPdS_S_S_dS_)
        /*0044*/ 	.word	0x00000020


	//----- nvinfo : EIATTR_FRAME_SIZE
	.align		4
.L_16:
        /*0048*/ 	.byte	0x04, 0x11
        /*004a*/ 	.short	(.L_18 - .L_17)
	.align		4
.L_17:
        /*004c*/ 	.word	index@($__internal_6_$__cuda_sm20_div_rn_f64_full)
        /*0050*/ 	.word	0x00000000


	//----- nvinfo : EIATTR_FRAME_SIZE
	.align		4
.L_18:
        /*0054*/ 	.byte	0x04, 0x11
        /*0056*/ 	.short	(.L_20 - .L_19)
	.align		4
.L_19:
        /*0058*/ 	.word	index@(_Z15updateParticlesiPdS_S_S_dS_)
        /*005c*/ 	.word	0x00000000


	//----- nvinfo : EIATTR_REGCOUNT
	.align		4
.L_20:
        /*0060*/ 	.byte	0x04, 0x2f
        /*0062*/ 	.short	(.L_22 - .L_21)
	.align		4
.L_21:
        /*0064*/ 	.word	index@(_Z18finalizeVelocitiesiPdS_S_d)
        /*0068*/ 	.word	0x00000020


	//----- nvinfo : EIATTR_FRAME_SIZE
	.align		4
.L_22:
        /*006c*/ 	.byte	0x04, 0x11
        /*006e*/ 	.short	(.L_24 - .L_23)
	.align		4
.L_23:
        /*0070*/ 	.word	index@($__internal_5_$__cuda_sm20_div_rn_f64_full)
        /*0074*/ 	.word	0x00000000


	//----- nvinfo : EIATTR_FRAME_SIZE
	.align		4
.L_24:
        /*0078*/ 	.byte	0x04, 0x11
        /*007a*/ 	.short	(.L_26 - .L_25)
	.align		4
.L_25:
        /*007c*/ 	.word	index@(_Z18finalizeVelocitiesiPdS_S_d)
        /*0080*/ 	.word	0x00000000


	//----- nvinfo : EIATTR_REGCOUNT
	.align		4
.L_26:
        /*0084*/ 	.byte	0x04, 0x2f
        /*0086*/ 	.short	(.L_28 - .L_27)
	.align		4
.L_27:
        /*0088*/ 	.word	index@(_Z20calculateTotalEnergyiPdS_S_ddS_S_d)
        /*008c*/ 	.word	0x00000030


	//----- nvinfo : EIATTR_FRAME_SIZE
	.align		4
.L_28:
        /*0090*/ 	.byte	0x04, 0x11
        /*0092*/ 	.short	(.L_30 - .L_29)
	.align		4
.L_29:
        /*0094*/ 	.word	index@($_Z20calculateTotalEnergyiPdS_S_ddS_S_d$__internal_accurate_pow)
        /*0098*/ 	.word	0x00000000


	//----- nvinfo : EIATTR_FRAME_SIZE
	.align		4
.L_30:
        /*009c*/ 	.byte	0x04, 0x11
        /*009e*/ 	.short	(.L_32 - .L_31)
	.align		4
.L_31:
        /*00a0*/ 	.word	index@($__internal_4_$__cuda_sm20_dsqrt_rn_f64_mediumpath_v1)
        /*00a4*/ 	.word	0x00000000


	//----- nvinfo : EIATTR_FRAME_SIZE
	.align		4
.L_32:
        /*00a8*/ 	.byte	0x04, 0x11
        /*00aa*/ 	.short	(.L_34 - .L_33)
	.align		4
.L_33:
        /*00ac*/ 	.word	index@($__internal_3_$__cuda_sm20_div_rn_f64_full)
        /*00b0*/ 	.word	0x00000000


	//----- nvinfo : EIATTR_FRAME_SIZE
	.align		4
.L_34:
        /*00b4*/ 	.byte	0x04, 0x11
        /*00b6*/ 	.short	(.L_36 - .L_35)
	.align		4
.L_35:
        /*00b8*/ 	.word	index@(_Z20calculateTotalEnergyiPdS_S_ddS_S_d)
        /*00bc*/ 	.word	0x00000000


	//----- nvinfo : EIATTR_REGCOUNT
	.align		4
.L_36:
        /*00c0*/ 	.byte	0x04, 0x2f
        /*00c2*/ 	.short	(.L_38 - .L_37)
	.align		4
.L_37:
        /*00c4*/ 	.word	index@(_Z15initializeCellsiP4CellP12ParticleNodei)
        /*00c8*/ 	.word	0x0000000a


	//----- nvinfo : EIATTR_FRAME_SIZE
	.align		4
.L_38:
        /*00cc*/ 	.byte	0x04, 0x11
        /*00ce*/ 	.short	(.L_40 - .L_39)
	.align		4
.L_39:
        /*00d0*/ 	.word	index@(_Z15initializeCellsiP4CellP12ParticleNodei)
        /*00d4*/ 	.word	0x00000000


	//----- nvinfo : EIATTR_REGCOUNT
	.align		4
.L_40:
        /*00d8*/ 	.byte	0x04, 0x2f
        /*00da*/ 	.short	(.L_42 - .L_41)
	.align		4
.L_41:
        /*00dc*/ 	.word	index@(_Z13neighbourlistiPdP4CellP12ParticleNodeS_S_ii)
        /*00e0*/ 	.word	0x00000024


	//----- nvinfo : EIATTR_FRAME_SIZE
	.align		4
.L_42:
        /*00e4*/ 	.byte	0x04, 0x11
        /*00e6*/ 	.short	(.L_44 - .L_43)
	.align		4
.L_43:
        /*00e8*/ 	.word	index@($__internal_2_$__cuda_sm20_div_rn_f64_full)
        /*00ec*/ 	.word	0x00000010


	//----- nvinfo : EIATTR_FRAME_SIZE
	.align		4
.L_44:
        /*00f0*/ 	.byte	0x04, 0x11
        /*00f2*/ 	.short	(.L_46 - .L_45)
	.align		4
.L_45:
        /*00f4*/ 	.word	index@(_Z13neighbourlistiPdP4CellP12ParticleNodeS_S_ii)
        /*00f8*/ 	.word	0x00000010


	//----- nvinfo : EIATTR_REGCOUNT
	.align		4
.L_46:
        /*00fc*/ 	.byte	0x04, 0x2f
        /*00fe*/ 	.short	(.L_48 - .L_47)
	.align		4
.L_47:
        /*0100*/ 	.word	index@(_Z24calculateForcesNeighbouriPdS_ddS_dP12ParticleNodeS_P4Cell)
        /*0104*/ 	.word	0x00000038


	//----- nvinfo : EIATTR_FRAME_SIZE
	.align		4
.L_48:
        /*0108*/ 	.byte	0x04, 0x11
        /*010a*/ 	.short	(.L_50 - .L_49)
	.align		4
.L_49:
        /*010c*/ 	.word	index@($_Z24calculateForcesNeighbouriPdS_ddS_dP12ParticleNodeS_P4Cell$__internal_accurate_pow)
        /*0110*/ 	.word	0x00000000


	//----- nvinfo : EIATTR_FRAME_SIZE
	.align		4
.L_50:
        /*0114*/ 	.byte	0x04, 0x11
        /*0116*/ 	.short	(.L_52 - .L_51)
	.align		4
.L_51:
        /*0118*/ 	.word	index@($__internal_1_$__cuda_sm20_dsqrt_rn_f64_mediumpath_v1)
        /*011c*/ 	.word	0x00000000


	//----- nvinfo : EIATTR_FRAME_SIZE
	.align		4
.L_52:
        /*0120*/ 	.byte	0x04, 0x11
        /*0122*/ 	.short	(.L_54 - .L_53)
	.align		4
.L_53:
        /*0124*/ 	.word	index@($__internal_0_$__cuda_sm20_div_rn_f64_full)
        /*0128*/ 	.word	0x00000000


	//----- nvinfo : EIATTR_FRAME_SIZE
	.align		4
.L_54:
        /*012c*/ 	.byte	0x04, 0x11
        /*012e*/ 	.short	(.L_56 - .L_55)
	.align		4
.L_55:
        /*0130*/ 	.word	index@(_Z24calculateForcesNeighbouriPdS_ddS_dP12ParticleNodeS_P4Cell)
        /*0134*/ 	.word	0x00000000


	//----- nvinfo : EIATTR_MIN_STACK_SIZE
	.align		4
.L_56:
        /*0138*/ 	.byte	0x04, 0x12
        /*013a*/ 	.short	(.L_58 - .L_57)
	.align		4
.L_57:
        /*013c*/ 	.word	index@(_Z24calculateForcesNeighbouriPdS_ddS_dP12ParticleNodeS_P4Cell)
        /*0140*/ 	.word	0x00000000


	//----- nvinfo : EIATTR_MIN_STACK_SIZE
	.align		4
.L_58:
        /*0144*/ 	.byte	0x04, 0x12
        /*0146*/ 	.short	(.L_60 - .L_59)
	.align		4
.L_59:
        /*0148*/ 	.word	index@(_Z13neighbourlistiPdP4CellP12ParticleNodeS_S_ii)
        /*014c*/ 	.word	0x00000010


	//----- nvinfo : EIATTR_MIN_STACK_SIZE
	.align		4
.L_60:
        /*0150*/ 	.byte	0x04, 0x12
        /*0152*/ 	.short	(.L_62 - .L_61)
	.align		4
.L_61:
        /*0154*/ 	.word	index@(_Z15initializeCellsiP4CellP12ParticleNodei)
        /*0158*/ 	.word	0x00000000


	//----- nvinfo : EIATTR_MIN_STACK_SIZE
	.align		4
.L_62:
        /*015c*/ 	.byte	0x04, 0x12
        /*015e*/ 	.short	(.L_64 - .L_63)
	.align		4
.L_63:
        /*0160*/ 	.word	index@(_Z20calculateTotalEnergyiPdS_S_ddS_S_d)
        /*0164*/ 	.word	0x00000000


	//----- nvinfo : EIATTR_MIN_STACK_SIZE
	.align		4
.L_64:
        /*0168*/ 	.byte	0x04, 0x12
        /*016a*/ 	.short	(.L_66 - .L_65)
	.align		4
.L_65:
        /*016c*/ 	.word	index@(_Z18finalizeVelocitiesiPdS_S_d)
        /*0170*/ 	.word	0x00000000


	//----- nvinfo : EIATTR_MIN_STACK_SIZE
	.align		4
.L_66:
        /*0174*/ 	.byte	0x04, 0x12
        /*0176*/ 	.short	(.L_68 - .L_67)
	.align		4
.L_67:
        /*0178*/ 	.word	index@(_Z15updateParticlesiPdS_S_S_dS_)
        /*017c*/ 	.word	0x00000000


	//----- nvinfo : EIATTR_MIN_STACK_SIZE
	.align		4
.L_68:
        /*0180*/ 	.byte	0x04, 0x12
        /*0182*/ 	.short	(.L_70 - .L_69)
	.align		4
.L_69:
        /*0184*/ 	.word	index@(_Z15calculateForcesiPdS_ddS_d)
        /*0188*/ 	.word	0x00000000
.L_70:


//--------------------- .nv.compat                --------------------------
	.section	.nv.compat,"",@"SHT_CUDA_COMPAT_INFO"
	.align	4
        /*0000*/ 	.byte	0x02, 0x09, 0x00, 0x00, 0x02, 0x02, 0x01, 0x00, 0x02, 0x05, 0x05, 0x00, 0x03, 0x07, 0x01, 0x01
        /*0010*/ 	.byte	0x02, 0x03, 0x00, 0x00, 0x02, 0x06, 0x01, 0x00, 0x04, 0x0b, 0x08, 0x00, 0x01, 0x00, 0x00, 0x00
        /*0020*/ 	.byte	0x00, 0x00, 0x00, 0x00


//--------------------- .nv.info._Z24calculateForcesNeighbouriPdS_ddS_dP12ParticleNodeS_P4Cell --------------------------
	.section	.nv.info._Z24calculateForcesNeighbouriPdS_ddS_dP12ParticleNodeS_P4Cell,"",@"SHT_CUDA_INFO"
	.sectionflags	@""
	.align	4


	//----- nvinfo : EIATTR_CUDA_API_VERSION
	.align		4
        /*0000*/ 	.byte	0x04, 0x37
        /*0002*/ 	.short	(.L_72 - .L_71)
.L_71:
        /*0004*/ 	.word	0x00000082


	//----- nvinfo : EIATTR_KPARAM_INFO
	.align		4
.L_72:
        /*0008*/ 	.byte	0x04, 0x17
        /*000a*/ 	.short	(.L_74 - .L_73)
.L_73:
        /*000c*/ 	.word	0x00000000
        /*0010*/ 	.short	0x0009
        /*0012*/ 	.short	0x0048
        /*0014*/ 	.byte	0x00, 0xf5, 0x21, 0x00


	//----- nvinfo : EIATTR_KPARAM_INFO
	.align		4
.L_74:
        /*0018*/ 	.byte	0x04, 0x17
        /*001a*/ 	.short	(.L_76 - .L_75)
.L_75:
        /*001c*/ 	.word	0x00000000
        /*0020*/ 	.short	0x0008
        /*0022*/ 	.short	0x0040
        /*0024*/ 	.byte	0x00, 0xf5, 0x21, 0x00


	//----- nvinfo : EIATTR_KPARAM_INFO
	.align		4
.L_76:
        /*0028*/ 	.byte	0x04, 0x17
        /*002a*/ 	.short	(.L_78 - .L_77)
.L_77:
        /*002c*/ 	.word	0x00000000
        /*0030*/ 	.short	0x0007
        /*0032*/ 	.short	0x0038
        /*0034*/ 	.byte	0x00, 0xf5, 0x21, 0x00


	//----- nvinfo : EIATTR_KPARAM_INFO
	.align		4
.L_78:
        /*0038*/ 	.byte	0x04, 0x17
        /*003a*/ 	.short	(.L_80 - .L_79)
.L_79:
        /*003c*/ 	.word	0x00000000
        /*0040*/ 	.short	0x0006
        /*0042*/ 	.short	0x0030
        /*0044*/ 	.byte	0x00, 0xf0, 0x21, 0x00


	//----- nvinfo : EIATTR_KPARAM_INFO
	.align		4
.L_80:
        /*0048*/ 	.byte	0x04, 0x17
        /*004a*/ 	.short	(.L_82 - .L_81)
.L_81:
        /*004c*/ 	.word	0x00000000
        /*0050*/ 	.short	0x0005
        /*0052*/ 	.short	0x0028
        /*0054*/ 	.byte	0x00, 0xf5, 0x21, 0x00


	//----- nvinfo : EIATTR_KPARAM_INFO
	.align		4
.L_82:
        /*0058*/ 	.byte	0x04, 0x17
        /*005a*/ 	.short	(.L_84 - .L_83)
.L_83:
        /*005c*/ 	.word	0x00000000
        /*0060*/ 	.short	0x0004
        /*0062*/ 	.short	0x0020
        /*0064*/ 	.byte	0x00, 0xf0, 0x21, 0x00


	//----- nvinfo : EIATTR_KPARAM_INFO
	.align		4
.L_84:
        /*0068*/ 	.byte	0x04, 0x17
        /*006a*/ 	.short	(.L_86 - .L_85)
.L_85:
        /*006c*/ 	.word	0x00000000
        /*0070*/ 	.short	0x0003
        /*0072*/ 	.short	0x0018
        /*0074*/ 	.byte	0x00, 0xf0, 0x21, 0x00


	//----- nvinfo : EIATTR_KPARAM_INFO
	.align		4
.L_86:
        /*0078*/ 	.byte	0x04, 0x17
        /*007a*/ 	.short	(.L_88 - .L_87)
.L_87:
        /*007c*/ 	.word	0x00000000
        /*0080*/ 	.short	0x0002
        /*0082*/ 	.short	0x0010
        /*0084*/ 	.byte	0x00, 0xf5, 0x21, 0x00


	//----- nvinfo : EIATTR_KPARAM_INFO
	.align		4
.L_88:
        /*0088*/ 	.byte	0x04, 0x17
        /*008a*/ 	.short	(.L_90 - .L_89)
.L_89:
        /*008c*/ 	.word	0x00000000
        /*0090*/ 	.short	0x0001
        /*0092*/ 	.short	0x0008
        /*0094*/ 	.byte	0x00, 0xf5, 0x21, 0x00


	//----- nvinfo : EIATTR_KPARAM_INFO
	.align		4
.L_90:
        /*0098*/ 	.byte	0x04, 0x17
        /*009a*/ 	.short	(.L_92 - .L_91)
.L_91:
        /*009c*/ 	.word	0x00000000
        /*00a0*/ 	.short	0x0000
        /*00a2*/ 	.short	0x0000
        /*00a4*/ 	.byte	0x00, 0xf0, 0x11, 0x00


	//----- nvinfo : EIATTR_SPARSE_MMA_MASK
	.align		4
.L_92:
        /*00a8*/ 	.byte	0x03, 0x50
        /*00aa*/ 	.short	0x0000


	//----- nvinfo : EIATTR_MAXREG_COUNT
	.align		4
        /*00ac*/ 	.byte	0x03, 0x1b
        /*00ae*/ 	.short	0x00ff


	//----- nvinfo : EIATTR_MERCURY_ISA_VERSION
	.align		4
        /*00b0*/ 	.byte	0x03, 0x5f
        /*00b2*/ 	.short	0x0101


	//----- nvinfo : EIATTR_VRC_CTA_INIT_COUNT
	.align		4
        /*00b4*/ 	.byte	0x02, 0x4a
	.zero		1
	.zero		1


	//----- nvinfo : EIATTR_EXIT_INSTR_OFFSETS
	.align		4
        /*00b8*/ 	.byte	0x04, 0x1c
        /*00ba*/ 	.short	(.L_94 - .L_93)


	//   ....[0]....
.L_93:
        /*00bc*/ 	.word	0x00000070


	//   ....[1]....
        /*00c0*/ 	.word	0x000020f0


	//----- nvinfo : EIATTR_CRS_STACK_SIZE
	.align		4
.L_94:
        /*00c4*/ 	.byte	0x04, 0x1e
        /*00c6*/ 	.short	(.L_96 - .L_95)
.L_95:
        /*00c8*/ 	.word	0x00000000


	//----- nvinfo : EIATTR_CBANK_PARAM_SIZE
	.align		4
.L_96:
        /*00cc*/ 	.byte	0x03, 0x19
        /*00ce*/ 	.short	0x0050


	//----- nvinfo : EIATTR_PARAM_CBANK
	.align		4
        /*00d0*/ 	.byte	0x04, 0x0a
        /*00d2*/ 	.short	(.L_98 - .L_97)
	.align		4
.L_97:
        /*00d4*/ 	.word	index@(.nv.constant0._Z24calculateForcesNeighbouriPdS_ddS_dP12ParticleNodeS_P4Cell)
        /*00d8*/ 	.short	0x0380
        /*00da*/ 	.short	0x0050


	//----- nvinfo : EIATTR_SW_WAR
	.align		4
.L_98:
        /*00dc*/ 	.byte	0x04, 0x36
        /*00de*/ 	.short	(.L_100 - .L_99)
.L_99:
        /*00e0*/ 	.word	0x00000008
.L_100:


//--------------------- .nv.info._Z13neighbourlistiPdP4CellP12ParticleNodeS_S_ii --------------------------
	.section	.nv.info._Z13neighbourlistiPdP4CellP12ParticleNodeS_S_ii,"",@"SHT_CUDA_INFO"
	.sectionflags	@""
	.align	4


	//----- nvinfo : EIATTR_CUDA_API_VERSION
	.align		4
        /*0000*/ 	.byte	0x04, 0x37
        /*0002*/ 	.short	(.L_102 - .L_101)
.L_101:
        /*0004*/ 	.word	0x00000082


	//----- nvinfo : EIATTR_KPARAM_INFO
	.align		4
.L_102:
        /*0008*/ 	.byte	0x04, 0x17
        /*000a*/ 	.short	(.L_104 - .L_103)
.L_103:
        /*000c*/ 	.word	0x00000000
        /*0010*/ 	.short	0x0007
        /*0012*/ 	.short	0x0034
        /*0014*/ 	.byte	0x00, 0xf0, 0x11, 0x00


	//----- nvinfo : EIATTR_KPARAM_INFO
	.align		4
.L_104:
        /*0018*/ 	.byte	0x04, 0x17
        /*001a*/ 	.short	(.L_106 - .L_105)
.L_105:
        /*001c*/ 	.word	0x00000000
        /*0020*/ 	.short	0x0006
        /*0022*/ 	.short	0x0030
        /*0024*/ 	.byte	0x00, 0xf0, 0x11, 0x00


	//----- nvinfo : EIATTR_KPARAM_INFO
	.align		4
.L_106:
        /*0028*/ 	.byte	0x04, 0x17
        /*002a*/ 	.short	(.L_108 - .L_107)
.L_107:
        /*002c*/ 	.word	0x00000000
        /*0030*/ 	.short	0x0005
        /*0032*/ 	.short	0x0028
        /*0034*/ 	.byte	0x00, 0xf5, 0x21, 0x00


	//----- nvinfo : EIATTR_KPARAM_INFO
	.align		4
.L_108:
        /*0038*/ 	.byte	0x04, 0x17
        /*003a*/ 	.short	(.L_110 - .L_109)
.L_109:
        /*003c*/ 	.word	0x00000000
        /*0040*/ 	.short	0x0004
        /*0042*/ 	.short	0x0020
        /*0044*/ 	.byte	0x00, 0xf5, 0x21, 0x00


	//----- nvinfo : EIATTR_KPARAM_INFO
	.align		4
.L_110:
        /*0048*/ 	.byte	0x04, 0x17
        /*004a*/ 	.short	(.L_112 - .L_111)
.L_111:
        /*004c*/ 	.word	0x00000000
        /*0050*/ 	.short	0x0003
        /*0052*/ 	.short	0x0018
        /*0054*/ 	.byte	0x00, 0xf5, 0x21, 0x00


	//----- nvinfo : EIATTR_KPARAM_INFO
	.align		4
.L_112:
        /*0058*/ 	.byte	0x04, 0x17
        /*005a*/ 	.short	(.L_114 - .L_113)
.L_113:
        /*005c*/ 	.word	0x00000000
        /*0060*/ 	.short	0x0002
        /*0062*/ 	.short	0x0010
        /*0064*/ 	.byte	0x00, 0xf5, 0x21, 0x00


	//----- nvinfo : EIATTR_KPARAM_INFO
	.align		4
.L_114:
        /*0068*/ 	.byte	0x04, 0x17
        /*006a*/ 	.short	(.L_116 - .L_115)
.L_115:
        /*006c*/ 	.word	0x00000000
        /*0070*/ 	.short	0x0001
        /*0072*/ 	.short	0x0008
        /*0074*/ 	.byte	0x00, 0xf5, 0x21, 0x00


	//----- nvinfo : EIATTR_KPARAM_INFO
	.align		4
.L_116:
        /*0078*/ 	.byte	0x04, 0x17
        /*007a*/ 	.short	(.L_118 - .L_117)
.L_117:
        /*007c*/ 	.word	0x00000000
        /*0080*/ 	.short	0x0000
        /*0082*/ 	.short	0x0000
        /*0084*/ 	.byte	0x00, 0xf0, 0x11, 0x00


	//----- nvinfo : EIATTR_SPARSE_MMA_MASK
	.align		4
.L_118:
        /*0088*/ 	.byte	0x03, 0x50
        /*008a*/ 	.short	0x0000


	//----- nvinfo : EIATTR_MAXREG_COUNT
	.align		4
        /*008c*/ 	.byte	0x03, 0x1b
        /*008e*/ 	.short	0x00ff


	//----- nvinfo : EIATTR_NUM_BARRIERS
	.align		4
        /*0090*/ 	.byte	0x02, 0x4c
        /*0092*/ 	.byte	0x01
	.zero		1


	//----- nvinfo : EIATTR_EXTERNS
	.align		4
        /*0094*/ 	.byte	0x04, 0x0f
        /*0096*/ 	.short	(.L_120 - .L_119)


	//   ....[0]....
	.align		4
.L_119:
        /*0098*/ 	.word	index@(vprintf)


	//----- nvinfo : EIATTR_MERCURY_ISA_VERSION
	.align		4
.L_120:
        /*009c*/ 	.byte	0x03, 0x5f
        /*009e*/ 	.short	0x0101


	//----- nvinfo : EIATTR_VRC_CTA_INIT_COUNT
	.align		4
        /*00a0*/ 	.byte	0x02, 0x4a
	.zero		1
	.zero		1


	//----- nvinfo : EIATTR_SYSCALL_OFFSETS
	.align		4
        /*00a4*/ 	.byte	0x04, 0x46
        /*00a6*/ 	.short	(.L_122 - .L_121)


	//   ....[0]....
.L_121:
        /*00a8*/ 	.word	0x00000cb0


	//   ....[1]....
        /*00ac*/ 	.word	0x00000d40


	//   ....[2]....
        /*00b0*/ 	.word	0x000017e0


	//   ....[3]....
        /*00b4*/ 	.word	0x000018c0


	//   ....[4]....
        /*00b8*/ 	.word	0x000019a0


	//----- nvinfo : EIATTR_EXIT_INSTR_OFFSETS
	.align		4
.L_122:
        /*00bc*/ 	.byte	0x04, 0x1c
        /*00be*/ 	.short	(.L_124 - .L_123)


	//   ....[0]....
.L_123:
        /*00c0*/ 	.word	0x00000c10


	//   ....[1]....
        /*00c4*/ 	.word	0x00001210


	//----- nvinfo : EIATTR_CRS_STACK_SIZE
	.align		4
.L_124:
        /*00c8*/ 	.byte	0x04, 0x1e
        /*00ca*/ 	.short	(.L_126 - .L_125)
.L_125:
        /*00cc*/ 	.word	0x00000000


	//----- nvinfo : EIATTR_CBANK_PARAM_SIZE
	.align		4
.L_126:
        /*00d0*/ 	.byte	0x03, 0x19
        /*00d2*/ 	.short	0x0038


	//----- nvinfo : EIATTR_PARAM_CBANK
	.align		4
        /*00d4*/ 	.byte	0x04, 0x0a
        /*00d6*/ 	.short	(.L_128 - .L_127)
	.align		4
.L_127:
        /*00d8*/ 	.word	index@(.nv.constant0._Z13neighbourlistiPdP4CellP12ParticleNodeS_S_ii)
        /*00dc*/ 	.short	0x0380
        /*00de*/ 	.short	0x0038


	//----- nvinfo : EIATTR_SW_WAR
	.align		4
.L_128:
        /*00e0*/ 	.byte	0x04, 0x36
        /*00e2*/ 	.short	(.L_130 - .L_129)
.L_129:
        /*00e4*/ 	.word	0x00000008
.L_130:


//--------------------- .nv.info._Z15initializeCellsiP4CellP12ParticleNodei --------------------------
	.section	.nv.info._Z15initializeCellsiP4CellP12ParticleNodei,"",@"SHT_CUDA_INFO"
	.sectionflags	@""
	.align	4


	//----- nvinfo : EIATTR_CUDA_API_VERSION
	.align		4
        /*0000*/ 	.byte	0x04, 0x37
        /*0002*/ 	.short	(.L_132 - .L_131)
.L_131:
        /*0004*/ 	.word	0x00000082


	//----- nvinfo : EIATTR_KPARAM_INFO
	.align		4
.L_132:
        /*0008*/ 	.byte	0x04, 0x17
        /*000a*/ 	.short	(.L_134 - .L_133)
.L_133:
        /*000c*/ 	.word	0x00000000
        /*0010*/ 	.short	0x0003
        /*0012*/ 	.short	0x0018
        /*0014*/ 	.byte	0x00, 0xf0, 0x11, 0x00


	//----- nvinfo : EIATTR_KPARAM_INFO
	.align		4
.L_134:
        /*0018*/ 	.byte	0x04, 0x17
        /*001a*/ 	.short	(.L_136 - .L_135)
.L_135:
        /*001c*/ 	.word	0x00000000
        /*0020*/ 	.short	0x0002
        /*0022*/ 	.short	0x0010
        /*0024*/ 	.byte	0x00, 0xf5, 0x21, 0x00


	//----- nvinfo : EIATTR_KPARAM_INFO
	.align		4
.L_136:
        /*0028*/ 	.byte	0x04, 0x17
        /*002a*/ 	.short	(.L_138 - .L_137)
.L_137:
        /*002c*/ 	.word	0x00000000
        /*0030*/ 	.short	0x0001
        /*0032*/ 	.short	0x0008
        /*0034*/ 	.byte	0x00, 0xf5, 0x21, 0x00


	//----- nvinfo : EIATTR_KPARAM_INFO
	.align		4
.L_138:
        /*0038*/ 	.byte	0x04, 0x17
        /*003a*/ 	.short	(.L_140 - .L_139)
.L_139:
        /*003c*/ 	.word	0x00000000
        /*0040*/ 	.short	0x0000
        /*0042*/ 	.short	0x0000
        /*0044*/ 	.byte	0x00, 0xf0, 0x11, 0x00


	//----- nvinfo : EIATTR_SPARSE_MMA_MASK
	.align		4
.L_140:
        /*0048*/ 	.byte	0x03, 0x50
        /*004a*/ 	.short	0x0000


	//----- nvinfo : EIATTR_MAXREG_COUNT
	.align		4
        /*004c*/ 	.byte	0x03, 0x1b
        /*004e*/ 	.short	0x00ff


	//----- nvinfo : EIATTR_MERCURY_ISA_VERSION
	.align		4
        /*0050*/ 	.byte	0x03, 0x5f
        /*0052*/ 	.short	0x0101


	//----- nvinfo : EIATTR_VRC_CTA_INIT_COUNT
	.align		4
        /*0054*/ 	.byte	0x02, 0x4a
	.zero		1
	.zero		1


	//----- nvinfo : EIATTR_EXIT_INSTR_OFFSETS
	.align		4
        /*0058*/ 	.byte	0x04, 0x1c
        /*005a*/ 	.short	(.L_142 - .L_141)


	//   ....[0]....
.L_141:
        /*005c*/ 	.word	0x000000e0


	//   ....[1]....
        /*0060*/ 	.word	0x00000140


	//----- nvinfo : EIATTR_CBANK_PARAM_SIZE
	.align		4
.L_142:
        /*0064*/ 	.byte	0x03, 0x19
        /*0066*/ 	.short	0x001c


	//----- nvinfo : EIATTR_PARAM_CBANK
	.align		4
        /*0068*/ 	.byte	0x04, 0x0a
        /*006a*/ 	.short	(.L_144 - .L_143)
	.align		4
.L_143:
        /*006c*/ 	.word	index@(.nv.constant0._Z15initializeCellsiP4CellP12ParticleNodei)
        /*0070*/ 	.short	0x0380
        /*0072*/ 	.short	0x001c


	//----- nvinfo : EIATTR_SW_WAR
	.align		4
.L_144:
        /*0074*/ 	.byte	0x04, 0x36
        /*0076*/ 	.short	(.L_146 - .L_145)
.L_145:
        /*0078*/ 	.word	0x00000008
.L_146:


//--------------------- .nv.info._Z20calculateTotalEnergyiPdS_S_ddS_S_d --------------------------
	.section	.nv.info._Z20calculateTotalEnergyiPdS_S_ddS_S_d,"",@"SHT_CUDA_INFO"
	.sectionflags	@""
	.align	4


	//----- nvinfo : EIATTR_CUDA_API_VERSION
	.align		4
        /*0000*/ 	.byte	0x04, 0x37
        /*0002*/ 	.short	(.L_148 - .L_147)
.L_147:
        /*0004*/ 	.word	0x00000082


	//----- nvinfo : EIATTR_KPARAM_INFO
	.align		4
.L_148:
        /*0008*/ 	.byte	0x04, 0x17
        /*000a*/ 	.short	(.L_150 - .L_149)
.L_149:
        /*000c*/ 	.word	0x00000000
        /*0010*/ 	.short	0x0008
        /*0012*/ 	.short	0x0040
        /*0014*/ 	.byte	0x00, 0xf0, 0x21, 0x00


	//----- nvinfo : EIATTR_KPARAM_INFO
	.align		4
.L_150:
        /*0018*/ 	.byte	0x04, 0x17
        /*001a*/ 	.short	(.L_152 - .L_151)
.L_151:
        /*001c*/ 	.word	0x00000000
        /*0020*/ 	.short	0x0007
        /*0022*/ 	.short	0x0038
        /*0024*/ 	.byte	0x00, 0xf5, 0x21, 0x00


	//----- nvinfo : EIATTR_KPARAM_INFO
	.align		4
.L_152:
        /*0028*/ 	.byte	0x04, 0x17
        /*002a*/ 	.short	(.L_154 - .L_153)
.L_153:
        /*002c*/ 	.word	0x00000000
        /*0030*/ 	.short	0x0006
        /*0032*/ 	.short	0x0030
        /*0034*/ 	.byte	0x00, 0xf5, 0x21, 0x00


	//----- nvinfo : EIATTR_KPARAM_INFO
	.align		4
.L_154:
        /*0038*/ 	.byte	0x04, 0x17
        /*003a*/ 	.short	(.L_156 - .L_155)
.L_155:
        /*003c*/ 	.word	0x00000000
        /*0040*/ 	.short	0x0005
        /*0042*/ 	.short	0x0028
        /*0044*/ 	.byte	0x00, 0xf0, 0x21, 0x00


	//----- nvinfo : EIATTR_KPARAM_INFO
	.align		4
.L_156:
        /*0048*/ 	.byte	0x04, 0x17
        /*004a*/ 	.short	(.L_158 - .L_157)
.L_157:
        /*004c*/ 	.word	0x00000000
        /*0050*/ 	.short	0x0004
        /*0052*/ 	.short	0x0020
        /*0054*/ 	.byte	0x00, 0xf0, 0x21, 0x00


	//----- nvinfo : EIATTR_KPARAM_INFO
	.align		4
.L_158:
        /*0058*/ 	.byte	0x04, 0x17
        /*005a*/ 	.short	(.L_160 - .L_159)
.L_159:
        /*005c*/ 	.word	0x00000000
        /*0060*/ 	.short	0x0003
        /*0062*/ 	.short	0x0018
        /*0064*/ 	.byte	0x00, 0xf5, 0x21, 0x00


	//----- nvinfo : EIATTR_KPARAM_INFO
	.align		4
.L_160:
        /*0068*/ 	.byte	0x04, 0x17
        /*006a*/ 	.short	(.L_162 - .L_161)
.L_161:
        /*006c*/ 	.word	0x00000000
        /*0070*/ 	.short	0x0002
        /*0072*/ 	.short	0x0010
        /*0074*/ 	.byte	0x00, 0xf5, 0x21, 0x00


	//----- nvinfo : EIATTR_KPARAM_INFO
	.align		4
.L_162:
        /*0078*/ 	.byte	0x04, 0x17
        /*007a*/ 	.short	(.L_164 - .L_163)
.L_163:
        /*007c*/ 	.word	0x00000000
        /*0080*/ 	.short	0x0001
        /*0082*/ 	.short	0x0008
        /*0084*/ 	.byte	0x00, 0xf5, 0x21, 0x00


	//----- nvinfo : EIATTR_KPARAM_INFO
	.align		4
.L_164:
        /*0088*/ 	.byte	0x04, 0x17
        /*008a*/ 	.short	(.L_166 - .L_165)
.L_165:
        /*008c*/ 	.word	0x00000000
        /*0090*/ 	.short	0x0000
        /*0092*/ 	.short	0x0000
        /*0094*/ 	.byte	0x00, 0xf0, 0x11, 0x00


	//----- nvinfo : EIATTR_SPARSE_MMA_MASK
	.align		4
.L_166:
        /*0098*/ 	.byte	0x03, 0x50
        /*009a*/ 	.short	0x0000


	//----- nvinfo : EIATTR_MAXREG_COUNT
	.align		4
        /*009c*/ 	.byte	0x03, 0x1b
        /*009e*/ 	.short	0x00ff


	//----- nvinfo : EIATTR_NUM_BARRIERS
	.align		4
        /*00a0*/ 	.byte	0x02, 0x4c
        /*00a2*/ 	.byte	0x01
	.zero		1


	//----- nvinfo : EIATTR_MERCURY_ISA_VERSION
	.align		4
        /*00a4*/ 	.byte	0x03, 0x5f
        /*00a6*/ 	.short	0x0101


	//----- nvinfo : EIATTR_VRC_CTA_INIT_COUNT
	.align		4
        /*00a8*/ 	.byte	0x02, 0x4a
	.zero		1
	.zero		1


	//----- nvinfo : EIATTR_EXIT_INSTR_OFFSETS
	.align		4
        /*00ac*/ 	.byte	0x04, 0x1c
        /*00ae*/ 	.short	(.L_168 - .L_167)


	//   ....[0]....
.L_167:
        /*00b0*/ 	.word	0x000010b0


	//   ....[1]....
        /*00b4*/ 	.word	0x00001720


	//----- nvinfo : EIATTR_CRS_STACK_SIZE
	.align		4
.L_168:
        /*00b8*/ 	.byte	0x04, 0x1e
        /*00ba*/ 	.short	(.L_170 - .L_169)
.L_169:
        /*00bc*/ 	.word	0x00000000


	//----- nvinfo : EIATTR_CBANK_PARAM_SIZE
	.align		4
.L_170:
        /*00c0*/ 	.byte	0x03, 0x19
        /*00c2*/ 	.short	0x0048


	//----- nvinfo : EIATTR_PARAM_CBANK
	.align		4
        /*00c4*/ 	.byte	0x04, 0x0a
        /*00c6*/ 	.short	(.L_172 - .L_171)
	.align		4
.L_171:
        /*00c8*/ 	.word	index@(.nv.constant0._Z20calculateTotalEnergyiPdS_S_ddS_S_d)
        /*00cc*/ 	.short	0x0380
        /*00ce*/ 	.short	0x0048


	//----- nvinfo : EIATTR_SW_WAR
	.align		4
.L_172:
        /*00d0*/ 	.byte	0x04, 0x36
        /*00d2*/ 	.short	(.L_174 - .L_173)
.L_173:
        /*00d4*/ 	.word	0x00000008
.L_174:


//--------------------- .nv.info._Z18finalizeVelocitiesiPdS_S_d --------------------------
	.section	.nv.info._Z18finalizeVelocitiesiPdS_S_d,"",@"SHT_CUDA_INFO"
	.sectionflags	@""
	.align	4


	//----- nvinfo : EIATTR_CUDA_API_VERSION
	.align		4
        /*0000*/ 	.byte	0x04, 0x37
        /*0002*/ 	.short	(.L_176 - .L_175)
.L_175:
        /*0004*/ 	.word	0x00000082


	//----- nvinfo : EIATTR_KPARAM_INFO
	.align		4
.L_176:
        /*0008*/ 	.byte	0x04, 0x17
        /*000a*/ 	.short	(.L_178 - .L_177)
.L_177:
        /*000c*/ 	.word	0x00000000
        /*0010*/ 	.short	0x0004
        /*0012*/ 	.short	0x0020
        /*0014*/ 	.byte	0x00, 0xf0, 0x21, 0x00


	//----- nvinfo : EIATTR_KPARAM_INFO
	.align		4
.L_178:
        /*0018*/ 	.byte	0x04, 0x17
        /*001a*/ 	.short	(.L_180 - .L_179)
.L_179:
        /*001c*/ 	.word	0x00000000
        /*0020*/ 	.short	0x0003
        /*0022*/ 	.short	0x0018
        /*0024*/ 	.byte	0x00, 0xf5, 0x21, 0x00


	//----- nvinfo : EIATTR_KPARAM_INFO
	.align		4
.L_180:
        /*0028*/ 	.byte	0x04, 0x17
        /*002a*/ 	.short	(.L_182 - .L_181)
.L_181:
        /*002c*/ 	.word	0x00000000
        /*0030*/ 	.short	0x0002
        /*0032*/ 	.short	0x0010
        /*0034*/ 	.byte	0x00, 0xf5, 0x21, 0x00


	//----- nvinfo : EIATTR_KPARAM_INFO
	.align		4
.L_182:
        /*0038*/ 	.byte	0x04, 0x17
        /*003a*/ 	.short	(.L_184 - .L_183)
.L_183:
        /*003c*/ 	.word	0x00000000
        /*0040*/ 	.short	0x0001
        /*0042*/ 	.short	0x0008
        /*0044*/ 	.byte	0x00, 0xf5, 0x21, 0x00


	//----- nvinfo : EIATTR_KPARAM_INFO
	.align		4
.L_184:
        /*0048*/ 	.byte	0x04, 0x17
        /*004a*/ 	.short	(.L_186 - .L_185)
.L_185:
        /*004c*/ 	.word	0x00000000
        /*0050*/ 	.short	0x0000
        /*0052*/ 	.short	0x0000
        /*0054*/ 	.byte	0x00, 0xf0, 0x11, 0x00


	//----- nvinfo : EIATTR_SPARSE_MMA_MASK
	.align		4
.L_186:
        /*0058*/ 	.byte	0x03, 0x50
        /*005a*/ 	.short	0x0000


	//----- nvinfo : EIATTR_MAXREG_COUNT
	.align		4
        /*005c*/ 	.byte	0x03, 0x1b
        /*005e*/ 	.short	0x00ff


	//----- nvinfo : EIATTR_MERCURY_ISA_VERSION
	.align		4
        /*0060*/ 	.byte	0x03, 0x5f
        /*0062*/ 	.short	0x0101


	//----- nvinfo : EIATTR_VRC_CTA_INIT_COUNT
	.align		4
        /*0064*/ 	.byte	0x02, 0x4a
	.zero		1
	.zero		1


	//----- nvinfo : EIATTR_EXIT_INSTR_OFFSETS
	.align		4
        /*0068*/ 	.byte	0x04, 0x1c
        /*006a*/ 	.short	(.L_188 - .L_187)


	//   ....[0]....
.L_187:
        /*006c*/ 	.word	0x00000070


	//   ....[1]....
        /*0070*/ 	.word	0x00000670


	//----- nvinfo : EIATTR_CRS_STACK_SIZE
	.align		4
.L_188:
        /*0074*/ 	.byte	0x04, 0x1e
        /*0076*/ 	.short	(.L_190 - .L_189)
.L_189:
        /*0078*/ 	.word	0x00000000


	//----- nvinfo : EIATTR_CBANK_PARAM_SIZE
	.align		4
.L_190:
        /*007c*/ 	.byte	0x03, 0x19
        /*007e*/ 	.short	0x0028


	//----- nvinfo : EIATTR_PARAM_CBANK
	.align		4
        /*0080*/ 	.byte	0x04, 0x0a
        /*0082*/ 	.short	(.L_192 - .L_191)
	.align		4
.L_191:
        /*0084*/ 	.word	index@(.nv.constant0._Z18finalizeVelocitiesiPdS_S_d)
        /*0088*/ 	.short	0x0380
        /*008a*/ 	.short	0x0028


	//----- nvinfo : EIATTR_SW_WAR
	.align		4
.L_192:
        /*008c*/ 	.byte	0x04, 0x36
        /*008e*/ 	.short	(.L_194 - .L_193)
.L_193:
        /*0090*/ 	.word	0x00000008
.L_194:


//--------------------- .nv.info._Z15updateParticlesiPdS_S_S_dS_ --------------------------
	.section	.nv.info._Z15updateParticlesiPdS_S_S_dS_,"",@"SHT_CUDA_INFO"
	.sectionflags	@""
	.align	4


	//----- nvinfo : EIATTR_CUDA_API_VERSION
	.align		4
        /*0000*/ 	.byte	0x04, 0x37
        /*0002*/ 	.short	(.L_196 - .L_195)
.L_195:
        /*0004*/ 	.word	0x00000082


	//----- nvinfo : EIATTR_KPARAM_INFO
	.align		4
.L_196:
        /*0008*/ 	.byte	0x04, 0x17
        /*000a*/ 	.short	(.L_198 - .L_197)
.L_197:
        /*000c*/ 	.word	0x00000000
        /*0010*/ 	.short	0x0006
        /*0012*/ 	.short	0x0030
        /*0014*/ 	.byte	0x00, 0xf5, 0x21, 0x00


	//----- nvinfo : EIATTR_KPARAM_INFO
	.align		4
.L_198:
        /*0018*/ 	.byte	0x04, 0x17
        /*001a*/ 	.short	(.L_200 - .L_199)
.L_199:
        /*001c*/ 	.word	0x00000000
        /*0020*/ 	.short	0x0005
        /*0022*/ 	.short	0x0028
        /*0024*/ 	.byte	0x00, 0xf0, 0x21, 0x00


	//----- nvinfo : EIATTR_KPARAM_INFO
	.align		4
.L_200:
        /*0028*/ 	.byte	0x04, 0x17
        /*002a*/ 	.short	(.L_202 - .L_201)
.L_201:
        /*002c*/ 	.word	0x00000000
        /*0030*/ 	.short	0x0004
        /*0032*/ 	.short	0x0020
        /*0034*/ 	.byte	0x00, 0xf5, 0x21, 0x00


	//----- nvinfo : EIATTR_KPARAM_INFO
	.align		4
.L_202:
        /*0038*/ 	.byte	0x04, 0x17
        /*003a*/ 	.short	(.L_204 - .L_203)
.L_203:
        /*003c*/ 	.word	0x00000000
        /*0040*/ 	.short	0x0003
        /*0042*/ 	.short	0x0018
        /*0044*/ 	.byte	0x00, 0xf5, 0x21, 0x00


	//----- nvinfo : EIATTR_KPARAM_INFO
	.align		4
.L_204:
        /*0048*/ 	.byte	0x04, 0x17
        /*004a*/ 	.short	(.L_206 - .L_205)
.L_205:
        /*004c*/ 	.word	0x00000000
        /*0050*/ 	.short	0x0002
        /*0052*/ 	.short	0x0010
        /*0054*/ 	.byte	0x00, 0xf5, 0x21, 0x00


	//----- nvinfo : EIATTR_KPARAM_INFO
	.align		4
.L_206:
        /*0058*/ 	.byte	0x04, 0x17
        /*005a*/ 	.short	(.L_208 - .L_207)
.L_207:
        /*005c*/ 	.word	0x00000000
        /*0060*/ 	.short	0x0001
        /*0062*/ 	.short	0x0008
        /*0064*/ 	.byte	0x00, 0xf5, 0x21, 0x00


	//----- nvinfo : EIATTR_KPARAM_INFO
	.align		4
.L_208:
        /*0068*/ 	.byte	0x04, 0x17
        /*006a*/ 	.short	(.L_210 - .L_209)
.L_209:
        /*006c*/ 	.word	0x00000000
        /*0070*/ 	.short	0x0000
        /*0072*/ 	.short	0x0000
        /*0074*/ 	.byte	0x00, 0xf0, 0x11, 0x00


	//----- nvinfo : EIATTR_SPARSE_MMA_MASK
	.align		4
.L_210:
        /*0078*/ 	.byte	0x03, 0x50
        /*007a*/ 	.short	0x0000


	//----- nvinfo : EIATTR_MAXREG_COUNT
	.align		4
        /*007c*/ 	.byte	0x03, 0x1b
        /*007e*/ 	.short	0x00ff


	//----- nvinfo : EIATTR_MERCURY_ISA_VERSION
	.align		4
        /*0080*/ 	.byte	0x03, 0x5f
        /*0082*/ 	.short	0x0101


	//----- nvinfo : EIATTR_VRC_CTA_INIT_COUNT
	.align		4
        /*0084*/ 	.byte	0x02, 0x4a
	.zero		1
	.zero		1


	//----- nvinfo : EIATTR_EXIT_INSTR_OFFSETS
	.align		4
        /*0088*/ 	.byte	0x04, 0x1c
        /*008a*/ 	.short	(.L_212 - .L_211)


	//   ....[0]....
.L_211:
        /*008c*/ 	.word	0x00000070


	//   ....[1]....
        /*0090*/ 	.word	0x00002150


	//   ....[2]....
        /*0094*/ 	.word	0x00002190


	//----- nvinfo : EIATTR_CRS_STACK_SIZE
	.align		4
.L_212:
        /*0098*/ 	.byte	0x04, 0x1e
        /*009a*/ 	.short	(.L_214 - .L_213)
.L_213:
        /*009c*/ 	.word	0x00000000


	//----- nvinfo : EIATTR_CBANK_PARAM_SIZE
	.align		4
.L_214:
        /*00a0*/ 	.byte	0x03, 0x19
        /*00a2*/ 	.short	0x0038


	//----- nvinfo : EIATTR_PARAM_CBANK
	.align		4
        /*00a4*/ 	.byte	0x04, 0x0a
        /*00a6*/ 	.short	(.L_216 - .L_215)
	.align		4
.L_215:
        /*00a8*/ 	.word	index@(.nv.constant0._Z15updateParticlesiPdS_S_S_dS_)
        /*00ac*/ 	.short	0x0380
        /*00ae*/ 	.short	0x0038


	//----- nvinfo : EIATTR_SW_WAR
	.align		4
.L_216:
        /*00b0*/ 	.byte	0x04, 0x36
        /*00b2*/ 	.short	(.L_218 - .L_217)
.L_217:
        /*00b4*/ 	.word	0x00000008
.L_218:


//--------------------- .nv.info._Z15calculateForcesiPdS_ddS_d --------------------------
	.section	.nv.info._Z15calculateForcesiPdS_ddS_d,"",@"SHT_CUDA_INFO"
	.sectionflags	@""
	.align	4


	//----- nvinfo : EIATTR_CUDA_API_VERSION
	.align		4
        /*0000*/ 	.byte	0x04, 0x37
        /*0002*/ 	.short	(.L_220 - .L_219)
.L_219:
        /*0004*/ 	.word	0x00000082


	//----- nvinfo : EIATTR_KPARAM_INFO
	.align		4
.L_220:
        /*0008*/ 	.byte	0x04, 0x17
        /*000a*/ 	.short	(.L_222 - .L_221)
.L_221:
        /*000c*/ 	.word	0x00000000
        /*0010*/ 	.short	0x0006
        /*0012*/ 	.short	0x0030
        /*0014*/ 	.byte	0x00, 0xf0, 0x21, 0x00


	//----- nvinfo : EIATTR_KPARAM_INFO
	.align		4
.L_222:
        /*0018*/ 	.byte	0x04, 0x17
        /*001a*/ 	.short	(.L_224 - .L_223)
.L_223:
        /*001c*/ 	.word	0x00000000
        /*0020*/ 	.short	0x0005
        /*0022*/ 	.short	0x0028
        /*0024*/ 	.byte	0x00, 0xf5, 0x21, 0x00


	//----- nvinfo : EIATTR_KPARAM_INFO
	.align		4
.L_224:
        /*0028*/ 	.byte	0x04, 0x17
        /*002a*/ 	.short	(.L_226 - .L_225)
.L_225:
        /*002c*/ 	.word	0x00000000
        /*0030*/ 	.short	0x0004
        /*0032*/ 	.short	0x0020
        /*0034*/ 	.byte	0x00, 0xf0, 0x21, 0x00


	//----- nvinfo : EIATTR_KPARAM_INFO
	.align		4
.L_226:
        /*0038*/ 	.byte	0x04, 0x17
        /*003a*/ 	.short	(.L_228 - .L_227)
.L_227:
        /*003c*/ 	.word	0x00000000
        /*0040*/ 	.short	0x0003
        /*0042*/ 	.short	0x0018
        /*0044*/ 	.byte	0x00, 0xf0, 0x21, 0x00


	//----- nvinfo : EIATTR_KPARAM_INFO
	.align		4
.L_228:
        /*0048*/ 	.byte	0x04, 0x17
        /*004a*/ 	.short	(.L_230 - .L_229)
.L_229:
        /*004c*/ 	.word	0x00000000
        /*0050*/ 	.short	0x0002
        /*0052*/ 	.short	0x0010
        /*0054*/ 	.byte	0x00, 0xf5, 0x21, 0x00


	//----- nvinfo : EIATTR_KPARAM_INFO
	.align		4
.L_230:
        /*0058*/ 	.byte	0x04, 0x17
        /*005a*/ 	.short	(.L_232 - .L_231)
.L_231:
        /*005c*/ 	.word	0x00000000
        /*0060*/ 	.short	0x0001
        /*0062*/ 	.short	0x0008
        /*0064*/ 	.byte	0x00, 0xf5, 0x21, 0x00


	//----- nvinfo : EIATTR_KPARAM_INFO
	.align		4
.L_232:
        /*0068*/ 	.byte	0x04, 0x17
        /*006a*/ 	.short	(.L_234 - .L_233)
.L_233:
        /*006c*/ 	.word	0x00000000
        /*0070*/ 	.short	0x0000
        /*0072*/ 	.short	0x0000
        /*0074*/ 	.byte	0x00, 0xf0, 0x11, 0x00


	//----- nvinfo : EIATTR_SPARSE_MMA_MASK
	.align		4
.L_234:
        /*0078*/ 	.byte	0x03, 0x50
        /*007a*/ 	.short	0x0000


	//----- nvinfo : EIATTR_MAXREG_COUNT
	.align		4
        /*007c*/ 	.byte	0x03, 0x1b
        /*007e*/ 	.short	0x00ff


	//----- nvinfo : EIATTR_MERCURY_ISA_VERSION
	.align		4
        /*0080*/ 	.byte	0x03, 0x5f
        /*0082*/ 	.short	0x0101


	//----- nvinfo : EIATTR_VRC_CTA_INIT_COUNT
	.align		4
        /*0084*/ 	.byte	0x02, 0x4a
	.zero		1
	.zero		1


	//----- nvinfo : EIATTR_EXIT_INSTR_OFFSETS
	.align		4
        /*0088*/ 	.byte	0x04, 0x1c
        /*008a*/ 	.short	(.L_236 - .L_235)


	//   ....[0]....
.L_235:
        /*008c*/ 	.word	0x00000070


	//   ....[1]....
        /*0090*/ 	.word	0x000046b0


	//----- nvinfo : EIATTR_CRS_STACK_SIZE
	.align		4
.L_236:
        /*0094*/ 	.byte	0x04, 0x1e
        /*0096*/ 	.short	(.L_238 - .L_237)
.L_237:
        /*0098*/ 	.word	0x00000000


	//----- nvinfo : EIATTR_CBANK_PARAM_SIZE
	.align		4
.L_238:
        /*009c*/ 	.byte	0x03, 0x19
        /*009e*/ 	.short	0x0038


	//----- nvinfo : EIATTR_PARAM_CBANK
	.align		4
        /*00a0*/ 	.byte	0x04, 0x0a
        /*00a2*/ 	.short	(.L_240 - .L_239)
	.align		4
.L_239:
        /*00a4*/ 	.word	index@(.nv.constant0._Z15calculateForcesiPdS_ddS_d)
        /*00a8*/ 	.short	0x0380
        /*00aa*/ 	.short	0x0038


	//----- nvinfo : EIATTR_SW_WAR
	.align		4
.L_240:
        /*00ac*/ 	.byte	0x04, 0x36
        /*00ae*/ 	.short	(.L_242 - .L_241)
.L_241:
        /*00b0*/ 	.word	0x00000008
.L_242:


//--------------------- .nv.callgraph             --------------------------
	.section	.nv.callgraph,"",@"SHT_CUDA_CALLGRAPH"
	.align	4
	.sectionentsize	8
	.align		4
        /*0000*/ 	.word	0x00000000
	.align		4
        /*0004*/ 	.word	0xffffffff
	.align		4
        /*0008*/ 	.word	index@(_Z13neighbourlistiPdP4CellP12ParticleNodeS_S_ii)
	.align		4
        /*000c*/ 	.word	index@(vprintf)
	.align		4
        /*0010*/ 	.word	0x00000000
	.align		4
        /*0014*/ 	.word	0xfffffffe
	.align		4
        /*0018*/ 	.word	0x00000000
	.align		4
        /*001c*/ 	.word	0xfffffffd
	.align		4
        /*0020*/ 	.word	0x00000000
	.align		4
        /*0024*/ 	.word	0xfffffffc


//--------------------- .nv.constant4             --------------------------
	.section	.nv.constant4,"a",@progbits
	.align	8
	.align		8
.nv.constant4:
        /*0000*/ 	.dword	$str
	.align		8
        /*0008*/ 	.dword	$str$1
	.align		8
        /*0010*/ 	.dword	$str$2
	.align		8
        /*0018*/ 	.dword	$str$3
	.align		8
        /*0020*/ 	.dword	$str$4
	.align		8
        /*0028*/ 	.dword	vprintf


//--------------------- .text._Z24calculateForcesNeighbouriPdS_ddS_dP12ParticleNodeS_P4Cell --------------------------
	.section	.text._Z24calculateForcesNeighbouriPdS_ddS_dP12ParticleNodeS_P4Cell,"ax",@progbits
	.align	128
        .global         _Z24calculateForcesNeighbouriPdS_ddS_dP12ParticleNodeS_P4Cell
        .type           _Z24calculateForcesNeighbouriPdS_ddS_dP12ParticleNodeS_P4Cell,@function
        .size           _Z24calculateForcesNeighbouriPdS_ddS_dP12ParticleNodeS_P4Cell,(.L_x_325 - _Z24calculateForcesNeighbouriPdS_ddS_dP12ParticleNodeS_P4Cell)
        .other          _Z24calculateForcesNeighbouriPdS_ddS_dP12ParticleNodeS_P4Cell,@"STO_CUDA_ENTRY STV_DEFAULT"
_Z24calculateForcesNeighbouriPdS_ddS_dP12ParticleNodeS_P4Cell:
.text._Z24calculateForcesNeighbouriPdS_ddS_dP12ParticleNodeS_P4Cell:
[----:B------:R-:W-:Y:S01]  /*0000*/  LDC R1, c[0x0][0x37c] ;  /* 0x0000df00ff017b82 */ /* 0x000fe20000000800 */
[----:B------:R-:W0:Y:S07]  /*0010*/  S2R R3, SR_TID.X ;  /* 0x0000000000037919 */ /* 0x000e2e0000002100 */
[----:B------:R-:W0:Y:S01]  /*0020*/  S2UR UR4, SR_CTAID.X ;  /* 0x00000000000479c3 */ /* 0x000e220000002500 */
[----:B------:R-:W1:Y:S07]  /*0030*/  LDCU UR5, c[0x0][0x380] ;  /* 0x00007000ff0577ac */ /* 0x000e6e0008000800 */
[----:B------:R-:W0:Y:S02]  /*0040*/  LDC R2, c[0x0][0x360] ;  /* 0x0000d800ff027b82 */ /* 0x000e240000000800 */
[----:B0-----:R-:W-:-:S05]  /*0050*/  IMAD R2, R2, UR4, R3 ;  /* 0x0000000402027c24 */ /* 0x001fca000f8e0203 */
[----:B-1----:R-:W-:-:S13]  /*0060*/  ISETP.GE.AND P0, PT, R2, UR5, PT ;  /* 0x0000000502007c0c */ /* 0x002fda000bf06270 */
[----:B------:R-:W-:Y:S05]  /*0070*/  @P0 EXIT ;  /* 0x000000000000094d */ /* 0x000fea0003800000 */
[----:B------:R-:W0:Y:S01]  /*0080*/  LDC.64 R16, c[0x0][0x3c0] ;  /* 0x0000f000ff107b82 */ /* 0x000e220000000a00 */
[----:B------:R-:W0:Y:S07]  /*0090*/  LDCU.64 UR10, c[0x0][0x358] ;  /* 0x00006b00ff0a77ac */ /* 0x000e2e0008000a00 */
[----:B------:R-:W1:Y:S01]  /*00a0*/  LDC.64 R26, c[0x0][0x388] ;  /* 0x0000e200ff1a7b82 */ /* 0x000e620000000a00 */
[----:B0-----:R-:W2:Y:S01]  /*00b0*/  LDG.E.64 R16, desc[UR10][R16.64] ;  /* 0x0000000a10107981 */ /* 0x001ea2000c1e1b00 */
[----:B------:R-:W-:-:S04]  /*00c0*/  IMAD R3, R2, 0x3, RZ ;  /* 0x0000000302037824 */ /* 0x000fc800078e02ff */
[----:B-1----:R-:W-:-:S05]  /*00d0*/  IMAD.WIDE R26, R3, 0x8, R26 ;  /* 0x00000008031a7825 */ /* 0x002fca00078e021a */
[----:B------:R-:W3:Y:S01]  /*00e0*/  LDG.E.64 R30, desc[UR10][R26.64] ;  /* 0x0000000a1a1e7981 */ /* 0x000ee2000c1e1b00 */
[----:B------:R-:W-:Y:S01]  /*00f0*/  IMAD.MOV.U32 R4, RZ, RZ, 0x1 ;  /* 0x00000001ff047424 */ /* 0x000fe200078e00ff */
[----:B------:R-:W-:Y:S01]  /*0100*/  BSSY.RECONVERGENT B0, `(.L_x_0) ;  /* 0x0000014000007945 */ /* 0x000fe20003800200 */
[----:B--2---:R-:W0:Y:S01]  /*0110*/  MUFU.RCP64H R5, R17 ;  /* 0x0000001100057308 */ /* 0x004e220000001800 */
[----:B---3--:R-:W-:-:S03]  /*0120*/  FSETP.GEU.AND P1, PT, |R31|, 6.5827683646048100446e-37, PT ;  /* 0x036000001f00780b */ /* 0x008fc60003f2e200 */
[----:B0-----:R-:W-:-:S08]  /*0130*/  DFMA R6, -R16, R4, 1 ;  /* 0x3ff000001006742b */ /* 0x001fd00000000104 */
[----:B------:R-:W-:-:S08]  /*0140*/  DFMA R6, R6, R6, R6 ;  /* 0x000000060606722b */ /* 0x000fd00000000006 */
[----:B------:R-:W-:-:S08]  /*0150*/  DFMA R6, R4, R6, R4 ;  /* 0x000000060406722b */ /* 0x000fd00000000004 */
[----:B------:R-:W-:-:S08]  /*0160*/  DFMA R4, -R16, R6, 1 ;  /* 0x3ff000001004742b */ /* 0x000fd00000000106 */
[----:B------:R-:W-:-:S08]  /*0170*/  DFMA R4, R6, R4, R6 ;  /* 0x000000040604722b */ /* 0x000fd00000000006 */
[----:B------:R-:W-:-:S08]  /*0180*/  DMUL R42, R30, R4 ;  /* 0x000000041e2a7228 */ /* 0x000fd00000000000 */
[----:B------:R-:W-:-:S08]  /*0190*/  DFMA R6, -R16, R42, R30 ;  /* 0x0000002a1006722b */ /* 0x000fd0000000011e */
[----:B------:R-:W-:-:S10]  /*01a0*/  DFMA R42, R4, R6, R42 ;  /* 0x00000006042a722b */ /* 0x000fd4000000002a */
[----:B------:R-:W-:-:S05]  /*01b0*/  FFMA R0, RZ, R17, R43 ;  /* 0x00000011ff007223 */ /* 0x000fca000000002b */
[----:B------:R-:W-:-:S13]  /*01c0*/  FSETP.GT.AND P0, PT, |R0|, 1.469367938527859385e-39, PT ;  /* 0x001000000000780b */ /* 0x000fda0003f04200 */
[----:B------:R-:W-:Y:S05]  /*01d0*/  @P0 BRA P1, `(.L_x_1) ;  /* 0x0000000000180947 */ /* 0x000fea0000800000 */
[----:B------:R-:W-:Y:S01]  /*01e0*/  IMAD.MOV.U32 R36, RZ, RZ, R30 ;  /* 0x000000ffff247224 */ /* 0x000fe200078e001e */
[----:B------:R-:W-:Y:S01]  /*01f0*/  MOV R0, 0x240 ;  /* 0x0000024000007802 */ /* 0x000fe20000000f00 */
[----:B------:R-:W-:Y:S02]  /*0200*/  IMAD.MOV.U32 R37, RZ, RZ, R31 ;  /* 0x000000ffff257224 */ /* 0x000fe400078e001f */
[----:B------:R-:W-:Y:S02]  /*0210*/  IMAD.MOV.U32 R34, RZ, RZ, R16 ;  /* 0x000000ffff227224 */ /* 0x000fe400078e0010 */
[----:B------:R-:W-:-:S07]  /*0220*/  IMAD.MOV.U32 R35, RZ, RZ, R17 ;  /* 0x000000ffff237224 */ /* 0x000fce00078e0011 */
[----:B------:R-:W-:Y:S05]  /*0230*/  CALL.REL.NOINC `($__internal_0_$__cuda_sm20_div_rn_f64_full) ;  /* 0x0000001c00b07944 */ /* 0x000fea0003c00000 */
.L_x_1:
[----:B------:R-:W-:Y:S05]  /*0240*/  BSYNC.RECONVERGENT B0 ;  /* 0x0000000000007941 */ /* 0x000fea0003800200 */
.L_x_0:
[----:B------:R-:W0:Y:S01]  /*0250*/  LDC.64 R14, c[0x0][0x3c0] ;  /* 0x0000f000ff0e7b82 */ /* 0x000e220000000a00 */
[----:B------:R-:W2:Y:S04]  /*0260*/  LDG.E.64 R28, desc[UR10][R26.64+0x8] ;  /* 0x0000080a1a1c7981 */ /* 0x000ea8000c1e1b00 */
[----:B0-----:R-:W3:Y:S01]  /*0270*/  LDG.E.64 R14, desc[UR10][R14.64+0x8] ;  /* 0x0000080a0e0e7981 */ /* 0x001ee2000c1e1b00 */
[----:B------:R-:W-:Y:S01]  /*0280*/  HFMA2 R4, -RZ, RZ, 0, 5.9604644775390625e-08 ;  /* 0x00000001ff047431 */ /* 0x000fe200000001ff */
[----:B------:R0:W1:Y:S01]  /*0290*/  F2I.F64.TRUNC R19, R42 ;  /* 0x0000002a00137311 */ /* 0x000062000030d100 */
[----:B------:R-:W-:Y:S07]  /*02a0*/  BSSY.RECONVERGENT B0, `(.L_x_2) ;  /* 0x0000016000007945 */ /* 0x000fee0003800200 */
[----:B---3--:R-:W3:Y:S02]  /*02b0*/  MUFU.RCP64H R5, R15 ;  /* 0x0000000f00057308 */ /* 0x008ee40000001800 */
[----:B---3--:R-:W-:-:S08]  /*02c0*/  DFMA R6, -R14, R4, 1 ;  /* 0x3ff000000e06742b */ /* 0x008fd00000000104 */
[----:B------:R-:W-:-:S08]  /*02d0*/  DFMA R6, R6, R6, R6 ;  /* 0x000000060606722b */ /* 0x000fd00000000006 */
[----:B------:R-:W-:-:S08]  /*02e0*/  DFMA R6, R4, R6, R4 ;  /* 0x000000060406722b */ /* 0x000fd00000000004 */
[----:B------:R-:W-:-:S08]  /*02f0*/  DFMA R4, -R14, R6, 1 ;  /* 0x3ff000000e04742b */ /* 0x000fd00000000106 */
[----:B------:R-:W-:-:S08]  /*0300*/  DFMA R4, R6, R4, R6 ;  /* 0x000000040604722b */ /* 0x000fd00000000006 */
[----:B--2---:R-:W-:-:S08]  /*0310*/  DMUL R6, R28, R4 ;  /* 0x000000041c067228 */ /* 0x004fd00000000000 */
[----:B------:R-:W-:-:S08]  /*0320*/  DFMA R8, -R14, R6, R28 ;  /* 0x000000060e08722b */ /* 0x000fd0000000011c */
[----:B------:R-:W-:Y:S01]  /*0330*/  DFMA R4, R4, R8, R6 ;  /* 0x000000080404722b */ /* 0x000fe20000000006 */
[----:B------:R-:W-:-:S09]  /*0340*/  FSETP.GEU.AND P1, PT, |R29|, 6.5827683646048100446e-37, PT ;  /* 0x036000001d00780b */ /* 0x000fd20003f2e200 */
[----:B------:R-:W-:-:S05]  /*0350*/  FFMA R0, RZ, R15, R5 ;  /* 0x0000000fff007223 */ /* 0x000fca0000000005 */
[----:B------:R-:W-:-:S13]  /*0360*/  FSETP.GT.AND P0, PT, |R0|, 1.469367938527859385e-39, PT ;  /* 0x001000000000780b */ /* 0x000fda0003f04200 */
[----:B01----:R-:W-:Y:S05]  /*0370*/  @P0 BRA P1, `(.L_x_3) ;  /* 0x0000000000200947 */ /* 0x003fea0000800000 */
[----:B------:R-:W-:Y:S01]  /*0380*/  IMAD.MOV.U32 R36, RZ, RZ, R28 ;  /* 0x000000ffff247224 */ /* 0x000fe200078e001c */
[----:B------:R-:W-:Y:S01]  /*0390*/  MOV R0, 0x3e0 ;  /* 0x000003e000007802 */ /* 0x000fe20000000f00 */
[----:B------:R-:W-:Y:S02]  /*03a0*/  IMAD.MOV.U32 R37, RZ, RZ, R29 ;  /* 0x000000ffff257224 */ /* 0x000fe400078e001d */
[----:B------:R-:W-:Y:S02]  /*03b0*/  IMAD.MOV.U32 R34, RZ, RZ, R14 ;  /* 0x000000ffff227224 */ /* 0x000fe400078e000e */
[----:B------:R-:W-:-:S07]  /*03c0*/  IMAD.MOV.U32 R35, RZ, RZ, R15 ;  /* 0x000000ffff237224 */ /* 0x000fce00078e000f */
[----:B------:R-:W-:Y:S05]  /*03d0*/  CALL.REL.NOINC `($__internal_0_$__cuda_sm20_div_rn_f64_full) ;  /* 0x0000001c00487944 */ /* 0x000fea0003c00000 */
[----:B------:R-:W-:Y:S01]  /*03e0*/  MOV R4, R42 ;  /* 0x0000002a00047202 */ /* 0x000fe20000000f00 */
[----:B------:R-:W-:-:S07]  /*03f0*/  IMAD.MOV.U32 R5, RZ, RZ, R43 ;  /* 0x000000ffff057224 */ /* 0x000fce00078e002b */
.L_x_3:
[----:B------:R-:W-:Y:S05]  /*0400*/  BSYNC.RECONVERGENT B0 ;  /* 0x0000000000007941 */ /* 0x000fea0003800200 */
.L_x_2:
[----:B------:R-:W0:Y:S01]  /*0410*/  LDC.64 R12, c[0x0][0x3c0] ;  /* 0x0000f000ff0c7b82 */ /* 0x000e220000000a00 */
[----:B------:R-:W2:Y:S04]  /*0420*/  LDG.E.64 R26, desc[UR10][R26.64+0x10] ;  /* 0x0000100a1a1a7981 */ /* 0x000ea8000c1e1b00 */
[----:B0-----:R-:W3:Y:S01]  /*0430*/  LDG.E.64 R12, desc[UR10][R12.64+0x10] ;  /* 0x0000100a0c0c7981 */ /* 0x001ee2000c1e1b00 */
[----:B------:R-:W-:Y:S01]  /*0440*/  IMAD.MOV.U32 R6, RZ, RZ, 0x1 ;  /* 0x00000001ff067424 */ /* 0x000fe200078e00ff */
        /* <DEDUP_REMOVED lines=16> */
[----:B------:R-:W-:Y:S01]  /*0550*/  MOV R34, R12 ;  /* 0x0000000c00227202 */ /* 0x000fe20000000f00 */
[----:B------:R-:W-:Y:S01]  /*0560*/  IMAD.MOV.U32 R37, RZ, RZ, R27 ;  /* 0x000000ffff257224 */ /* 0x000fe200078e001b */
[----:B------:R-:W-:Y:S01]  /*0570*/  MOV R0, 0x5a0 ;  /* 0x000005a000007802 */ /* 0x000fe20000000f00 */
[----:B------:R-:W-:-:S07]  /*0580*/  IMAD.MOV.U32 R35, RZ, RZ, R13 ;  /* 0x000000ffff237224 */ /* 0x000fce00078e000d */
[----:B------:R-:W-:Y:S05]  /*0590*/  CALL.REL.NOINC `($__internal_0_$__cuda_sm20_div_rn_f64_full) ;  /* 0x0000001800d87944 */ /* 0x000fea0003c00000 */
.L_x_5:
[----:B------:R-:W-:Y:S05]  /*05a0*/  BSYNC.RECONVERGENT B0 ;  /* 0x0000000000007941 */ /* 0x000fea0003800200 */
.L_x_4:
[----:B------:R-:W0:Y:S02]  /*05b0*/  LDC.64 R4, c[0x0][0x3a8] ;  /* 0x0000ea00ff047b82 */ /* 0x000e240000000a00 */
[----:B0-----:R-:W2:Y:S01]  /*05c0*/  LDG.E.64 R4, desc[UR10][R4.64] ;  /* 0x0000000a04047981 */ /* 0x001ea2000c1e1b00 */
[----:B------:R-:W0:Y:S01]  /*05d0*/  MUFU.RCP64H R7, R17 ;  /* 0x0000001100077308 */ /* 0x000e220000001800 */
[----:B------:R-:W-:Y:S01]  /*05e0*/  IMAD.MOV.U32 R6, RZ, RZ, 0x1 ;  /* 0x00000001ff067424 */ /* 0x000fe200078e00ff */
[----:B------:R-:W-:-:S05]  /*05f0*/  VIMNMX R19, PT, PT, RZ, R19, !PT ;  /* 0x00000013ff137248 */ /* 0x000fca0007fe0100 */
[----:B0-----:R-:W-:-:S08]  /*0600*/  DFMA R8, -R16, R6, 1 ;  /* 0x3ff000001008742b */ /* 0x001fd00000000106 */
[----:B------:R-:W-:-:S08]  /*0610*/  DFMA R8, R8, R8, R8 ;  /* 0x000000080808722b */ /* 0x000fd00000000008 */
[----:B------:R-:W-:-:S08]  /*0620*/  DFMA R8, R6, R8, R6 ;  /* 0x000000080608722b */ /* 0x000fd00000000006 */
[----:B------:R-:W-:-:S08]  /*0630*/  DFMA R6, -R16, R8, 1 ;  /* 0x3ff000001006742b */ /* 0x000fd00000000108 */
[----:B------:R-:W-:Y:S01]  /*0640*/  DFMA R10, R8, R6, R8 ;  /* 0x00000006080a722b */ /* 0x000fe20000000008 */
[----:B--2---:R-:W-:Y:S02]  /*0650*/  R2UR UR4, R4 ;  /* 0x00000000040472ca */ /* 0x004fe400000e0000 */
[----:B------:R-:W-:Y:S02]  /*0660*/  R2UR UR5, R5 ;  /* 0x00000000050572ca */ /* 0x000fe400000e0000 */
[----:B------:R0:W1:Y:S11]  /*0670*/  F2I.F64.TRUNC R5, R42 ;  /* 0x0000002a00057311 */ /* 0x000076000030d100 */
[----:B------:R-:W-:Y:S01]  /*0680*/  DMUL R6, R10, UR4 ;  /* 0x000000040a067c28 */ /* 0x000fe20008000000 */
[----:B------:R-:W-:-:S05]  /*0690*/  IMAD.U32 R4, RZ, RZ, UR5 ;  /* 0x00000005ff047e24 */ /* 0x000fca000f8e00ff */
[----:B------:R-:W-:Y:S02]  /*06a0*/  FSETP.GEU.AND P1, PT, |R4|, 6.5827683646048100446e-37, PT ;  /* 0x036000000400780b */ /* 0x000fe40003f2e200 */
[----:B------:R-:W-:-:S08]  /*06b0*/  DFMA R8, -R16, R6, UR4 ;  /* 0x0000000410087e2b */ /* 0x000fd00008000106 */
[----:B------:R-:W-:-:S10]  /*06c0*/  DFMA R6, R10, R8, R6 ;  /* 0x000000080a06722b */ /* 0x000fd40000000006 */
[----:B------:R-:W-:-:S05]  /*06d0*/  FFMA R0, RZ, R17, R7 ;  /* 0x00000011ff007223 */ /* 0x000fca0000000007 */
[----:B------:R-:W-:-:S13]  /*06e0*/  FSETP.GT.AND P0, PT, |R0|, 1.469367938527859385e-39, PT ;  /* 0x001000000000780b */ /* 0x000fda0003f04200 */
[----:B01----:R-:W-:Y:S05]  /*06f0*/  @P0 BRA P1, `(.L_x_6) ;  /* 0x00000000002c0947 */ /* 0x003fea0000800000 */
[----:B------:R-:W-:Y:S01]  /*0700*/  IMAD.U32 R7, RZ, RZ, UR5 ;  /* 0x00000005ff077e24 */ /* 0x000fe2000f8e00ff */
[----:B------:R-:W-:Y:S01]  /*0710*/  MOV R37, UR5 ;  /* 0x0000000500257c02 */ /* 0x000fe20008000f00 */
[----:B------:R-:W-:Y:S01]  /*0720*/  IMAD.U32 R36, RZ, RZ, UR4 ;  /* 0x00000004ff247e24 */ /* 0x000fe2000f8e00ff */
[----:B------:R-:W-:Y:S01]  /*0730*/  MOV R0, 0x790 ;  /* 0x0000079000007802 */ /* 0x000fe20000000f00 */
[----:B------:R-:W-:Y:S01]  /*0740*/  IMAD.U32 R6, RZ, RZ, UR4 ;  /* 0x00000004ff067e24 */ /* 0x000fe2000f8e00ff */
[----:B------:R-:W-:Y:S01]  /*0750*/  MOV R37, R7 ;  /* 0x0000000700257202 */ /* 0x000fe20000000f00 */
[----:B------:R-:W-:Y:S02]  /*0760*/  IMAD.MOV.U32 R34, RZ, RZ, R16 ;  /* 0x000000ffff227224 */ /* 0x000fe400078e0010 */
[----:B------:R-:W-:-:S07]  /*0770*/  IMAD.MOV.U32 R35, RZ, RZ, R17 ;  /* 0x000000ffff237224 */ /* 0x000fce00078e0011 */
[----:B------:R-:W-:Y:S05]  /*0780*/  CALL.REL.NOINC `($__internal_0_$__cuda_sm20_div_rn_f64_full) ;  /* 0x00000018005c7944 */ /* 0x000fea0003c00000 */
[----:B------:R-:W-:Y:S02]  /*0790*/  IMAD.MOV.U32 R6, RZ, RZ, R42 ;  /* 0x000000ffff067224 */ /* 0x000fe400078e002a */
[----:B------:R-:W-:-:S07]  /*07a0*/  IMAD.MOV.U32 R7, RZ, RZ, R43 ;  /* 0x000000ffff077224 */ /* 0x000fce00078e002b */
.L_x_6:
        /* <DEDUP_REMOVED lines=11> */
[----:B------:R-:W-:-:S13]  /*0860*/  R2UR UR7, R11 ;  /* 0x000000000b0772ca */ /* 0x000fda00000e0000 */
[----:B------:R-:W-:Y:S01]  /*0870*/  DMUL R42, R16, UR6 ;  /* 0x00000006102a7c28 */ /* 0x000fe20008000000 */
[----:B------:R-:W-:-:S05]  /*0880*/  IMAD.U32 R4, RZ, RZ, UR7 ;  /* 0x00000007ff047e24 */ /* 0x000fca000f8e00ff */
[----:B------:R-:W-:Y:S02]  /*0890*/  FSETP.GEU.AND P1, PT, |R4|, 6.5827683646048100446e-37, PT ;  /* 0x036000000400780b */ /* 0x000fe40003f2e200 */
[----:B------:R-:W-:-:S08]  /*08a0*/  DFMA R8, -R14, R42, UR6 ;  /* 0x000000060e087e2b */ /* 0x000fd0000800012a */
[----:B------:R-:W-:Y:S01]  /*08b0*/  DFMA R42, R16, R8, R42 ;  /* 0x00000008102a722b */ /* 0x000fe2000000002a */
[----:B------:R-:W0:Y:S09]  /*08c0*/  F2I.F64.TRUNC R16, R6 ;  /* 0x0000000600107311 */ /* 0x000e32000030d100 */
[----:B------:R-:W-:-:S05]  /*08d0*/  FFMA R0, RZ, R15, R43 ;  /* 0x0000000fff007223 */ /* 0x000fca000000002b */
[----:B------:R-:W-:Y:S02]  /*08e0*/  FSETP.GT.AND P0, PT, |R0|, 1.469367938527859385e-39, PT ;  /* 0x001000000000780b */ /* 0x000fe40003f04200 */
[----:B0-----:R-:W-:-:S11]  /*08f0*/  VIADDMNMX R19, R16, 0xffffffff, R19, PT ;  /* 0xffffffff10137846 */ /* 0x001fd60003800113 */
[----:B------:R-:W-:Y:S05]  /*0900*/  @P0 BRA P1, `(.L_x_7) ;  /* 0x0000000000240947 */ /* 0x000fea0000800000 */
[----:B------:R-:W-:Y:S01]  /*0910*/  IMAD.U32 R7, RZ, RZ, UR7 ;  /* 0x00000007ff077e24 */ /* 0x000fe2000f8e00ff */
[----:B------:R-:W-:Y:S01]  /*0920*/  MOV R36, UR6 ;  /* 0x0000000600247c02 */ /* 0x000fe20008000f00 */
[----:B------:R-:W-:Y:S01]  /*0930*/  IMAD.U32 R37, RZ, RZ, UR7 ;  /* 0x00000007ff257e24 */ /* 0x000fe2000f8e00ff */
[----:B------:R-:W-:Y:S01]  /*0940*/  MOV R35, R15 ;  /* 0x0000000f00237202 */ /* 0x000fe20000000f00 */
[----:B------:R-:W-:Y:S01]  /*0950*/  IMAD.U32 R6, RZ, RZ, UR6 ;  /* 0x00000006ff067e24 */ /* 0x000fe2000f8e00ff */
[----:B------:R-:W-:Y:S01]  /*0960*/  MOV R0, 0x9a0 ;  /* 0x000009a000007802 */ /* 0x000fe20000000f00 */
[----:B------:R-:W-:Y:S02]  /*0970*/  IMAD.MOV.U32 R34, RZ, RZ, R14 ;  /* 0x000000ffff227224 */ /* 0x000fe400078e000e */
[----:B------:R-:W-:-:S07]  /*0980*/  IMAD.MOV.U32 R37, RZ, RZ, R7 ;  /* 0x000000ffff257224 */ /* 0x000fce00078e0007 */
[----:B------:R-:W-:Y:S05]  /*0990*/  CALL.REL.NOINC `($__internal_0_$__cuda_sm20_div_rn_f64_full) ;  /* 0x0000001400d87944 */ /* 0x000fea0003c00000 */
.L_x_7:
        /* <DEDUP_REMOVED lines=33> */
.L_x_8:
[----:B------:R-:W0:Y:S01]  /*0bb0*/  F2I.F64.TRUNC R6, R6 ;  /* 0x0000000600067311 */ /* 0x000e22000030d100 */
[----:B------:R-:W1:Y:S01]  /*0bc0*/  LDC.64 R8, c[0x0][0x3c8] ;  /* 0x0000f200ff087b82 */ /* 0x000e620000000a00 */
[----:B------:R-:W2:Y:S01]  /*0bd0*/  LDCU.64 UR12, c[0x0][0x3b0] ;  /* 0x00007600ff0c77ac */ /* 0x000ea20008000a00 */
[----:B------:R-:W3:Y:S01]  /*0be0*/  LDCU.64 UR14, c[0x0][0x398] ;  /* 0x00007300ff0e77ac */ /* 0x000ee20008000a00 */
[----:B0-----:R-:W-:-:S05]  /*0bf0*/  VIADDMNMX R5, R6, 0xffffffff, R5, PT ;  /* 0xffffffff06057846 */ /* 0x001fca0003800105 */
[----:B------:R-:W-:-:S04]  /*0c00*/  IMAD R5, R16, R5, RZ ;  /* 0x0000000510057224 */ /* 0x000fc800078e02ff */
[----:B------:R-:W-:-:S04]  /*0c10*/  IMAD R5, R14, R5, R19 ;  /* 0x000000050e057224 */ /* 0x000fc800078e0213 */
[----:B------:R-:W-:-:S04]  /*0c20*/  IMAD R5, R16, R15, R5 ;  /* 0x0000000f10057224 */ /* 0x000fc800078e0205 */
[----:B-1----:R-:W-:-:S06]  /*0c30*/  IMAD.WIDE R4, R5, 0x4, R8 ;  /* 0x0000000405047825 */ /* 0x002fcc00078e0208 */
[----:B------:R-:W4:Y:S01]  /*0c40*/  LDG.E R5, desc[UR10][R4.64] ;  /* 0x0000000a04057981 */ /* 0x000f22000c1e1900 */
[----:B------:R-:W-:Y:S01]  /*0c50*/  BSSY.RECONVERGENT B1, `(.L_x_9) ;  /* 0x0000144000017945 */ /* 0x000fe20003800200 */
[----:B------:R-:W-:Y:S02]  /*0c60*/  CS2R R24, SRZ ;  /* 0x0000000000187805 */ /* 0x000fe4000001ff00 */
[----:B------:R-:W-:Y:S02]  /*0c70*/  CS2R R22, SRZ ;  /* 0x0000000000167805 */ /* 0x000fe4000001ff00 */
[----:B------:R-:W-:Y:S02]  /*0c80*/  CS2R R20, SRZ ;  /* 0x0000000000147805 */ /* 0x000fe4000001ff00 */
[----:B----4-:R-:W-:-:S13]  /*0c90*/  ISETP.NE.AND P0, PT, R5, -0x1, PT ;  /* 0xffffffff0500780c */ /* 0x010fda0003f05270 */
[----:B--23--:R-:W-:Y:S05]  /*0ca0*/  @!P0 BRA `(.L_x_10) ;  /* 0x0000001000f88947 */ /* 0x00cfea0003800000 */
[----:B------:R-:W-:Y:S02]  /*0cb0*/  CS2R R20, SRZ ;  /* 0x0000000000147805 */ /* 0x000fe4000001ff00 */
[----:B------:R-:W-:Y:S02]  /*0cc0*/  CS2R R22, SRZ ;  /* 0x0000000000167805 */ /* 0x000fe4000001ff00 */
[----:B------:R-:W-:-:S07]  /*0cd0*/  CS2R R24, SRZ ;  /* 0x0000000000187805 */ /* 0x000fce000001ff00 */
.L_x_37:
[----:B------:R-:W-:Y:S01]  /*0ce0*/  ISETP.NE.AND P0, PT, R5, R2, PT ;  /* 0x000000020500720c */ /* 0x000fe20003f05270 */
[----:B------:R-:W-:-:S12]  /*0cf0*/  BSSY.RECONVERGENT B0, `(.L_x_11) ;  /* 0x0000134000007945 */ /* 0x000fd80003800200 */
[----:B------:R-:W-:Y:S05]  /*0d00*/  @!P0 BRA `(.L_x_12) ;  /* 0x0000001000c88947 */ /* 0x000fea0003800000 */
[----:B------:R-:W0:Y:S01]  /*0d10*/  LDC.64 R6, c[0x0][0x388] ;  /* 0x0000e200ff067b82 */ /* 0x000e220000000a00 */
[----:B------:R-:W-:-:S04]  /*0d20*/  IMAD R9, R5, 0x3, RZ ;  /* 0x0000000305097824 */ /* 0x000fc800078e02ff */
[----:B0-----:R-:W-:-:S05]  /*0d30*/  IMAD.WIDE R6, R9, 0x8, R6 ;  /* 0x0000000809067825 */ /* 0x001fca00078e0206 */
[----:B------:R-:W2:Y:S04]  /*0d40*/  LDG.E.64 R18, desc[UR10][R6.64] ;  /* 0x0000000a06127981 */ /* 0x000ea8000c1e1b00 */
[----:B------:R-:W3:Y:S04]  /*0d50*/  LDG.E.64 R16, desc[UR10][R6.64+0x8] ;  /* 0x0000080a06107981 */ /* 0x000ee8000c1e1b00 */
[----:B------:R-:W4:Y:S01]  /*0d60*/  LDG.E.64 R14, desc[UR10][R6.64+0x10] ;  /* 0x0000100a060e7981 */ /* 0x000f22000c1e1b00 */
[----:B------:R-:W0:Y:S01]  /*0d70*/  MUFU.RCP64H R9, UR5 ;  /* 0x0000000500097d08 */ /* 0x000e220008001800 */
[----:B------:R-:W-:Y:S01]  /*0d80*/  IMAD.U32 R10, RZ, RZ, UR4 ;  /* 0x00000004ff0a7e24 */ /* 0x000fe2000f8e00ff */
[----:B------:R-:W-:Y:S01]  /*0d90*/  MOV R8, 0x1 ;  /* 0x0000000100087802 */ /* 0x000fe20000000f00 */
[----:B------:R-:W-:Y:S01]  /*0da0*/  IMAD.U32 R11, RZ, RZ, UR5 ;  /* 0x00000005ff0b7e24 */ /* 0x000fe2000f8e00ff */
[----:B------:R-:W-:Y:S05]  /*0db0*/  BSSY.RECONVERGENT B3, `(.L_x_13) ;  /* 0x000001b000037945 */ /* 0x000fea0003800200 */
[----:B0-----:R-:W-:-:S08]  /*0dc0*/  DFMA R10, R8, -R10, 1 ;  /* 0x3ff00000080a742b */ /* 0x001fd0000000080a */
[----:B------:R-:W-:-:S08]  /*0dd0*/  DFMA R10, R10, R10, R10 ;  /* 0x0000000a0a0a722b */ /* 0x000fd0000000000a */
[----:B------:R-:W-:Y:S01]  /*0de0*/  DFMA R10, R8, R10, R8 ;  /* 0x0000000a080a722b */ /* 0x000fe20000000008 */
[----:B------:R-:W-:Y:S02]  /*0df0*/  IMAD.U32 R8, RZ, RZ, UR4 ;  /* 0x00000004ff087e24 */ /* 0x000fe4000f8e00ff */
[----:B------:R-:W-:-:S06]  /*0e00*/  IMAD.U32 R9, RZ, RZ, UR5 ;  /* 0x00000005ff097e24 */ /* 0x000fcc000f8e00ff */
[----:B------:R-:W-:-:S08]  /*0e10*/  DFMA R8, R10, -R8, 1 ;  /* 0x3ff000000a08742b */ /* 0x000fd00000000808 */
[----:B------:R-:W-:Y:S02]  /*0e20*/  DFMA R8, R10, R8, R10 ;  /* 0x000000080a08722b */ /* 0x000fe4000000000a */
[----:B--2---:R-:W-:Y:S02]  /*0e30*/  DADD R18, R30, -R18 ;  /* 0x000000001e127229 */ /* 0x004fe40000000812 */
[----:B---3--:R-:W-:-:S06]  /*0e40*/  DADD R16, R28, -R16 ;  /* 0x000000001c107229 */ /* 0x008fcc0000000810 */
[----:B------:R-:W-:Y:S02]  /*0e50*/  DMUL R42, R18, R8 ;  /* 0x00000008122a7228 */ /* 0x000fe40000000000 */
[----:B------:R-:W-:Y:S01]  /*0e60*/  FSETP.GEU.AND P1, PT, |R19|, 6.5827683646048100446e-37, PT ;  /* 0x036000001300780b */ /* 0x000fe20003f2e200 */
[----:B----4-:R-:W-:-:S05]  /*0e70*/  DADD R14, R26, -R14 ;  /* 0x000000001a0e7229 */ /* 0x010fca000000080e */
[----:B------:R-:W-:-:S08]  /*0e80*/  DFMA R6, R42, -UR4, R18 ;  /* 0x800000042a067c2b */ /* 0x000fd00008000012 */
[----:B------:R-:W-:-:S10]  /*0e90*/  DFMA R42, R8, R6, R42 ;  /* 0x00000006082a722b */ /* 0x000fd4000000002a */
[----:B------:R-:W-:-:S05]  /*0ea0*/  FFMA R0, RZ, UR5, R43 ;  /* 0x00000005ff007c23 */ /* 0x000fca000800002b */
[----:B------:R-:W-:-:S13]  /*0eb0*/  FSETP.GT.AND P0, PT, |R0|, 1.469367938527859385e-39, PT ;  /* 0x001000000000780b */ /* 0x000fda0003f04200 */
[----:B------:R-:W-:Y:S05]  /*0ec0*/  @P0 BRA P1, `(.L_x_14) ;  /* 0x0000000000240947 */ /* 0x000fea0000800000 */
[----:B------:R-:W-:Y:S01]  /*0ed0*/  IMAD.U32 R7, RZ, RZ, UR5 ;  /* 0x00000005ff077e24 */ /* 0x000fe2000f8e00ff */
[----:B------:R-:W-:Y:S01]  /*0ee0*/  MOV R6, UR4 ;  /* 0x0000000400067c02 */ /* 0x000fe20008000f00 */
[----:B------:R-:W-:Y:S01]  /*0ef0*/  IMAD.U32 R35, RZ, RZ, UR5 ;  /* 0x00000005ff237e24 */ /* 0x000fe2000f8e00ff */
[----:B------:R-:W-:Y:S01]  /*0f00*/  MOV R0, 0xf60 ;  /* 0x00000f6000007802 */ /* 0x000fe20000000f00 */
[----:B------:R-:W-:Y:S02]  /*0f10*/  IMAD.U32 R34, RZ, RZ, UR4 ;  /* 0x00000004ff227e24 */ /* 0x000fe4000f8e00ff */
[----:B------:R-:W-:Y:S02]  /*0f20*/  IMAD.MOV.U32 R36, RZ, RZ, R18 ;  /* 0x000000ffff247224 */ /* 0x000fe400078e0012 */
[----:B------:R-:W-:Y:S02]  /*0f30*/  IMAD.MOV.U32 R35, RZ, RZ, R7 ;  /* 0x000000ffff237224 */ /* 0x000fe400078e0007 */
[----:B------:R-:W-:-:S07]  /*0f40*/  IMAD.MOV.U32 R37, RZ, RZ, R19 ;  /* 0x000000ffff257224 */ /* 0x000fce00078e0013 */
[----:B------:R-:W-:Y:S05]  /*0f50*/  CALL.REL.NOINC `($__internal_0_$__cuda_sm20_div_rn_f64_full) ;  /* 0x0000001000687944 */ /* 0x000fea0003c00000 */
.L_x_14:
[----:B------:R-:W-:Y:S05]  /*0f60*/  BSYNC.RECONVERGENT B3 ;  /* 0x0000000000037941 */ /* 0x000fea0003800200 */
.L_x_13:
[----:B------:R-:W0:Y:S01]  /*0f70*/  MUFU.RCP64H R7, UR7 ;  /* 0x0000000700077d08 */ /* 0x000e220008001800 */
[----:B------:R-:W-:Y:S01]  /*0f80*/  MOV R8, UR6 ;  /* 0x0000000600087c02 */ /* 0x000fe20008000f00 */
[----:B------:R-:W-:Y:S01]  /*0f90*/  IMAD.U32 R9, RZ, RZ, UR7 ;  /* 0x00000007ff097e24 */ /* 0x000fe2000f8e00ff */
[----:B------:R-:W-:Y:S01]  /*0fa0*/  FSETP.GEU.AND P1, PT, |R17|, 6.5827683646048100446e-37, PT ;  /* 0x036000001100780b */ /* 0x000fe20003f2e200 */
[----:B------:R-:W-:Y:S01]  /*0fb0*/  IMAD.MOV.U32 R6, RZ, RZ, 0x1 ;  /* 0x00000001ff067424 */ /* 0x000fe200078e00ff */
[----:B------:R-:W-:Y:S05]  /*0fc0*/  BSSY.RECONVERGENT B3, `(.L_x_15) ;  /* 0x000001d000037945 */ /* 0x000fea0003800200 */
[----:B0-----:R-:W-:-:S08]  /*0fd0*/  DFMA R8, R6, -R8, 1 ;  /* 0x3ff000000608742b */ /* 0x001fd00000000808 */
[----:B------:R-:W-:-:S08]  /*0fe0*/  DFMA R8, R8, R8, R8 ;  /* 0x000000080808722b */ /* 0x000fd00000000008 */
[----:B------:R-:W-:Y:S01]  /*0ff0*/  DFMA R8, R6, R8, R6 ;  /* 0x000000080608722b */ /* 0x000fe20000000006 */
[----:B------:R-:W-:Y:S02]  /*1000*/  IMAD.U32 R6, RZ, RZ, UR6 ;  /* 0x00000006ff067e24 */ /* 0x000fe4000f8e00ff */
[----:B------:R-:W-:-:S06]  /*1010*/  IMAD.U32 R7, RZ, RZ, UR7 ;  /* 0x00000007ff077e24 */ /* 0x000fcc000f8e00ff */
[----:B------:R-:W-:-:S08]  /*1020*/  DFMA R6, R8, -R6, 1 ;  /* 0x3ff000000806742b */ /* 0x000fd00000000806 */
[----:B------:R-:W-:Y:S01]  /*1030*/  DFMA R8, R8, R6, R8 ;  /* 0x000000060808722b */ /* 0x000fe20000000008 */
[----:B------:R-:W-:Y:S01]  /*1040*/  MOV R7, 0x3fe00000 ;  /* 0x3fe0000000077802 */ /* 0x000fe20000000f00 */
[----:B------:R-:W-:-:S03]  /*1050*/  IMAD.MOV.U32 R6, RZ, RZ, RZ ;  /* 0x000000ffff067224 */ /* 0x000fc600078e00ff */
[----:B------:R-:W-:-:S03]  /*1060*/  LOP3.LUT R7, R7, 0x80000000, R43, 0xb8, !PT ;  /* 0x8000000007077812 */ /* 0x000fc600078eb82b */
[----:B------:R-:W-:-:S03]  /*1070*/  DMUL R10, R16, R8 ;  /* 0x00000008100a7228 */ /* 0x000fc60000000000 */
[----:B------:R-:W-:-:S05]  /*1080*/  DADD.RZ R6, R6, R42 ;  /* 0x0000000006067229 */ /* 0x000fca000000c02a */
[----:B------:R-:W-:-:S05]  /*1090*/  DFMA R12, R10, -UR6, R16 ;  /* 0x800000060a0c7c2b */ /* 0x000fca0008000010 */
[----:B------:R-:W0:Y:S03]  /*10a0*/  FRND.F64.TRUNC R6, R6 ;  /* 0x0000000600067313 */ /* 0x000e26000030d800 */
[----:B------:R-:W-:-:S10]  /*10b0*/  DFMA R42, R8, R12, R10 ;  /* 0x0000000c082a722b */ /* 0x000fd4000000000a */
[----:B------:R-:W-:Y:S01]  /*10c0*/  FFMA R0, RZ, UR7, R43 ;  /* 0x00000007ff007c23 */ /* 0x000fe2000800002b */
[----:B0-----:R-:W-:-:S04]  /*10d0*/  DFMA R18, R6, -UR4, R18 ;  /* 0x8000000406127c2b */ /* 0x001fc80008000012 */
[----:B------:R-:W-:-:S13]  /*10e0*/  FSETP.GT.AND P0, PT, |R0|, 1.469367938527859385e-39, PT ;  /* 0x001000000000780b */ /* 0x000fda0003f04200 */
[----:B------:R-:W-:Y:S05]  /*10f0*/  @P0 BRA P1, `(.L_x_16) ;  /* 0x0000000000240947 */ /* 0x000fea0000800000 */
[----:B------:R-:W-:Y:S01]  /*1100*/  MOV R7, UR7 ;  /* 0x0000000700077c02 */ /* 0x000fe20008000f00 */
[----:B------:R-:W-:Y:S01]  /*1110*/  IMAD.U32 R35, RZ, RZ, UR7 ;  /* 0x00000007ff237e24 */ /* 0x000fe2000f8e00ff */
[----:B------:R-:W-:Y:S01]  /*1120*/  MOV R0, 0x1190 ;  /* 0x0000119000007802 */ /* 0x000fe20000000f00 */
[----:B------:R-:W-:Y:S02]  /*1130*/  IMAD.U32 R34, RZ, RZ, UR6 ;  /* 0x00000006ff227e24 */ /* 0x000fe4000f8e00ff */
[----:B------:R-:W-:Y:S02]  /*1140*/  IMAD.U32 R6, RZ, RZ, UR6 ;  /* 0x00000006ff067e24 */ /* 0x000fe4000f8e00ff */
[----:B------:R-:W-:Y:S02]  /*1150*/  IMAD.MOV.U32 R36, RZ, RZ, R16 ;  /* 0x000000ffff247224 */ /* 0x000fe400078e0010 */
[----:B------:R-:W-:Y:S02]  /*1160*/  IMAD.MOV.U32 R35, RZ, RZ, R7 ;  /* 0x000000ffff237224 */ /* 0x000fe400078e0007 */
[----:B------:R-:W-:-:S07]  /*1170*/  IMAD.MOV.U32 R37, RZ, RZ, R17 ;  /* 0x000000ffff257224 */ /* 0x000fce00078e0011 */
[----:B------:R-:W-:Y:S05]  /*1180*/  CALL.REL.NOINC `($__internal_0_$__cuda_sm20_div_rn_f64_full) ;  /* 0x0000000c00dc7944 */ /* 0x000fea0003c00000 */
.L_x_16:
[----:B------:R-:W-:Y:S05]  /*1190*/  BSYNC.RECONVERGENT B3 ;  /* 0x0000000000037941 */ /* 0x000fea0003800200 */
.L_x_15:
[----:B------:R-:W0:Y:S01]  /*11a0*/  MUFU.RCP64H R7, UR9 ;  /* 0x0000000900077d08 */ /* 0x000e220008001800 */
[----:B------:R-:W-:Y:S01]  /*11b0*/  IMAD.U32 R8, RZ, RZ, UR8 ;  /* 0x00000008ff087e24 */ /* 0x000fe2000f8e00ff */
[----:B------:R-:W-:Y:S01]  /*11c0*/  MOV R9, UR9 ;  /* 0x0000000900097c02 */ /* 0x000fe20008000f00 */
[----:B------:R-:W-:Y:S01]  /*11d0*/  IMAD.MOV.U32 R6, RZ, RZ, 0x1 ;  /* 0x00000001ff067424 */ /* 0x000fe200078e00ff */
[----:B------:R-:W-:Y:S01]  /*11e0*/  FSETP.GEU.AND P1, PT, |R15|, 6.5827683646048100446e-37, PT ;  /* 0x036000000f00780b */ /* 0x000fe20003f2e200 */
[----:B------:R-:W-:Y:S04]  /*11f0*/  BSSY.RECONVERGENT B3, `(.L_x_17) ;  /* 0x000001d000037945 */ /* 0x000fe80003800200 */
[----:B0-----:R-:W-:-:S08]  /*1200*/  DFMA R8, R6, -R8, 1 ;  /* 0x3ff000000608742b */ /* 0x001fd00000000808 */
[----:B------:R-:W-:-:S08]  /*1210*/  DFMA R8, R8, R8, R8 ;  /* 0x000000080808722b */ /* 0x000fd00000000008 */
[----:B------:R-:W-:Y:S01]  /*1220*/  DFMA R8, R6, R8, R6 ;  /* 0x000000080608722b */ /* 0x000fe20000000006 */
[----:B------:R-:W-:Y:S02]  /*1230*/  IMAD.U32 R6, RZ, RZ, UR8 ;  /* 0x00000008ff067e24 */ /* 0x000fe4000f8e00ff */
[----:B------:R-:W-:-:S06]  /*1240*/  IMAD.U32 R7, RZ, RZ, UR9 ;  /* 0x00000009ff077e24 */ /* 0x000fcc000f8e00ff */
[----:B------:R-:W-:-:S08]  /*1250*/  DFMA R6, R8, -R6, 1 ;  /* 0x3ff000000806742b */ /* 0x000fd00000000806 */
[----:B------:R-:W-:Y:S01]  /*1260*/  DFMA R8, R8, R6, R8 ;  /* 0x000000060808722b */ /* 0x000fe20000000008 */
[----:B------:R-:W-:Y:S01]  /*1270*/  IMAD.MOV.U32 R7, RZ, RZ, 0x3fe00000 ;  /* 0x3fe00000ff077424 */ /* 0x000fe200078e00ff */
[----:B------:R-:W-:-:S04]  /*1280*/  MOV R6, RZ ;  /* 0x000000ff00067202 */ /* 0x000fc80000000f00 */
[----:B------:R-:W-:Y:S02]  /*1290*/  LOP3.LUT R7, R7, 0x80000000, R43, 0xb8, !PT ;  /* 0x8000000007077812 */ /* 0x000fe400078eb82b */
[----:B------:R-:W-:-:S04]  /*12a0*/  DMUL R10, R14, R8 ;  /* 0x000000080e0a7228 */ /* 0x000fc80000000000 */
[----:B------:R-:W-:-:S04]  /*12b0*/  DADD.RZ R6, R6, R42 ;  /* 0x0000000006067229 */ /* 0x000fc8000000c02a */
[----:B------:R-:W-:-:S06]  /*12c0*/  DFMA R12, R10, -UR8, R14 ;  /* 0x800000080a0c7c2b */ /* 0x000fcc000800000e */
[----:B------:R-:W0:Y:S02]  /*12d0*/  FRND.F64.TRUNC R6, R6 ;  /* 0x0000000600067313 */ /* 0x000e24000030d800 */
[----:B------:R-:W-:-:S10]  /*12e0*/  DFMA R42, R8, R12, R10 ;  /* 0x0000000c082a722b */ /* 0x000fd4000000000a */
[----:B------:R-:W-:Y:S01]  /*12f0*/  FFMA R0, RZ, UR9, R43 ;  /* 0x00000009ff007c23 */ /* 0x000fe2000800002b */
[----:B0-----:R-:W-:-:S04]  /*1300*/  DFMA R16, R6, -UR6, R16 ;  /* 0x8000000606107c2b */ /* 0x001fc80008000010 */
[----:B------:R-:W-:-:S13]  /*1310*/  FSETP.GT.AND P0, PT, |R0|, 1.469367938527859385e-39, PT ;  /* 0x001000000000780b */ /* 0x000fda0003f04200 */
[----:B------:R-:W-:Y:S05]  /*1320*/  @P0 BRA P1, `(.L_x_18) ;  /* 0x0000000000240947 */ /* 0x000fea0000800000 */
[----:B------:R-:W-:Y:S01]  /*1330*/  IMAD.U32 R7, RZ, RZ, UR9 ;  /* 0x00000009ff077e24 */ /* 0x000fe2000f8e00ff */
[----:B------:R-:W-:Y:S01]  /*1340*/  MOV R36, R14 ;  /* 0x0000000e00247202 */ /* 0x000fe20000000f00 */
[----:B------:R-:W-:Y:S01]  /*1350*/  IMAD.U32 R35, RZ, RZ, UR9 ;  /* 0x00000009ff237e24 */ /* 0x000fe2000f8e00ff */
[----:B------:R-:W-:Y:S01]  /*1360*/  MOV R0, 0x13c0 ;  /* 0x000013c000007802 */ /* 0x000fe20000000f00 */
[----:B------:R-:W-:Y:S02]  /*1370*/  IMAD.U32 R34, RZ, RZ, UR8 ;  /* 0x00000008ff227e24 */ /* 0x000fe4000f8e00ff */
[----:B------:R-:W-:Y:S02]  /*1380*/  IMAD.U32 R6, RZ, RZ, UR8 ;  /* 0x00000008ff067e24 */ /* 0x000fe4000f8e00ff */
[----:B------:R-:W-:Y:S02]  /*1390*/  IMAD.MOV.U32 R35, RZ, RZ, R7 ;  /* 0x000000ffff237224 */ /* 0x000fe400078e0007 */
[----:B------:R-:W-:-:S07]  /*13a0*/  IMAD.MOV.U32 R37, RZ, RZ, R15 ;  /* 0x000000ffff257224 */ /* 0x000fce00078e000f */
[----:B------:R-:W-:Y:S05]  /*13b0*/  CALL.REL.NOINC `($__internal_0_$__cuda_sm20_div_rn_f64_full) ;  /* 0x0000000c00507944 */ /* 0x000fea0003c00000 */
.L_x_18:
[----:B------:R-:W-:Y:S05]  /*13c0*/  BSYNC.RECONVERGENT B3 ;  /* 0x0000000000037941 */ /* 0x000fea0003800200 */
.L_x_17:
[----:B------:R-:W-:Y:S01]  /*13d0*/  IMAD.MOV.U32 R7, RZ, RZ, 0x3fe00000 ;  /* 0x3fe00000ff077424 */ /* 0x000fe200078e00ff */
[----:B------:R-:W-:Y:S01]  /*13e0*/  BSSY.RECONVERGENT B2, `(.L_x_19) ;  /* 0x000001b000027945 */ /* 0x000fe20003800200 */
[----:B------:R-:W-:Y:S02]  /*13f0*/  IMAD.MOV.U32 R6, RZ, RZ, RZ ;  /* 0x000000ffff067224 */ /* 0x000fe400078e00ff */
[----:B------:R-:W-:Y:S01]  /*1400*/  IMAD.MOV.U32 R12, RZ, RZ, 0x0 ;  /* 0x00000000ff0c7424 */ /* 0x000fe200078e00ff */
[----:B------:R-:W-:Y:S01]  /*1410*/  LOP3.LUT R7, R7, 0x80000000, R43, 0xb8, !PT ;  /* 0x8000000007077812 */ /* 0x000fe200078eb82b */
[----:B------:R-:W-:-:S05]  /*1420*/  IMAD.MOV.U32 R13, RZ, RZ, 0x3fd80000 ;  /* 0x3fd80000ff0d7424 */ /* 0x000fca00078e00ff */
[----:B------:R-:W-:Y:S02]  /*1430*/  DADD.RZ R42, R6, R42 ;  /* 0x00000000062a7229 */ /* 0x000fe4000000c02a */
[----:B------:R-:W-:-:S08]  /*1440*/  DMUL R6, R16, R16 ;  /* 0x0000001010067228 */ /* 0x000fd00000000000 */
[----:B------:R-:W0:Y:S01]  /*1450*/  FRND.F64.TRUNC R42, R42 ;  /* 0x0000002a002a7313 */ /* 0x000e22000030d800 */
[----:B------:R-:W-:Y:S02]  /*1460*/  DFMA R6, R18, R18, R6 ;  /* 0x000000121206722b */ /* 0x000fe40000000006 */
[----:B0-----:R-:W-:-:S08]  /*1470*/  DFMA R14, R42, -UR8, R14 ;  /* 0x800000082a0e7c2b */ /* 0x001fd0000800000e */
[----:B------:R-:W-:-:S06]  /*1480*/  DFMA R6, R14, R14, R6 ;  /* 0x0000000e0e06722b */ /* 0x000fcc0000000006 */
[----:B------:R-:W0:Y:S04]  /*1490*/  MUFU.RSQ64H R9, R7 ;  /* 0x0000000700097308 */ /* 0x000e280000001c00 */
[----:B------:R-:W-:-:S04]  /*14a0*/  IADD3 R8, PT, PT, R7, -0x3500000, RZ ;  /* 0xfcb0000007087810 */ /* 0x000fc80007ffe0ff */
[----:B------:R-:W-:Y:S02]  /*14b0*/  ISETP.GE.U32.AND P0, PT, R8, 0x7ca00000, PT ;  /* 0x7ca000000800780c */ /* 0x000fe40003f06070 */
[----:B0-----:R-:W-:-:S08]  /*14c0*/  DMUL R10, R8, R8 ;  /* 0x00000008080a7228 */ /* 0x001fd00000000000 */
[----:B------:R-:W-:-:S08]  /*14d0*/  DFMA R10, R6, -R10, 1 ;  /* 0x3ff00000060a742b */ /* 0x000fd0000000080a */
[----:B------:R-:W-:Y:S02]  /*14e0*/  DFMA R12, R10, R12, 0.5 ;  /* 0x3fe000000a0c742b */ /* 0x000fe4000000000c */
[----:B------:R-:W-:-:S08]  /*14f0*/  DMUL R10, R8, R10 ;  /* 0x0000000a080a7228 */ /* 0x000fd00000000000 */
[----:B------:R-:W-:-:S08]  /*1500*/  DFMA R32, R12, R10, R8 ;  /* 0x0000000a0c20722b */ /* 0x000fd00000000008 */
[----:B------:R-:W-:Y:S02]  /*1510*/  DMUL R34, R6, R32 ;  /* 0x0000002006227228 */ /* 0x000fe40000000000 */
[----:B------:R-:W-:Y:S02]  /*1520*/  VIADD R11, R33, 0xfff00000 ;  /* 0xfff00000210b7836 */ /* 0x000fe40000000000 */
[----:B------:R-:W-:-:S04]  /*1530*/  IMAD.MOV.U32 R10, RZ, RZ, R32 ;  /* 0x000000ffff0a7224 */ /* 0x000fc800078e0020 */
[----:B------:R-:W-:-:S08]  /*1540*/  DFMA R36, R34, -R34, R6 ;  /* 0x800000222224722b */ /* 0x000fd00000000006 */
[----:B------:R-:W-:Y:S01]  /*1550*/  DFMA R12, R36, R10, R34 ;  /* 0x0000000a240c722b */ /* 0x000fe20000000022 */
[----:B------:R-:W-:Y:S10]  /*1560*/  @!P0 BRA `(.L_x_20) ;  /* 0x0000000000088947 */ /* 0x000ff40003800000 */
[----:B------:R-:W-:-:S07]  /*1570*/  MOV R0, 0x1590 ;  /* 0x0000159000007802 */ /* 0x000fce0000000f00 */
[----:B------:R-:W-:Y:S05]  /*1580*/  CALL.REL.NOINC `($__internal_1_$__cuda_sm20_dsqrt_rn_f64_mediumpath_v1) ;  /* 0x0000001000487944 */ /* 0x000fea0003c00000 */
.L_x_20:
[----:B------:R-:W-:Y:S05]  /*1590*/  BSYNC.RECONVERGENT B2 ;  /* 0x0000000000027941 */ /* 0x000fea0003800200 */
.L_x_19:
[----:B------:R-:W-:-:S06]  /*15a0*/  DSETP.GEU.AND P0, PT, R12, UR12, PT ;  /* 0x0000000c0c007e2a */ /* 0x000fcc000bf0e000 */
[----:B------:R-:W-:-:S14]  /*15b0*/  DSETP.EQ.OR P0, PT, R6, RZ, P0 ;  /* 0x000000ff0600722a */ /* 0x000fdc0000702400 */
[----:B------:R-:W-:Y:S05]  /*15c0*/  @P0 BRA `(.L_x_12) ;  /* 0x0000000800980947 */ /* 0x000fea0003800000 */
[----:B------:R-:W0:Y:S01]  /*15d0*/  MUFU.RCP64H R7, R13 ;  /* 0x0000000d00077308 */ /* 0x000e220000001800 */
[----:B------:R-:W-:Y:S01]  /*15e0*/  MOV R6, 0x1 ;  /* 0x0000000100067802 */ /* 0x000fe20000000f00 */
[----:B------:R-:W1:Y:S01]  /*15f0*/  LDC R0, c[0x0][0x39c] ;  /* 0x0000e700ff007b82 */ /* 0x000e620000000800 */
[----:B------:R-:W-:Y:S04]  /*1600*/  BSSY.RECONVERGENT B3, `(.L_x_21) ;  /* 0x0000014000037945 */ /* 0x000fe80003800200 */
[----:B0-----:R-:W-:-:S08]  /*1610*/  DFMA R8, R6, -R12, 1 ;  /* 0x3ff000000608742b */ /* 0x001fd0000000080c */
[----:B------:R-:W-:Y:S01]  /*1620*/  DFMA R8, R8, R8, R8 ;  /* 0x000000080808722b */ /* 0x000fe20000000008 */
[----:B-1----:R-:W-:-:S07]  /*1630*/  FSETP.GEU.AND P1, PT, |R0|, 6.5827683646048100446e-37, PT ;  /* 0x036000000000780b */ /* 0x002fce0003f2e200 */
[----:B------:R-:W-:-:S08]  /*1640*/  DFMA R8, R6, R8, R6 ;  /* 0x000000080608722b */ /* 0x000fd00000000006 */
[----:B------:R-:W-:-:S08]  /*1650*/  DFMA R6, R8, -R12, 1 ;  /* 0x3ff000000806742b */ /* 0x000fd0000000080c */
[----:B------:R-:W-:-:S08]  /*1660*/  DFMA R6, R8, R6, R8 ;  /* 0x000000060806722b */ /* 0x000fd00000000008 */
[----:B------:R-:W-:-:S08]  /*1670*/  DMUL R42, R6, UR14 ;  /* 0x0000000e062a7c28 */ /* 0x000fd00008000000 */
[----:B------:R-:W-:-:S08]  /*1680*/  DFMA R8, R42, -R12, UR14 ;  /* 0x0000000e2a087e2b */ /* 0x000fd0000800080c */
[----:B------:R-:W-:-:S10]  /*1690*/  DFMA R42, R6, R8, R42 ;  /* 0x00000008062a722b */ /* 0x000fd4000000002a */
[----:B------:R-:W-:-:S05]  /*16a0*/  FFMA R4, RZ, R13, R43 ;  /* 0x0000000dff047223 */ /* 0x000fca000000002b */
[----:B------:R-:W-:-:S13]  /*16b0*/  FSETP.GT.AND P0, PT, |R4|, 1.469367938527859385e-39, PT ;  /* 0x001000000400780b */ /* 0x000fda0003f04200 */
[----:B------:R-:W-:Y:S05]  /*16c0*/  @P0 BRA P1, `(.L_x_22) ;  /* 0x00000000001c0947 */ /* 0x000fea0000800000 */
[----:B------:R-:W0:Y:S01]  /*16d0*/  LDCU.64 UR16, c[0x0][0x398] ;  /* 0x00007300ff1077ac */ /* 0x000e220008000a00 */
[----:B------:R-:W-:Y:S01]  /*16e0*/  IMAD.MOV.U32 R34, RZ, RZ, R12 ;  /* 0x000000ffff227224 */ /* 0x000fe200078e000c */
[----:B------:R-:W-:Y:S01]  /*16f0*/  MOV R0, 0x1740 ;  /* 0x0000174000007802 */ /* 0x000fe20000000f00 */
[----:B------:R-:W-:Y:S02]  /*1700*/  IMAD.MOV.U32 R35, RZ, RZ, R13 ;  /* 0x000000ffff237224 */ /* 0x000fe400078e000d */
[----:B0-----:R-:W-:Y:S02]  /*1710*/  IMAD.U32 R36, RZ, RZ, UR16 ;  /* 0x00000010ff247e24 */ /* 0x001fe4000f8e00ff */
[----:B------:R-:W-:-:S07]  /*1720*/  IMAD.U32 R37, RZ, RZ, UR17 ;  /* 0x00000011ff257e24 */ /* 0x000fce000f8e00ff */
[----:B------:R-:W-:Y:S05]  /*1730*/  CALL.REL.NOINC `($__internal_0_$__cuda_sm20_div_rn_f64_full) ;  /* 0x0000000800707944 */ /* 0x000fea0003c00000 */
.L_x_22:
[----:B------:R-:W-:Y:S05]  /*1740*/  BSYNC.RECONVERGENT B3 ;  /* 0x0000000000037941 */ /* 0x000fea0003800200 */
.L_x_21:
[----:B------:R-:W-:Y:S01]  /*1750*/  DADD R52, -RZ, |R42| ;  /* 0x00000000ff347229 */ /* 0x000fe2000000052a */
[----:B------:R-:W-:Y:S01]  /*1760*/  BSSY.RECONVERGENT B2, `(.L_x_23) ;  /* 0x0000006000027945 */ /* 0x000fe20003800200 */
[----:B------:R-:W-:Y:S01]  /*1770*/  MOV R4, RZ ;  /* 0x000000ff00047202 */ /* 0x000fe20000000f00 */
[----:B------:R-:W-:Y:S01]  /*1780*/  IMAD.MOV.U32 R51, RZ, RZ, 0x40280000 ;  /* 0x40280000ff337424 */ /* 0x000fe200078e00ff */
[----:B------:R-:W-:-:S06]  /*1790*/  MOV R0, 0x17c0 ;  /* 0x000017c000007802 */ /* 0x000fcc0000000f00 */
[----:B------:R-:W-:-:S07]  /*17a0*/  IMAD.MOV.U32 R34, RZ, RZ, R52 ;  /* 0x000000ffff227224 */ /* 0x000fce00078e0034 */
[----:B------:R-:W-:Y:S05]  /*17b0*/  CALL.REL.NOINC `($_Z24calculateForcesNeighbouriPdS_ddS_dP12ParticleNodeS_P4Cell$__internal_accurate_pow) ;  /* 0x0000001000787944 */ /* 0x000fea0003c00000 */
[----:B------:R-:W-:Y:S05]  /*17c0*/  BSYNC.RECONVERGENT B2 ;  /* 0x0000000000027941 */ /* 0x000fea0003800200 */
.L_x_23:
[C---:B------:R-:W-:Y:S01]  /*17d0*/  DADD R6, R42.reuse, 12 ;  /* 0x402800002a067429 */ /* 0x040fe20000000000 */
[----:B------:R-:W-:Y:S01]  /*17e0*/  BSSY.RECONVERGENT B2, `(.L_x_24) ;  /* 0x000000f000027945 */ /* 0x000fe20003800200 */
[----:B------:R-:W-:Y:S02]  /*17f0*/  DADD R52, -RZ, |R42| ;  /* 0x00000000ff347229 */ /* 0x000fe4000000052a */
[----:B------:R-:W-:-:S06]  /*1800*/  DSETP.NEU.AND P0, PT, R42, RZ, PT ;  /* 0x000000ff2a00722a */ /* 0x000fcc0003f0d000 */
[----:B------:R-:W-:Y:S02]  /*1810*/  LOP3.LUT R6, R7, 0x7ff00000, RZ, 0xc0, !PT ;  /* 0x7ff0000007067812 */ /* 0x000fe400078ec0ff */
[----:B------:R-:W-:Y:S01]  /*1820*/  FSEL R7, R10, RZ, P0 ;  /* 0x000000ff0a077208 */ /* 0x000fe20000000000 */
[----:B------:R-:W-:Y:S01]  /*1830*/  IMAD.MOV.U32 R34, RZ, RZ, R52 ;  /* 0x000000ffff227224 */ /* 0x000fe200078e0034 */
[----:B------:R-:W-:Y:S02]  /*1840*/  ISETP.NE.AND P1, PT, R6, 0x7ff00000, PT ;  /* 0x7ff000000600780c */ /* 0x000fe40003f25270 */
[----:B------:R-:W-:-:S11]  /*1850*/  FSEL R6, R8, RZ, P0 ;  /* 0x000000ff08067208 */ /* 0x000fd60000000000 */
[----:B------:R-:W-:Y:S05]  /*1860*/  @P1 BRA `(.L_x_25) ;  /* 0x0000000000181947 */ /* 0x000fea0003800000 */
[----:B------:R-:W-:-:S14]  /*1870*/  DSETP.NAN.AND P1, PT, R42, R42, PT ;  /* 0x0000002a2a00722a */ /* 0x000fdc0003f28000 */
[----:B------:R-:W-:Y:S01]  /*1880*/  @P1 DADD R6, R42, 12 ;  /* 0x402800002a061429 */ /* 0x000fe20000000000 */
[----:B------:R-:W-:Y:S10]  /*1890*/  @P1 BRA `(.L_x_25) ;  /* 0x00000000000c1947 */ /* 0x000ff40003800000 */
[----:B------:R-:W-:-:S14]  /*18a0*/  DSETP.NEU.AND P1, PT, |R42|, +INF , PT ;  /* 0x7ff000002a00742a */ /* 0x000fdc0003f2d200 */
[----:B------:R-:W-:Y:S01]  /*18b0*/  @!P1 IMAD.MOV.U32 R6, RZ, RZ, 0x0 ;  /* 0x00000000ff069424 */ /* 0x000fe200078e00ff */
[----:B------:R-:W-:-:S07]  /*18c0*/  @!P1 MOV R7, 0x7ff00000 ;  /* 0x7ff0000000079802 */ /* 0x000fce0000000f00 */
.L_x_25:
[----:B------:R-:W-:Y:S05]  /*18d0*/  BSYNC.RECONVERGENT B2 ;  /* 0x0000000000027941 */ /* 0x000fea0003800200 */
.L_x_24:
[----:B------:R-:W-:Y:S01]  /*18e0*/  BSSY.RECONVERGENT B2, `(.L_x_26) ;  /* 0x0000004000027945 */ /* 0x000fe20003800200 */
[----:B------:R-:W-:Y:S01]  /*18f0*/  IMAD.MOV.U32 R51, RZ, RZ, 0x40180000 ;  /* 0x40180000ff337424 */ /* 0x000fe200078e00ff */
[----:B------:R-:W-:-:S07]  /*1900*/  MOV R0, 0x1920 ;  /* 0x0000192000007802 */ /* 0x000fce0000000f00 */
[----:B------:R-:W-:Y:S05]  /*1910*/  CALL.REL.NOINC `($_Z24calculateForcesNeighbouriPdS_ddS_dP12ParticleNodeS_P4Cell$__internal_accurate_pow) ;  /* 0x0000001000207944 */ /* 0x000fea0003c00000 */
[----:B------:R-:W-:Y:S05]  /*1920*/  BSYNC.RECONVERGENT B2 ;  /* 0x0000000000027941 */ /* 0x000fea0003800200 */
.L_x_26:
[----:B------:R-:W0:Y:S01]  /*1930*/  MUFU.RCP64H R33, R13 ;  /* 0x0000000d00217308 */ /* 0x000e220000001800 */
[----:B------:R-:W-:Y:S01]  /*1940*/  IMAD.MOV.U32 R32, RZ, RZ, 0x1 ;  /* 0x00000001ff207424 */ /* 0x000fe200078e00ff */
[----:B------:R-:W1:Y:S01]  /*1950*/  LDC.64 R36, c[0x0][0x3a0] ;  /* 0x0000e800ff247b82 */ /* 0x000e620000000a00 */
[----:B------:R-:W-:Y:S01]  /*1960*/  BSSY.RECONVERGENT B2, `(.L_x_27) ;  /* 0x0000017000027945 */ /* 0x000fe20003800200 */
[----:B------:R-:W-:-:S03]  /*1970*/  DADD R6, R6, R6 ;  /* 0x0000000006067229 */ /* 0x000fc60000000006 */
[----:B0-----:R-:W-:-:S08]  /*1980*/  DFMA R34, R32, -R12, 1 ;  /* 0x3ff000002022742b */ /* 0x001fd0000000080c */
[----:B------:R-:W-:Y:S02]  /*1990*/  DFMA R34, R34, R34, R34 ;  /* 0x000000222222722b */ /* 0x000fe40000000022 */
[----:B-1----:R-:W-:-:S06]  /*19a0*/  DMUL R36, R36, 24 ;  /* 0x4038000024247828 */ /* 0x002fcc0000000000 */
[----:B------:R-:W-:-:S08]  /*19b0*/  DFMA R34, R32, R34, R32 ;  /* 0x000000222022722b */ /* 0x000fd00000000020 */
[----:B------:R-:W-:-:S08]  /*19c0*/  DFMA R32, R34, -R12, 1 ;  /* 0x3ff000002220742b */ /* 0x000fd0000000080c */
[----:B------:R-:W-:Y:S02]  /*19d0*/  DFMA R40, R34, R32, R34 ;  /* 0x000000202228722b */ /* 0x000fe40000000022 */
[----:B------:R-:W-:-:S06]  /*19e0*/  DADD R32, R42, 6 ;  /* 0x401800002a207429 */ /* 0x000fcc0000000000 */
[----:B------:R-:W-:Y:S01]  /*19f0*/  DMUL R34, R40, R36 ;  /* 0x0000002428227228 */ /* 0x000fe20000000000 */
[----:B------:R-:W-:-:S03]  /*1a00*/  FSEL R32, R8, RZ, P0 ;  /* 0x000000ff08207208 */ /* 0x000fc60000000000 */
[----:B------:R-:W-:-:S04]  /*1a10*/  LOP3.LUT R33, R33, 0x7ff00000, RZ, 0xc0, !PT ;  /* 0x7ff0000021217812 */ /* 0x000fc800078ec0ff */
[----:B------:R-:W-:Y:S01]  /*1a20*/  ISETP.NE.AND P1, PT, R33, 0x7ff00000, PT ;  /* 0x7ff000002100780c */ /* 0x000fe20003f25270 */
[----:B------:R-:W-:Y:S01]  /*1a30*/  DFMA R38, R34, -R12, R36 ;  /* 0x8000000c2226722b */ /* 0x000fe20000000024 */
[----:B------:R-:W-:-:S07]  /*1a40*/  FSEL R33, R10, RZ, P0 ;  /* 0x000000ff0a217208 */ /* 0x000fce0000000000 */
[----:B------:R-:W-:-:S04]  /*1a50*/  DFMA R8, R40, R38, R34 ;  /* 0x000000262808722b */ /* 0x000fc80000000022 */
[----:B------:R-:W-:Y:S07]  /*1a60*/  @P1 BRA `(.L_x_28) ;  /* 0x0000000000181947 */ /* 0x000fee0003800000 */
[----:B------:R-:W-:-:S14]  /*1a70*/  DSETP.NAN.AND P0, PT, R42, R42, PT ;  /* 0x0000002a2a00722a */ /* 0x000fdc0003f08000 */
[----:B------:R-:W-:Y:S01]  /*1a80*/  @P0 DADD R32, R42, 6 ;  /* 0x401800002a200429 */ /* 0x000fe20000000000 */
[----:B------:R-:W-:Y:S10]  /*1a90*/  @P0 BRA `(.L_x_28) ;  /* 0x00000000000c0947 */ /* 0x000ff40003800000 */
[----:B------:R-:W-:-:S14]  /*1aa0*/  DSETP.NEU.AND P0, PT, |R42|, +INF , PT ;  /* 0x7ff000002a00742a */ /* 0x000fdc0003f0d200 */
[----:B------:R-:W-:Y:S02]  /*1ab0*/  @!P0 IMAD.MOV.U32 R32, RZ, RZ, 0x0 ;  /* 0x00000000ff208424 */ /* 0x000fe400078e00ff */
[----:B------:R-:W-:-:S07]  /*1ac0*/  @!P0 IMAD.MOV.U32 R33, RZ, RZ, 0x7ff00000 ;  /* 0x7ff00000ff218424 */ /* 0x000fce00078e00ff */
.L_x_28:
[----:B------:R-:W-:Y:S05]  /*1ad0*/  BSYNC.RECONVERGENT B2 ;  /* 0x0000000000027941 */ /* 0x000fea0003800200 */
.L_x_27:
[----:B------:R-:W-:Y:S01]  /*1ae0*/  FFMA R0, RZ, R13, R9 ;  /* 0x0000000dff007223 */ /* 0x000fe20000000009 */
[----:B------:R-:W-:Y:S01]  /*1af0*/  FSETP.GEU.AND P2, PT, |R37|, 6.5827683646048100446e-37, PT ;  /* 0x036000002500780b */ /* 0x000fe20003f4e200 */
[----:B------:R-:W-:Y:S01]  /*1b00*/  DADD R6, R6, -R32 ;  /* 0x0000000006067229 */ /* 0x000fe20000000820 */
[----:B------:R-:W-:Y:S01]  /*1b10*/  BSSY.RECONVERGENT B3, `(.L_x_29) ;  /* 0x000000c000037945 */ /* 0x000fe20003800200 */
[----:B------:R-:W-:Y:S01]  /*1b20*/  DSETP.NEU.AND P0, PT, R42, 1, PT ;  /* 0x3ff000002a00742a */ /* 0x000fe20003f0d000 */
[----:B------:R-:W-:-:S07]  /*1b30*/  FSETP.GT.AND P1, PT, |R0|, 1.469367938527859385e-39, PT ;  /* 0x001000000000780b */ /* 0x000fce0003f24200 */
[----:B------:R-:W-:Y:S02]  /*1b40*/  FSEL R40, R6, RZ, P0 ;  /* 0x000000ff06287208 */ /* 0x000fe40000000000 */
[----:B------:R-:W-:-:S04]  /*1b50*/  FSEL R41, R7, 1.875, P0 ;  /* 0x3ff0000007297808 */ /* 0x000fc80000000000 */
[----:B------:R-:W-:Y:S05]  /*1b60*/  @P1 BRA P2, `(.L_x_30) ;  /* 0x0000000000181947 */ /* 0x000fea0001000000 */
[----:B------:R-:W-:Y:S01]  /*1b70*/  MOV R34, R12 ;  /* 0x0000000c00227202 */ /* 0x000fe20000000f00 */
[----:B------:R-:W-:Y:S01]  /*1b80*/  IMAD.MOV.U32 R35, RZ, RZ, R13 ;  /* 0x000000ffff237224 */ /* 0x000fe200078e000d */
[----:B------:R-:W-:-:S07]  /*1b90*/  MOV R0, 0x1bb0 ;  /* 0x00001bb000007802 */ /* 0x000fce0000000f00 */
[----:B------:R-:W-:Y:S05]  /*1ba0*/  CALL.REL.NOINC `($__internal_0_$__cuda_sm20_div_rn_f64_full) ;  /* 0x0000000400547944 */ /* 0x000fea0003c00000 */
[----:B------:R-:W-:Y:S02]  /*1bb0*/  IMAD.MOV.U32 R8, RZ, RZ, R42 ;  /* 0x000000ffff087224 */ /* 0x000fe400078e002a */
[----:B------:R-:W-:-:S07]  /*1bc0*/  IMAD.MOV.U32 R9, RZ, RZ, R43 ;  /* 0x000000ffff097224 */ /* 0x000fce00078e002b */
.L_x_30:
[----:B------:R-:W-:Y:S05]  /*1bd0*/  BSYNC.RECONVERGENT B3 ;  /* 0x0000000000037941 */ /* 0x000fea0003800200 */
.L_x_29:
[----:B------:R-:W0:Y:S01]  /*1be0*/  MUFU.RCP64H R7, R13 ;  /* 0x0000000d00077308 */ /* 0x000e220000001800 */
[----:B------:R-:W-:Y:S01]  /*1bf0*/  IMAD.MOV.U32 R6, RZ, RZ, 0x1 ;  /* 0x00000001ff067424 */ /* 0x000fe200078e00ff */
[----:B------:R-:W-:Y:S01]  /*1c00*/  DMUL R40, R8, R40 ;  /* 0x0000002808287228 */ /* 0x000fe20000000000 */
[----:B------:R-:W-:Y:S07]  /*1c10*/  BSSY.RECONVERGENT B3, `(.L_x_31) ;  /* 0x0000012000037945 */ /* 0x000fee0003800200 */
[----:B------:R-:W-:-:S02]  /*1c20*/  DMUL R36, R18, R40 ;  /* 0x0000002812247228 */ /* 0x000fc40000000000 */
[----:B0-----:R-:W-:-:S08]  /*1c30*/  DFMA R10, R6, -R12, 1 ;  /* 0x3ff00000060a742b */ /* 0x001fd0000000080c */
[----:B------:R-:W-:Y:S01]  /*1c40*/  FSETP.GEU.AND P1, PT, |R37|, 6.5827683646048100446e-37, PT ;  /* 0x036000002500780b */ /* 0x000fe20003f2e200 */
[----:B------:R-:W-:-:S08]  /*1c50*/  DFMA R10, R10, R10, R10 ;  /* 0x0000000a0a0a722b */ /* 0x000fd0000000000a */
[----:B------:R-:W-:-:S08]  /*1c60*/  DFMA R10, R6, R10, R6 ;  /* 0x0000000a060a722b */ /* 0x000fd00000000006 */
[----:B------:R-:W-:-:S08]  /*1c70*/  DFMA R6, R10, -R12, 1 ;  /* 0x3ff000000a06742b */ /* 0x000fd0000000080c */
[----:B------:R-:W-:-:S08]  /*1c80*/  DFMA R10, R10, R6, R10 ;  /* 0x000000060a0a722b */ /* 0x000fd0000000000a */
[----:B------:R-:W-:-:S08]  /*1c90*/  DMUL R42, R10, R36 ;  /* 0x000000240a2a7228 */ /* 0x000fd00000000000 */
[----:B------:R-:W-:-:S08]  /*1ca0*/  DFMA R6, R42, -R12, R36 ;  /* 0x8000000c2a06722b */ /* 0x000fd00000000024 */
[----:B------:R-:W-:-:S10]  /*1cb0*/  DFMA R42, R10, R6, R42 ;  /* 0x000000060a2a722b */ /* 0x000fd4000000002a */
[----:B------:R-:W-:-:S05]  /*1cc0*/  FFMA R0, RZ, R13, R43 ;  /* 0x0000000dff007223 */ /* 0x000fca000000002b */
[----:B------:R-:W-:-:S13]  /*1cd0*/  FSETP.GT.AND P0, PT, |R0|, 1.469367938527859385e-39, PT ;  /* 0x001000000000780b */ /* 0x000fda0003f04200 */
[----:B------:R-:W-:Y:S05]  /*1ce0*/  @P0 BRA P1, `(.L_x_32) ;  /* 0x0000000000100947 */ /* 0x000fea0000800000 */
[----:B------:R-:W-:Y:S01]  /*1cf0*/  MOV R34, R12 ;  /* 0x0000000c00227202 */ /* 0x000fe20000000f00 */
[----:B------:R-:W-:Y:S01]  /*1d00*/  IMAD.MOV.U32 R35, RZ, RZ, R13 ;  /* 0x000000ffff237224 */ /* 0x000fe200078e000d */
[----:B------:R-:W-:-:S07]  /*1d10*/  MOV R0, 0x1d30 ;  /* 0x00001d3000007802 */ /* 0x000fce0000000f00 */
[----:B------:R-:W-:Y:S05]  /*1d20*/  CALL.REL.NOINC `($__internal_0_$__cuda_sm20_div_rn_f64_full) ;  /* 0x0000000000f47944 */ /* 0x000fea0003c00000 */
.L_x_32:
[----:B------:R-:W-:Y:S05]  /*1d30*/  BSYNC.RECONVERGENT B3 ;  /* 0x0000000000037941 */ /* 0x000fea0003800200 */
.L_x_31:
[----:B------:R-:W0:Y:S01]  /*1d40*/  MUFU.RCP64H R7, R13 ;  /* 0x0000000d00077308 */ /* 0x000e220000001800 */
[----:B------:R-:W-:Y:S01]  /*1d50*/  IMAD.MOV.U32 R6, RZ, RZ, 0x1 ;  /* 0x00000001ff067424 */ /* 0x000fe200078e00ff */
[----:B------:R-:W-:Y:S01]  /*1d60*/  DMUL R36, R16, R40 ;  /* 0x0000002810247228 */ /* 0x000fe20000000000 */
[----:B------:R-:W-:Y:S01]  /*1d70*/  BSSY.RECONVERGENT B3, `(.L_x_33) ;  /* 0x0000014000037945 */ /* 0x000fe20003800200 */
[----:B------:R-:W-:-:S08]  /*1d80*/  DADD R20, R20, R42 ;  /* 0x0000000014147229 */ /* 0x000fd0000000002a */
[----:B------:R-:W-:Y:S01]  /*1d90*/  FSETP.GEU.AND P1, PT, |R37|, 6.5827683646048100446e-37, PT ;  /* 0x036000002500780b */ /* 0x000fe20003f2e200 */
[----:B0-----:R-:W-:-:S08]  /*1da0*/  DFMA R8, R6, -R12, 1 ;  /* 0x3ff000000608742b */ /* 0x001fd0000000080c */
        /* <DEDUP_REMOVED lines=10> */
[----:B------:R-:W-:Y:S01]  /*1e50*/  IMAD.MOV.U32 R34, RZ, RZ, R12 ;  /* 0x000000ffff227224 */ /* 0x000fe200078e000c */
[----:B------:R-:W-:Y:S01]  /*1e60*/  MOV R0, 0x1e90 ;  /* 0x00001e9000007802 */ /* 0x000fe20000000f00 */
[----:B------:R-:W-:-:S07]  /*1e70*/  IMAD.MOV.U32 R35, RZ, RZ, R13 ;  /* 0x000000ffff237224 */ /* 0x000fce00078e000d */
[----:B------:R-:W-:Y:S05]  /*1e80*/  CALL.REL.NOINC `($__internal_0_$__cuda_sm20_div_rn_f64_full) ;  /* 0x00000000009c7944 */ /* 0x000fea0003c00000 */
[----:B------:R-:W-:Y:S01]  /*1e90*/  MOV R6, R42 ;  /* 0x0000002a00067202 */ /* 0x000fe20000000f00 */
[----:B------:R-:W-:-:S07]  /*1ea0*/  IMAD.MOV.U32 R7, RZ, RZ, R43 ;  /* 0x000000ffff077224 */ /* 0x000fce00078e002b */
.L_x_34:
[----:B------:R-:W-:Y:S05]  /*1eb0*/  BSYNC.RECONVERGENT B3 ;  /* 0x0000000000037941 */ /* 0x000fea0003800200 */
.L_x_33:
        /* <DEDUP_REMOVED lines=21> */
.L_x_36:
[----:B------:R-:W-:Y:S05]  /*2010*/  BSYNC.RECONVERGENT B3 ;  /* 0x0000000000037941 */ /* 0x000fea0003800200 */
.L_x_35:
[----:B------:R-:W-:-:S11]  /*2020*/  DADD R24, R24, R42 ;  /* 0x0000000018187229 */ /* 0x000fd6000000002a */
.L_x_12:
[----:B------:R-:W-:Y:S05]  /*2030*/  BSYNC.RECONVERGENT B0 ;  /* 0x0000000000007941 */ /* 0x000fea0003800200 */
.L_x_11:
[----:B------:R-:W0:Y:S02]  /*2040*/  LDC.64 R6, c[0x0][0x3b8] ;  /* 0x0000ee00ff067b82 */ /* 0x000e240000000a00 */
[----:B0-----:R-:W-:-:S06]  /*2050*/  IMAD.WIDE R4, R5, 0x8, R6 ;  /* 0x0000000805047825 */ /* 0x001fcc00078e0206 */
[----:B------:R-:W2:Y:S02]  /*2060*/  LDG.E R5, desc[UR10][R4.64+0x4] ;  /* 0x0000040a04057981 */ /* 0x000ea4000c1e1900 */
[----:B--2---:R-:W-:-:S13]  /*2070*/  ISETP.NE.AND P0, PT, R5, -0x1, PT ;  /* 0xffffffff0500780c */ /* 0x004fda0003f05270 */
[----:B------:R-:W-:Y:S05]  /*2080*/  @P0 BRA `(.L_x_37) ;  /* 0xffffffec00140947 */ /* 0x000fea000383ffff */
.L_x_10:
[----:B------:R-:W-:Y:S05]  /*2090*/  BSYNC.RECONVERGENT B1 ;  /* 0x0000000000017941 */ /* 0x000fea0003800200 */
.L_x_9:
[----:B------:R-:W0:Y:S02]  /*20a0*/  LDC.64 R4, c[0x0][0x390] ;  /* 0x0000e400ff047b82 */ /* 0x000e240000000a00 */
[----:B0-----:R-:W-:-:S05]  /*20b0*/  IMAD.WIDE R2, R3, 0x8, R4 ;  /* 0x0000000803027825 */ /* 0x001fca00078e0204 */
[----:B------:R-:W-:Y:S04]  /*20c0*/  STG.E.64 desc[UR10][R2.64], R20 ;  /* 0x0000001402007986 */ /* 0x000fe8000c101b0a */
[----:B------:R-:W-:Y:S04]  /*20d0*/  STG.E.64 desc[UR10][R2.64+0x8], R22 ;  /* 0x0000081602007986 */ /* 0x000fe8000c101b0a */
[----:B------:R-:W-:Y:S01]  /*20e0*/  STG.E.64 desc[UR10][R2.64+0x10], R24 ;  /* 0x0000101802007986 */ /* 0x000fe2000c101b0a */
[----:B------:R-:W-:Y:S05]  /*20f0*/  EXIT ;  /* 0x000000000000794d */ /* 0x000fea0003800000 */
        .weak           $__internal_0_$__cuda_sm20_div_rn_f64_full
        .type           $__internal_0_$__cuda_sm20_div_rn_f64_full,@function
        .size           $__internal_0_$__cuda_sm20_div_rn_f64_full,($__internal_1_$__cuda_sm20_dsqrt_rn_f64_mediumpath_v1 - $__internal_0_$__cuda_sm20_div_rn_f64_full)
$__internal_0_$__cuda_sm20_div_rn_f64_full:
[C---:B------:R-:W-:Y:S01]  /*2100*/  FSETP.GEU.AND P0, PT, |R35|.reuse, 1.469367938527859385e-39, PT ;  /* 0x001000002300780b */ /* 0x040fe20003f0e200 */
[----:B------:R-:W-:Y:S01]  /*2110*/  IMAD.MOV.U32 R44, RZ, RZ, 0x1 ;  /* 0x00000001ff2c7424 */ /* 0x000fe200078e00ff */
[----:B------:R-:W-:Y:S01]  /*2120*/  LOP3.LUT R32, R35, 0x800fffff, RZ, 0xc0, !PT ;  /* 0x800fffff23207812 */ /* 0x000fe200078ec0ff */
[----:B------:R-:W-:Y:S01]  /*2130*/  IMAD.MOV.U32 R4, RZ, RZ, 0x1ca00000 ;  /* 0x1ca00000ff047424 */ /* 0x000fe200078e00ff */
[C---:B------:R-:W-:Y:S01]  /*2140*/  FSETP.GEU.AND P2, PT, |R37|.reuse, 1.469367938527859385e-39, PT ;  /* 0x001000002500780b */ /* 0x040fe20003f4e200 */
[----:B------:R-:W-:Y:S01]  /*2150*/  IMAD.MOV.U32 R38, RZ, RZ, R36 ;  /* 0x000000ffff267224 */ /* 0x000fe200078e0024 */
[----:B------:R-:W-:Y:S01]  /*2160*/  LOP3.LUT R33, R32, 0x3ff00000, RZ, 0xfc, !PT ;  /* 0x3ff0000020217812 */ /* 0x000fe200078efcff */
[----:B------:R-:W-:Y:S01]  /*2170*/  BSSY.RECONVERGENT B2, `(.L_x_38) ;  /* 0x0000050000027945 */ /* 0x000fe20003800200 */
[----:B------:R-:W-:Y:S02]  /*2180*/  MOV R32, R34 ;  /* 0x0000002200207202 */ /* 0x000fe40000000f00 */
[----:B------:R-:W-:-:S02]  /*2190*/  LOP3.LUT R6, R37, 0x7ff00000, RZ, 0xc0, !PT ;  /* 0x7ff0000025067812 */ /* 0x000fc400078ec0ff */
[----:B------:R-:W-:Y:S01]  /*21a0*/  LOP3.LUT R8, R35, 0x7ff00000, RZ, 0xc0, !PT ;  /* 0x7ff0000023087812 */ /* 0x000fe200078ec0ff */
[----:B------:R-:W-:-:S03]  /*21b0*/  @!P0 DMUL R32, R34, 8.98846567431157953865e+307 ;  /* 0x7fe0000022208828 */ /* 0x000fc60000000000 */
[----:B------:R-:W-:Y:S01]  /*21c0*/  ISETP.GE.U32.AND P1, PT, R6, R8, PT ;  /* 0x000000080600720c */ /* 0x000fe20003f26070 */
[----:B------:R-:W-:Y:S01]  /*21d0*/  @!P2 IMAD.MOV.U32 R42, RZ, RZ, RZ ;  /* 0x000000ffff2aa224 */ /* 0x000fe200078e00ff */
[----:B------:R-:W-:Y:S01]  /*21e0*/  @!P2 LOP3.LUT R7, R35, 0x7ff00000, RZ, 0xc0, !PT ;  /* 0x7ff000002307a812 */ /* 0x000fe200078ec0ff */
[----:B------:R-:W0:Y:S01]  /*21f0*/  MUFU.RCP64H R45, R33 ;  /* 0x00000021002d7308 */ /* 0x000e220000001800 */
[----:B------:R-:W-:Y:S02]  /*2200*/  SEL R39, R4, 0x63400000, !P1 ;  /* 0x6340000004277807 */ /* 0x000fe40004800000 */
[----:B------:R-:W-:Y:S02]  /*2210*/  @!P2 ISETP.GE.U32.AND P3, PT, R6, R7, PT ;  /* 0x000000070600a20c */ /* 0x000fe40003f66070 */
[----:B------:R-:W-:Y:S02]  /*2220*/  LOP3.LUT R39, R39, 0x800fffff, R37, 0xf8, !PT ;  /* 0x800fffff27277812 */ /* 0x000fe400078ef825 */
[----:B------:R-:W-:-:S02]  /*2230*/  @!P2 SEL R7, R4, 0x63400000, !P3 ;  /* 0x634000000407a807 */ /* 0x000fc40005800000 */
[----:B------:R-:W-:Y:S02]  /*2240*/  @!P0 LOP3.LUT R8, R33, 0x7ff00000, RZ, 0xc0, !PT ;  /* 0x7ff0000021088812 */ /* 0x000fe400078ec0ff */
[----:B------:R-:W-:-:S04]  /*2250*/  @!P2 LOP3.LUT R7, R7, 0x80000000, R37, 0xf8, !PT ;  /* 0x800000000707a812 */ /* 0x000fc800078ef825 */
[----:B------:R-:W-:Y:S01]  /*2260*/  @!P2 LOP3.LUT R43, R7, 0x100000, RZ, 0xfc, !PT ;  /* 0x00100000072ba812 */ /* 0x000fe200078efcff */
[----:B0-----:R-:W-:Y:S01]  /*2270*/  DFMA R10, R44, -R32, 1 ;  /* 0x3ff000002c0a742b */ /* 0x001fe20000000820 */
[----:B------:R-:W-:-:S04]  /*2280*/  MOV R7, R6 ;  /* 0x0000000600077202 */ /* 0x000fc80000000f00 */
[----:B------:R-:W-:-:S03]  /*2290*/  @!P2 DFMA R38, R38, 2, -R42 ;  /* 0x400000002626a82b */ /* 0x000fc6000000082a */
[----:B------:R-:W-:-:S07]  /*22a0*/  DFMA R10, R10, R10, R10 ;  /* 0x0000000a0a0a722b */ /* 0x000fce000000000a */
[----:B------:R-:W-:Y:S01]  /*22b0*/  @!P2 LOP3.LUT R7, R39, 0x7ff00000, RZ, 0xc0, !PT ;  /* 0x7ff000002707a812 */ /* 0x000fe200078ec0ff */
[----:B------:R-:W-:-:S04]  /*22c0*/  DFMA R44, R44, R10, R44 ;  /* 0x0000000a2c2c722b */ /* 0x000fc8000000002c */
[----:B------:R-:W-:-:S04]  /*22d0*/  VIADD R9, R7, 0xffffffff ;  /* 0xffffffff07097836 */ /* 0x000fc80000000000 */
[----:B------:R-:W-:Y:S01]  /*22e0*/  DFMA R10, R44, -R32, 1 ;  /* 0x3ff000002c0a742b */ /* 0x000fe20000000820 */
[----:B------:R-:W-:-:S07]  /*22f0*/  ISETP.GT.U32.AND P0, PT, R9, 0x7feffffe, PT ;  /* 0x7feffffe0900780c */ /* 0x000fce0003f04070 */
[----:B------:R-:W-:Y:S01]  /*2300*/  DFMA R44, R44, R10, R44 ;  /* 0x0000000a2c2c722b */ /* 0x000fe2000000002c */
[----:B------:R-:W-:-:S05]  /*2310*/  VIADD R10, R8, 0xffffffff ;  /* 0xffffffff080a7836 */ /* 0x000fca0000000000 */
[----:B------:R-:W-:Y:S02]  /*2320*/  ISETP.GT.U32.OR P0, PT, R10, 0x7feffffe, P0 ;  /* 0x7feffffe0a00780c */ /* 0x000fe40000704470 */
[----:B------:R-:W-:-:S08]  /*2330*/  DMUL R42, R44, R38 ;  /* 0x000000262c2a7228 */ /* 0x000fd00000000000 */
[----:B------:R-:W-:-:S08]  /*2340*/  DFMA R46, R42, -R32, R38 ;  /* 0x800000202a2e722b */ /* 0x000fd00000000026 */
[----:B------:R-:W-:Y:S01]  /*2350*/  DFMA R10, R44, R46, R42 ;  /* 0x0000002e2c0a722b */ /* 0x000fe2000000002a */
[----:B------:R-:W-:Y:S10]  /*2360*/  @P0 BRA `(.L_x_39) ;  /* 0x00000000006c0947 */ /* 0x000ff40003800000 */
[----:B------:R-:W-:-:S04]  /*2370*/  LOP3.LUT R7, R35, 0x7ff00000, RZ, 0xc0, !PT ;  /* 0x7ff0000023077812 */ /* 0x000fc800078ec0ff */
[CC--:B------:R-:W-:Y:S02]  /*2380*/  VIADDMNMX R8, R6.reuse, -R7.reuse, 0xb9600000, !PT ;  /* 0xb960000006087446 */ /* 0x0c0fe40007800907 */
[----:B------:R-:W-:Y:S02]  /*2390*/  ISETP.GE.U32.AND P0, PT, R6, R7, PT ;  /* 0x000000070600720c */ /* 0x000fe40003f06070 */
[----:B------:R-:W-:Y:S02]  /*23a0*/  VIMNMX R8, PT, PT, R8, 0x46a00000, PT ;  /* 0x46a0000008087848 */ /* 0x000fe40003fe0100 */
[----:B------:R-:W-:Y:S02]  /*23b0*/  SEL R7, R4, 0x63400000, !P0 ;  /* 0x6340000004077807 */ /* 0x000fe40004000000 */
[----:B------:R-:W-:-:S03]  /*23c0*/  MOV R6, RZ ;  /* 0x000000ff00067202 */ /* 0x000fc60000000f00 */
[----:B------:R-:W-:-:S04]  /*23d0*/  IMAD.IADD R4, R8, 0x1, -R7 ;  /* 0x0000000108047824 */ /* 0x000fc800078e0a07 */
[----:B------:R-:W-:-:S06]  /*23e0*/  VIADD R7, R4, 0x7fe00000 ;  /* 0x7fe0000004077836 */ /* 0x000fcc0000000000 */
[----:B------:R-:W-:-:S10]  /*23f0*/  DMUL R42, R10, R6 ;  /* 0x000000060a2a7228 */ /* 0x000fd40000000000 */
[----:B------:R-:W-:-:S13]  /*2400*/  FSETP.GTU.AND P0, PT, |R43|, 1.469367938527859385e-39, PT ;  /* 0x001000002b00780b */ /* 0x000fda0003f0c200 */
[----:B------:R-:W-:Y:S05]  /*2410*/  @P0 BRA `(.L_x_40) ;  /* 0x0000000000940947 */ /* 0x000fea0003800000 */
[----:B------:R-:W-:Y:S01]  /*2420*/  DFMA R32, R10, -R32, R38 ;  /* 0x800000200a20722b */ /* 0x000fe20000000026 */
[----:B------:R-:W-:-:S09]  /*2430*/  IMAD.MOV.U32 R8, RZ, RZ, RZ ;  /* 0x000000ffff087224 */ /* 0x000fd200078e00ff */
[C---:B------:R-:W-:Y:S02]  /*2440*/  FSETP.NEU.AND P0, PT, R33.reuse, RZ, PT ;  /* 0x000000ff2100720b */ /* 0x040fe40003f0d000 */
[----:B------:R-:W-:-:S04]  /*2450*/  LOP3.LUT R34, R33, 0x80000000, R35, 0x48, !PT ;  /* 0x8000000021227812 */ /* 0x000fc800078e4823 */
[----:B------:R-:W-:-:S07]  /*2460*/  LOP3.LUT R9, R34, R7, RZ, 0xfc, !PT ;  /* 0x0000000722097212 */ /* 0x000fce00078efcff */
[----:B------:R-:W-:Y:S05]  /*2470*/  @!P0 BRA `(.L_x_40) ;  /* 0x00000000007c8947 */ /* 0x000fea0003800000 */
[----:B------:R-:W-:Y:S01]  /*2480*/  IMAD.MOV R7, RZ, RZ, -R4 ;  /* 0x000000ffff077224 */ /* 0x000fe200078e0a04 */
[----:B------:R-:W-:Y:S01]  /*2490*/  IADD3 R4, PT, PT, -R4, -0x43300000, RZ ;  /* 0xbcd0000004047810 */ /* 0x000fe20007ffe1ff */
[----:B------:R-:W-:-:S06]  /*24a0*/  IMAD.MOV.U32 R6, RZ, RZ, RZ ;  /* 0x000000ffff067224 */ /* 0x000fcc00078e00ff */
[----:B------:R-:W-:Y:S02]  /*24b0*/  DFMA R6, R42, -R6, R10 ;  /* 0x800000062a06722b */ /* 0x000fe4000000000a */
[----:B------:R-:W-:-:S08]  /*24c0*/  DMUL.RP R10, R10, R8 ;  /* 0x000000080a0a7228 */ /* 0x000fd00000008000 */
[----:B------:R-:W-:Y:S02]  /*24d0*/  FSETP.NEU.AND P0, PT, |R7|, R4, PT ;  /* 0x000000040700720b */ /* 0x000fe40003f0d200 */
[----:B------:R-:W-:Y:S02]  /*24e0*/  LOP3.LUT R7, R11, R34, RZ, 0x3c, !PT ;  /* 0x000000220b077212 */ /* 0x000fe400078e3cff */
[----:B------:R-:W-:Y:S02]  /*24f0*/  FSEL R42, R10, R42, !P0 ;  /* 0x0000002a0a2a7208 */ /* 0x000fe40004000000 */
[----:B------:R-:W-:Y:S01]  /*2500*/  FSEL R43, R7, R43, !P0 ;  /* 0x0000002b072b7208 */ /* 0x000fe20004000000 */
[----:B------:R-:W-:Y:S06]  /*2510*/  BRA `(.L_x_40) ;  /* 0x0000000000547947 */ /* 0x000fec0003800000 */
.L_x_39:
[----:B------:R-:W-:-:S14]  /*2520*/  DSETP.NAN.AND P0, PT, R36, R36, PT ;  /* 0x000000242400722a */ /* 0x000fdc0003f08000 */
[----:B------:R-:W-:Y:S05]  /*2530*/  @P0 BRA `(.L_x_41) ;  /* 0x0000000000440947 */ /* 0x000fea0003800000 */
[----:B------:R-:W-:-:S14]  /*2540*/  DSETP.NAN.AND P0, PT, R34, R34, PT ;  /* 0x000000222200722a */ /* 0x000fdc0003f08000 */
[----:B------:R-:W-:Y:S05]  /*2550*/  @P0 BRA `(.L_x_42) ;  /* 0x0000000000300947 */ /* 0x000fea0003800000 */
[----:B------:R-:W-:Y:S01]  /*2560*/  ISETP.NE.AND P0, PT, R7, R8, PT ;  /* 0x000000080700720c */ /* 0x000fe20003f05270 */
[----:B------:R-:W-:Y:S01]  /*2570*/  IMAD.MOV.U32 R42, RZ, RZ, 0x0 ;  /* 0x00000000ff2a7424 */ /* 0x000fe200078e00ff */
[----:B------:R-:W-:-:S11]  /*2580*/  MOV R43, 0xfff80000 ;  /* 0xfff80000002b7802 */ /* 0x000fd60000000f00 */
[----:B------:R-:W-:Y:S05]  /*2590*/  @!P0 BRA `(.L_x_40) ;  /* 0x0000000000348947 */ /* 0x000fea0003800000 */
[----:B------:R-:W-:Y:S02]  /*25a0*/  ISETP.NE.AND P0, PT, R7, 0x7ff00000, PT ;  /* 0x7ff000000700780c */ /* 0x000fe40003f05270 */
[----:B------:R-:W-:Y:S02]  /*25b0*/  LOP3.LUT R43, R37, 0x80000000, R35, 0x48, !PT ;  /* 0x80000000252b7812 */ /* 0x000fe400078e4823 */
[----:B------:R-:W-:-:S13]  /*25c0*/  ISETP.EQ.OR P0, PT, R8, RZ, !P0 ;  /* 0x000000ff0800720c */ /* 0x000fda0004702670 */
[----:B------:R-:W-:Y:S01]  /*25d0*/  @P0 LOP3.LUT R4, R43, 0x7ff00000, RZ, 0xfc, !PT ;  /* 0x7ff000002b040812 */ /* 0x000fe200078efcff */
[----:B------:R-:W-:Y:S02]  /*25e0*/  @!P0 IMAD.MOV.U32 R42, RZ, RZ, RZ ;  /* 0x000000ffff2a8224 */ /* 0x000fe400078e00ff */
[----:B------:R-:W-:Y:S02]  /*25f0*/  @P0 IMAD.MOV.U32 R42, RZ, RZ, RZ ;  /* 0x000000ffff2a0224 */ /* 0x000fe400078e00ff */
[----:B------:R-:W-:Y:S01]  /*2600*/  @P0 IMAD.MOV.U32 R43, RZ, RZ, R4 ;  /* 0x000000ffff2b0224 */ /* 0x000fe200078e0004 */
[----:B------:R-:W-:Y:S06]  /*2610*/  BRA `(.L_x_40) ;  /* 0x0000000000147947 */ /* 0x000fec0003800000 */
.L_x_42:
[----:B------:R-:W-:Y:S01]  /*2620*/  LOP3.LUT R43, R35, 0x80000, RZ, 0xfc, !PT ;  /* 0x00080000232b7812 */ /* 0x000fe200078efcff */
[----:B------:R-:W-:Y:S01]  /*2630*/  IMAD.MOV.U32 R42, RZ, RZ, R34 ;  /* 0x000000ffff2a7224 */ /* 0x000fe200078e0022 */
[----:B------:R-:W-:Y:S06]  /*2640*/  BRA `(.L_x_40) ;  /* 0x0000000000087947 */ /* 0x000fec0003800000 */
.L_x_41:
[----:B------:R-:W-:Y:S02]  /*2650*/  LOP3.LUT R43, R37, 0x80000, RZ, 0xfc, !PT ;  /* 0x00080000252b7812 */ /* 0x000fe400078efcff */
[----:B------:R-:W-:-:S07]  /*2660*/  MOV R42, R36 ;  /* 0x00000024002a7202 */ /* 0x000fce0000000f00 */
.L_x_40:
[----:B------:R-:W-:Y:S05]  /*2670*/  BSYNC.RECONVERGENT B2 ;  /* 0x0000000000027941 */ /* 0x000fea0003800200 */
.L_x_38:
[----:B------:R-:W-:Y:S02]  /*2680*/  IMAD.MOV.U32 R6, RZ, RZ, R0 ;  /* 0x000000ffff067224 */ /* 0x000fe400078e0000 */
[----:B------:R-:W-:-:S04]  /*2690*/  IMAD.MOV.U32 R7, RZ, RZ, 0x0 ;  /* 0x00000000ff077424 */ /* 0x000fc800078e00ff */
[----:B------:R-:W-:Y:S05]  /*26a0*/  RET.REL.NODEC R6 `(_Z24calculateForcesNeighbouriPdS_ddS_dP12ParticleNodeS_P4Cell) ;  /* 0xffffffd806547950 */ /* 0x000fea0003c3ffff */
        .weak           $__internal_1_$__cuda_sm20_dsqrt_rn_f64_mediumpath_v1
        .type           $__internal_1_$__cuda_sm20_dsqrt_rn_f64_mediumpath_v1,@function
        .size           $__internal_1_$__cuda_sm20_dsqrt_rn_f64_mediumpath_v1,($_Z24calculateForcesNeighbouriPdS_ddS_dP12ParticleNodeS_P4Cell$__internal_accurate_pow - $__internal_1_$__cuda_sm20_dsqrt_rn_f64_mediumpath_v1)
$__internal_1_$__cuda_sm20_dsqrt_rn_f64_mediumpath_v1:
[----:B------:R-:W-:Y:S01]  /*26b0*/  ISETP.GE.U32.AND P0, PT, R8, -0x3400000, PT ;  /* 0xfcc000000800780c */ /* 0x000fe20003f06070 */
[----:B------:R-:W-:Y:S01]  /*26c0*/  BSSY.RECONVERGENT B3, `(.L_x_43) ;  /* 0x0000028000037945 */ /* 0x000fe20003800200 */
[----:B------:R-:W-:Y:S01]  /*26d0*/  IMAD.MOV.U32 R33, RZ, RZ, R11 ;  /* 0x000000ffff217224 */ /* 0x000fe200078e000b */
[----:B------:R-:W-:Y:S01]  /*26e0*/  MOV R9, R37 ;  /* 0x0000002500097202 */ /* 0x000fe20000000f00 */
[----:B------:R-:W-:Y:S02]  /*26f0*/  IMAD.MOV.U32 R8, RZ, RZ, R36 ;  /* 0x000000ffff087224 */ /* 0x000fe400078e0024 */
[----:B------:R-:W-:Y:S02]  /*2700*/  IMAD.MOV.U32 R10, RZ, RZ, R6 ;  /* 0x000000ffff0a7224 */ /* 0x000fe400078e0006 */
[----:B------:R-:W-:-:S05]  /*2710*/  IMAD.MOV.U32 R11, RZ, RZ, R7 ;  /* 0x000000ffff0b7224 */ /* 0x000fca00078e0007 */
[----:B------:R-:W-:Y:S05]  /*2720*/  @!P0 BRA `(.L_x_44) ;  /* 0x0000000000208947 */ /* 0x000fea0003800000 */
[----:B------:R-:W-:-:S10]  /*2730*/  DFMA.RM R8, R8, R32, R34 ;  /* 0x000000200808722b */ /* 0x000fd40000004022 */
[----:B------:R-:W-:-:S05]  /*2740*/  IADD3 R12, P0, PT, R8, 0x1, RZ ;  /* 0x00000001080c7810 */ /* 0x000fca0007f1e0ff */
[----:B------:R-:W-:-:S06]  /*2750*/  IMAD.X R13, RZ, RZ, R9, P0 ;  /* 0x000000ffff0d7224 */ /* 0x000fcc00000e0609 */
[----:B------:R-:W-:-:S08]  /*2760*/  DFMA.RP R10, -R8, R12, R10 ;  /* 0x0000000c080a722b */ /* 0x000fd0000000810a */
[----:B------:R-:W-:-:S06]  /*2770*/  DSETP.GT.AND P0, PT, R10, RZ, PT ;  /* 0x000000ff0a00722a */ /* 0x000fcc0003f04000 */
[----:B------:R-:W-:Y:S02]  /*2780*/  FSEL R8, R12, R8, P0 ;  /* 0x000000080c087208 */ /* 0x000fe40000000000 */
[----:B------:R-:W-:Y:S01]  /*2790*/  FSEL R9, R13, R9, P0 ;  /* 0x000000090d097208 */ /* 0x000fe20000000000 */
[----:B------:R-:W-:Y:S06]  /*27a0*/  BRA `(.L_x_45) ;  /* 0x0000000000647947 */ /* 0x000fec0003800000 */
.L_x_44:
[----:B------:R-:W-:-:S14]  /*27b0*/  DSETP.NE.AND P0, PT, R10, RZ, PT ;  /* 0x000000ff0a00722a */ /* 0x000fdc0003f05000 */
[----:B------:R-:W-:Y:S05]  /*27c0*/  @!P0 BRA `(.L_x_46) ;  /* 0x0000000000588947 */ /* 0x000fea0003800000 */
[----:B------:R-:W-:-:S13]  /*27d0*/  ISETP.GE.AND P0, PT, R11, RZ, PT ;  /* 0x000000ff0b00720c */ /* 0x000fda0003f06270 */
[----:B------:R-:W-:Y:S01]  /*27e0*/  @!P0 IMAD.MOV.U32 R8, RZ, RZ, 0x0 ;  /* 0x00000000ff088424 */ /* 0x000fe200078e00ff */
[----:B------:R-:W-:Y:S01]  /*27f0*/  @!P0 MOV R9, 0xfff80000 ;  /* 0xfff8000000098802 */ /* 0x000fe20000000f00 */
[----:B------:R-:W-:Y:S06]  /*2800*/  @!P0 BRA `(.L_x_45) ;  /* 0x00000000004c8947 */ /* 0x000fec0003800000 */
[----:B------:R-:W-:-:S13]  /*2810*/  ISETP.GT.AND P0, PT, R11, 0x7fefffff, PT ;  /* 0x7fefffff0b00780c */ /* 0x000fda0003f04270 */
[----:B------:R-:W-:Y:S05]  /*2820*/  @P0 BRA `(.L_x_46) ;  /* 0x0000000000400947 */ /* 0x000fea0003800000 */
[----:B------:R-:W-:Y:S01]  /*2830*/  DMUL R8, R10, 8.11296384146066816958e+31 ;  /* 0x469000000a087828 */ /* 0x000fe20000000000 */
[----:B------:R-:W-:Y:S02]  /*2840*/  IMAD.MOV.U32 R32, RZ, RZ, 0x0 ;  /* 0x00000000ff207424 */ /* 0x000fe400078e00ff */
[----:B------:R-:W-:Y:S02]  /*2850*/  IMAD.MOV.U32 R10, RZ, RZ, RZ ;  /* 0x000000ffff0a7224 */ /* 0x000fe400078e00ff */
[----:B------:R-:W-:Y:S01]  /*2860*/  IMAD.MOV.U32 R33, RZ, RZ, 0x3fd80000 ;  /* 0x3fd80000ff217424 */ /* 0x000fe200078e00ff */
[----:B------:R-:W0:Y:S03]  /*2870*/  MUFU.RSQ64H R11, R9 ;  /* 0x00000009000b7308 */ /* 0x000e260000001c00 */
[----:B0-----:R-:W-:-:S08]  /*2880*/  DMUL R12, R10, R10 ;  /* 0x0000000a0a0c7228 */ /* 0x001fd00000000000 */
[----:B------:R-:W-:-:S08]  /*2890*/  DFMA R12, R8, -R12, 1 ;  /* 0x3ff00000080c742b */ /* 0x000fd0000000080c */
[----:B------:R-:W-:Y:S02]  /*28a0*/  DFMA R32, R12, R32, 0.5 ;  /* 0x3fe000000c20742b */ /* 0x000fe40000000020 */
[----:B------:R-:W-:-:S08]  /*28b0*/  DMUL R12, R10, R12 ;  /* 0x0000000c0a0c7228 */ /* 0x000fd00000000000 */
[----:B------:R-:W-:-:S08]  /*28c0*/  DFMA R12, R32, R12, R10 ;  /* 0x0000000c200c722b */ /* 0x000fd0000000000a */
[----:B------:R-:W-:Y:S02]  /*28d0*/  DMUL R10, R8, R12 ;  /* 0x0000000c080a7228 */ /* 0x000fe40000000000 */
[----:B------:R-:W-:-:S06]  /*28e0*/  VIADD R13, R13, 0xfff00000 ;  /* 0xfff000000d0d7836 */ /* 0x000fcc0000000000 */
[----:B------:R-:W-:-:S08]  /*28f0*/  DFMA R32, R10, -R10, R8 ;  /* 0x8000000a0a20722b */ /* 0x000fd00000000008 */
[----:B------:R-:W-:-:S10]  /*2900*/  DFMA R8, R12, R32, R10 ;  /* 0x000000200c08722b */ /* 0x000fd4000000000a */
[----:B------:R-:W-:Y:S01]  /*2910*/  IADD3 R9, PT, PT, R9, -0x3500000, RZ ;  /* 0xfcb0000009097810 */ /* 0x000fe20007ffe0ff */
[----:B------:R-:W-:Y:S06]  /*2920*/  BRA `(.L_x_45) ;  /* 0x0000000000047947 */ /* 0x000fec0003800000 */
.L_x_46:
[----:B------:R-:W-:-:S11]  /*2930*/  DADD R8, R10, R10 ;  /* 0x000000000a087229 */ /* 0x000fd6000000000a */
.L_x_45:
[----:B------:R-:W-:Y:S05]  /*2940*/  BSYNC.RECONVERGENT B3 ;  /* 0x0000000000037941 */ /* 0x000fea0003800200 */
.L_x_43:
[----:B------:R-:W-:Y:S02]  /*2950*/  IMAD.MOV.U32 R12, RZ, RZ, R8 ;  /* 0x000000ffff0c7224 */ /* 0x000fe400078e0008 */
[----:B------:R-:W-:Y:S02]  /*2960*/  IMAD.MOV.U32 R13, RZ, RZ, R9 ;  /* 0x000000ffff0d7224 */ /* 0x000fe400078e0009 */
[----:B------:R-:W-:Y:S02]  /*2970*/  IMAD.MOV.U32 R8, RZ, RZ, R0 ;  /* 0x000000ffff087224 */ /* 0x000fe400078e0000 */
[----:B------:R-:W-:-:S04]  /*2980*/  IMAD.MOV.U32 R9, RZ, RZ, 0x0 ;  /* 0x00000000ff097424 */ /* 0x000fc800078e00ff */
[----:B------:R-:W-:Y:S05]  /*2990*/  RET.REL.NODEC R8 `(_Z24calculateForcesNeighbouriPdS_ddS_dP12ParticleNodeS_P4Cell) ;  /* 0xffffffd408987950 */ /* 0x000fea0003c3ffff */
        .type           $_Z24calculateForcesNeighbouriPdS_ddS_dP12ParticleNodeS_P4Cell$__internal_accurate_pow,@function
        .size           $_Z24calculateForcesNeighbouriPdS_ddS_dP12ParticleNodeS_P4Cell$__internal_accurate_pow,(.L_x_325 - $_Z24calculateForcesNeighbouriPdS_ddS_dP12ParticleNodeS_P4Cell$__internal_accurate_pow)
$_Z24calculateForcesNeighbouriPdS_ddS_dP12ParticleNodeS_P4Cell$__internal_accurate_pow:
[----:B------:R-:W-:Y:S01]  /*29a0*/  ISETP.GT.U32.AND P1, PT, R53, 0xfffff, PT ;  /* 0x000fffff3500780c */ /* 0x000fe20003f24070 */
[----:B------:R-:W-:Y:S01]  /*29b0*/  IMAD.MOV.U32 R10, RZ, RZ, R53 ;  /* 0x000000ffff0a7224 */ /* 0x000fe200078e0035 */
[----:B------:R-:W-:Y:S01]  /*29c0*/  MOV R52, R34 ;  /* 0x0000002200347202 */ /* 0x000fe20000000f00 */
[----:B------:R-:W-:Y:S01]  /*29d0*/  IMAD.MOV.U32 R32, RZ, RZ, RZ ;  /* 0x000000ffff207224 */ /* 0x000fe200078e00ff */
[----:B------:R-:W-:Y:S01]  /*29e0*/  UMOV UR16, 0x7d2cafe2 ;  /* 0x7d2cafe200107882 */ /* 0x000fe20000000000 */
[----:B------:R-:W-:Y:S01]  /*29f0*/  IMAD.MOV.U32 R38, RZ, RZ, 0x41ad3b5a ;  /* 0x41ad3b5aff267424 */ /* 0x000fe200078e00ff */
[----:B------:R-:W-:Y:S01]  /*2a00*/  UMOV UR17, 0x3eb0f5ff ;  /* 0x3eb0f5ff00117882 */ /* 0x000fe20000000000 */
[----:B------:R-:W-:Y:S01]  /*2a10*/  IMAD.MOV.U32 R39, RZ, RZ, 0x3ed0f5d2 ;  /* 0x3ed0f5d2ff277424 */ /* 0x000fe200078e00ff */
[----:B------:R-:W-:Y:S01]  /*2a20*/  UMOV UR18, 0x3b39803f ;  /* 0x3b39803f00127882 */ /* 0x000fe20000000000 */
[----:B------:R-:W-:Y:S01]  /*2a30*/  UMOV UR19, 0x3c7abc9e ;  /* 0x3c7abc9e00137882 */ /* 0x000fe20000000000 */
[----:B------:R-:W-:-:S03]  /*2a40*/  IMAD.MOV.U32 R50, RZ, RZ, R4 ;  /* 0x000000ffff327224 */ /* 0x000fc600078e0004 */
[----:B------:R-:W-:Y:S01]  /*2a50*/  @!P1 DMUL R8, R52, 1.80143985094819840000e+16 ;  /* 0x4350000034089828 */ /* 0x000fe20000000000 */
[----:B------:R-:W-:-:S09]  /*2a60*/  SHF.R.U32.HI R53, RZ, 0x14, R53 ;  /* 0x00000014ff357819 */ /* 0x000fd20000011635 */
[----:B------:R-:W-:Y:S01]  /*2a70*/  @!P1 IMAD.MOV.U32 R10, RZ, RZ, R9 ;  /* 0x000000ffff0a9224 */ /* 0x000fe200078e0009 */
[----:B------:R-:W-:Y:S01]  /*2a80*/  @!P1 LEA.HI R53, R9, 0xffffffca, RZ, 0xc ;  /* 0xffffffca09359811 */ /* 0x000fe200078f60ff */
[----:B------:R-:W-:-:S03]  /*2a90*/  @!P1 IMAD.MOV.U32 R34, RZ, RZ, R8 ;  /* 0x000000ffff229224 */ /* 0x000fc600078e0008 */
[----:B------:R-:W-:Y:S01]  /*2aa0*/  LOP3.LUT R10, R10, 0x800fffff, RZ, 0xc0, !PT ;  /* 0x800fffff0a0a7812 */ /* 0x000fe200078ec0ff */
[----:B------:R-:W-:-:S03]  /*2ab0*/  VIADD R8, R53, 0xfffffc01 ;  /* 0xfffffc0135087836 */ /* 0x000fc60000000000 */
[----:B------:R-:W-:-:S04]  /*2ac0*/  LOP3.LUT R35, R10, 0x3ff00000, RZ, 0xfc, !PT ;  /* 0x3ff000000a237812 */ /* 0x000fc800078efcff */
[----:B------:R-:W-:-:S13]  /*2ad0*/  ISETP.GE.U32.AND P2, PT, R35, 0x3ff6a09f, PT ;  /* 0x3ff6a09f2300780c */ /* 0x000fda0003f46070 */
[----:B------:R-:W-:Y:S02]  /*2ae0*/  @P2 VIADD R11, R35, 0xfff00000 ;  /* 0xfff00000230b2836 */ /* 0x000fe40000000000 */
[----:B------:R-:W-:-:S03]  /*2af0*/  @P2 VIADD R8, R53, 0xfffffc02 ;  /* 0xfffffc0235082836 */ /* 0x000fc60000000000 */
[----:B------:R-:W-:-:S06]  /*2b00*/  @P2 MOV R35, R11 ;  /* 0x0000000b00232202 */ /* 0x000fcc0000000f00 */
[C---:B------:R-:W-:Y:S02]  /*2b10*/  DADD R36, R34.reuse, 1 ;  /* 0x3ff0000022247429 */ /* 0x040fe40000000000 */
[----:B------:R-:W-:-:S04]  /*2b20*/  DADD R34, R34, -1 ;  /* 0xbff0000022227429 */ /* 0x000fc80000000000 */
[----:B------:R-:W0:Y:S02]  /*2b30*/  MUFU.RCP64H R33, R37 ;  /* 0x0000002500217308 */ /* 0x000e240000001800 */
[----:B0-----:R-:W-:-:S08]  /*2b40*/  DFMA R10, -R36, R32, 1 ;  /* 0x3ff00000240a742b */ /* 0x001fd00000000120 */
[----:B------:R-:W-:-:S08]  /*2b50*/  DFMA R10, R10, R10, R10 ;  /* 0x0000000a0a0a722b */ /* 0x000fd0000000000a */
[----:B------:R-:W-:-:S08]  /*2b60*/  DFMA R32, R32, R10, R32 ;  /* 0x0000000a2020722b */ /* 0x000fd00000000020 */
[----:B------:R-:W-:-:S08]  /*2b70*/  DMUL R10, R34, R32 ;  /* 0x00000020220a7228 */ /* 0x000fd00000000000 */
[----:B------:R-:W-:-:S08]  /*2b80*/  DFMA R10, R34, R32, R10 ;  /* 0x00000020220a722b */ /* 0x000fd0000000000a */
[----:B------:R-:W-:-:S08]  /*2b90*/  DMUL R40, R10, R10 ;  /* 0x0000000a0a287228 */ /* 0x000fd00000000000 */
[----:B------:R-:W-:Y:S01]  /*2ba0*/  DFMA R36, R40, UR16, R38 ;  /* 0x0000001028247c2b */ /* 0x000fe20008000026 */
[----:B------:R-:W-:Y:S01]  /*2bb0*/  UMOV UR16, 0x75488a3f ;  /* 0x75488a3f00107882 */ /* 0x000fe20000000000 */
[----:B------:R-:W-:Y:S01]  /*2bc0*/  UMOV UR17, 0x3ef3b20a ;  /* 0x3ef3b20a00117882 */ /* 0x000fe20000000000 */
[----:B------:R-:W-:-:S05]  /*2bd0*/  DADD R38, R34, -R10 ;  /* 0x0000000022267229 */ /* 0x000fca000000080a */
[----:B------:R-:W-:Y:S01]  /*2be0*/  DFMA R36, R40, R36, UR16 ;  /* 0x0000001028247e2b */ /* 0x000fe20008000024 */
[----:B------:R-:W-:Y:S01]  /*2bf0*/  UMOV UR16, 0xe4faecd5 ;  /* 0xe4faecd500107882 */ /* 0x000fe20000000000 */
[----:B------:R-:W-:Y:S01]  /*2c00*/  UMOV UR17, 0x3f1745cd ;  /* 0x3f1745cd00117882 */ /* 0x000fe20000000000 */
[----:B------:R-:W-:-:S05]  /*2c10*/  DADD R38, R38, R38 ;  /* 0x0000000026267229 */ /* 0x000fca0000000026 */
[----:B------:R-:W-:Y:S01]  /*2c20*/  DFMA R36, R40, R36, UR16 ;  /* 0x0000001028247e2b */ /* 0x000fe20008000024 */
[----:B------:R-:W-:Y:S01]  /*2c30*/  UMOV UR16, 0x258a578b ;  /* 0x258a578b00107882 */ /* 0x000fe20000000000 */
[----:B------:R-:W-:Y:S01]  /*2c40*/  UMOV UR17, 0x3f3c71c7 ;  /* 0x3f3c71c700117882 */ /* 0x000fe20000000000 */
[----:B------:R-:W-:-:S05]  /*2c50*/  DFMA R38, R34, -R10, R38 ;  /* 0x8000000a2226722b */ /* 0x000fca0000000026 */
[----:B------:R-:W-:Y:S01]  /*2c60*/  DFMA R36, R40, R36, UR16 ;  /* 0x0000001028247e2b */ /* 0x000fe20008000024 */
[----:B------:R-:W-:Y:S01]  /*2c70*/  UMOV UR16, 0x9242b910 ;  /* 0x9242b91000107882 */ /* 0x000fe20000000000 */
[----:B------:R-:W-:Y:S01]  /*2c80*/  UMOV UR17, 0x3f624924 ;  /* 0x3f62492400117882 */ /* 0x000fe20000000000 */
[----:B------:R-:W-:Y:S02]  /*2c90*/  DMUL R32, R32, R38 ;  /* 0x0000002620207228 */ /* 0x000fe40000000000 */
[----:B------:R-:W-:-:S03]  /*2ca0*/  DMUL R38, R10, R10 ;  /* 0x0000000a0a267228 */ /* 0x000fc60000000000 */
[----:B------:R-:W-:Y:S01]  /*2cb0*/  DFMA R36, R40, R36, UR16 ;  /* 0x0000001028247e2b */ /* 0x000fe20008000024 */
[----:B------:R-:W-:Y:S01]  /*2cc0*/  UMOV UR16, 0x99999dfb ;  /* 0x99999dfb00107882 */ /* 0x000fe20000000000 */
[----:B------:R-:W-:-:S03]  /*2cd0*/  UMOV UR17, 0x3f899999 ;  /* 0x3f89999900117882 */ /* 0x000fc60000000000 */
[----:B------:R-:W-:Y:S01]  /*2ce0*/  VIADD R45, R33, 0x100000 ;  /* 0x00100000212d7836 */ /* 0x000fe20000000000 */
[----:B------:R-:W-:Y:S02]  /*2cf0*/  MOV R44, R32 ;  /* 0x00000020002c7202 */ /* 0x000fe40000000f00 */
[----:B------:R-:W-:Y:S01]  /*2d00*/  DFMA R36, R40, R36, UR16 ;  /* 0x0000001028247e2b */ /* 0x000fe20008000024 */
[----:B------:R-:W-:Y:S01]  /*2d10*/  UMOV UR16, 0x55555555 ;  /* 0x5555555500107882 */ /* 0x000fe20000000000 */
[----:B------:R-:W-:-:S06]  /*2d20*/  UMOV UR17, 0x3fb55555 ;  /* 0x3fb5555500117882 */ /* 0x000fcc0000000000 */
[----:B------:R-:W-:-:S08]  /*2d30*/  DFMA R46, R40, R36, UR16 ;  /* 0x00000010282e7e2b */ /* 0x000fd00008000024 */
[----:B------:R-:W-:Y:S01]  /*2d40*/  DADD R34, -R46, UR16 ;  /* 0x000000102e227e29 */ /* 0x000fe20008000100 */
[----:B------:R-:W-:Y:S01]  /*2d50*/  UMOV UR16, 0xb9e7b0 ;  /* 0x00b9e7b000107882 */ /* 0x000fe20000000000 */
[----:B------:R-:W-:-:S06]  /*2d60*/  UMOV UR17, 0x3c46a4cb ;  /* 0x3c46a4cb00117882 */ /* 0x000fcc0000000000 */
[----:B------:R-:W-:Y:S02]  /*2d70*/  DFMA R36, R40, R36, R34 ;  /* 0x000000242824722b */ /* 0x000fe40000000022 */
[C---:B------:R-:W-:Y:S02]  /*2d80*/  DFMA R40, R10.reuse, R10, -R38 ;  /* 0x0000000a0a28722b */ /* 0x040fe40000000826 */
[----:B------:R-:W-:-:S04]  /*2d90*/  DMUL R34, R10, R38 ;  /* 0x000000260a227228 */ /* 0x000fc80000000000 */
[----:B------:R-:W-:Y:S01]  /*2da0*/  DADD R36, R36, -UR16 ;  /* 0x8000001024247e29 */ /* 0x000fe20008000000 */
[----:B------:R-:W-:Y:S01]  /*2db0*/  UMOV UR16, 0x80000000 ;  /* 0x8000000000107882 */ /* 0x000fe20000000000 */
[C---:B------:R-:W-:Y:S01]  /*2dc0*/  DFMA R44, R10.reuse, R44, R40 ;  /* 0x0000002c0a2c722b */ /* 0x040fe20000000028 */
[----:B------:R-:W-:Y:S01]  /*2dd0*/  UMOV UR17, 0x43300000 ;  /* 0x4330000000117882 */ /* 0x000fe20000000000 */
[----:B------:R-:W-:-:S08]  /*2de0*/  DFMA R40, R10, R38, -R34 ;  /* 0x000000260a28722b */ /* 0x000fd00000000822 */
[----:B------:R-:W-:Y:S02]  /*2df0*/  DFMA R40, R32, R38, R40 ;  /* 0x000000262028722b */ /* 0x000fe40000000028 */
[----:B------:R-:W-:-:S06]  /*2e00*/  DADD R38, R46, R36 ;  /* 0x000000002e267229 */ /* 0x000fcc0000000024 */
[----:B------:R-:W-:Y:S02]  /*2e10*/  DFMA R40, R10, R44, R40 ;  /* 0x0000002c0a28722b */ /* 0x000fe40000000028 */
[----:B------:R-:W-:Y:S02]  /*2e20*/  DMUL R44, R38, R34 ;  /* 0x00000022262c7228 */ /* 0x000fe40000000000 */
[----:B------:R-:W-:-:S06]  /*2e30*/  DADD R46, R46, -R38 ;  /* 0x000000002e2e7229 */ /* 0x000fcc0000000826 */
[----:B------:R-:W-:Y:S02]  /*2e40*/  DFMA R48, R38, R34, -R44 ;  /* 0x000000222630722b */ /* 0x000fe4000000082c */
[----:B------:R-:W-:-:S06]  /*2e50*/  DADD R46, R36, R46 ;  /* 0x00000000242e7229 */ /* 0x000fcc000000002e */
[----:B------:R-:W-:-:S08]  /*2e60*/  DFMA R40, R38, R40, R48 ;  /* 0x000000282628722b */ /* 0x000fd00000000030 */
[----:B------:R-:W-:-:S08]  /*2e70*/  DFMA R40, R46, R34, R40 ;  /* 0x000000222e28722b */ /* 0x000fd00000000028 */
[----:B------:R-:W-:-:S08]  /*2e80*/  DADD R36, R44, R40 ;  /* 0x000000002c247229 */ /* 0x000fd00000000028 */
[--C-:B------:R-:W-:Y:S02]  /*2e90*/  DADD R34, R10, R36.reuse ;  /* 0x000000000a227229 */ /* 0x100fe40000000024 */
[----:B------:R-:W-:-:S06]  /*2ea0*/  DADD R44, R44, -R36 ;  /* 0x000000002c2c7229 */ /* 0x000fcc0000000824 */
[----:B------:R-:W-:Y:S02]  /*2eb0*/  DADD R10, R10, -R34 ;  /* 0x000000000a0a7229 */ /* 0x000fe40000000822 */
[----:B------:R-:W-:-:S06]  /*2ec0*/  DADD R44, R40, R44 ;  /* 0x00000000282c7229 */ /* 0x000fcc000000002c */
[----:B------:R-:W-:-:S08]  /*2ed0*/  DADD R10, R36, R10 ;  /* 0x00000000240a7229 */ /* 0x000fd0000000000a */
[----:B------:R-:W-:-:S08]  /*2ee0*/  DADD R10, R44, R10 ;  /* 0x000000002c0a7229 */ /* 0x000fd0000000000a */
[----:B------:R-:W-:Y:S01]  /*2ef0*/  DADD R32, R32, R10 ;  /* 0x0000000020207229 */ /* 0x000fe2000000000a */
[----:B------:R-:W-:Y:S01]  /*2f00*/  LOP3.LUT R10, R8, 0x80000000, RZ, 0x3c, !PT ;  /* 0x80000000080a7812 */ /* 0x000fe200078e3cff */
[----:B------:R-:W-:-:S06]  /*2f10*/  IMAD.MOV.U32 R11, RZ, RZ, 0x43300000 ;  /* 0x43300000ff0b7424 */ /* 0x000fcc00078e00ff */
[----:B------:R-:W-:Y:S02]  /*2f20*/  DADD R36, R34, R32 ;  /* 0x0000000022247229 */ /* 0x000fe40000000020 */
[----:B------:R-:W-:Y:S01]  /*2f30*/  DADD R10, R10, -UR16 ;  /* 0x800000100a0a7e29 */ /* 0x000fe20008000000 */
[----:B------:R-:W-:Y:S01]  /*2f40*/  UMOV UR16, 0xfefa39ef ;  /* 0xfefa39ef00107882 */ /* 0x000fe20000000000 */
[----:B------:R-:W-:-:S04]  /*2f50*/  UMOV UR17, 0x3fe62e42 ;  /* 0x3fe62e4200117882 */ /* 0x000fc80000000000 */
[--C-:B------:R-:W-:Y:S02]  /*2f60*/  DADD R34, R34, -R36.reuse ;  /* 0x0000000022227229 */ /* 0x100fe40000000824 */
[----:B------:R-:W-:-:S06]  /*2f70*/  DFMA R8, R10, UR16, R36 ;  /* 0x000000100a087c2b */ /* 0x000fcc0008000024 */
[----:B------:R-:W-:Y:S02]  /*2f80*/  DADD R34, R32, R34 ;  /* 0x0000000020227229 */ /* 0x000fe40000000022 */
[----:B------:R-:W-:Y:S01]  /*2f90*/  DFMA R38, R10, -UR16, R8 ;  /* 0x800000100a267c2b */ /* 0x000fe20008000008 */
[----:B------:R-:W-:-:S04]  /*2fa0*/  SHF.L.U32 R32, R51, 0x1, RZ ;  /* 0x0000000133207819 */ /* 0x000fc800000006ff */
[----:B------:R-:W-:-:S03]  /*2fb0*/  ISETP.GT.U32.AND P1, PT, R32, -0x2000001, PT ;  /* 0xfdffffff2000780c */ /* 0x000fc60003f24070 */
[----:B------:R-:W-:Y:S01]  /*2fc0*/  DADD R38, -R36, R38 ;  /* 0x0000000024267229 */ /* 0x000fe20000000126 */
[----:B------:R-:W-:Y:S01]  /*2fd0*/  LOP3.LUT R37, R51, 0xff0fffff, RZ, 0xc0, !PT ;  /* 0xff0fffff33257812 */ /* 0x000fe200078ec0ff */
[----:B------:R-:W-:-:S03]  /*2fe0*/  IMAD.MOV.U32 R36, RZ, RZ, R50 ;  /* 0x000000ffff247224 */ /* 0x000fc600078e0032 */
[----:B------:R-:W-:-:S03]  /*2ff0*/  SEL R37, R37, R51, P1 ;  /* 0x0000003325257207 */ /* 0x000fc60000800000 */
[----:B------:R-:W-:-:S08]  /*3000*/  DADD R34, R34, -R38 ;  /* 0x0000000022227229 */ /* 0x000fd00000000826 */
[----:B------:R-:W-:-:S08]  /*3010*/  DFMA R10, R10, UR18, R34 ;  /* 0x000000120a0a7c2b */ /* 0x000fd00008000022 */
[----:B------:R-:W-:-:S08]  /*3020*/  DADD R32, R8, R10 ;  /* 0x0000000008207229 */ /* 0x000fd0000000000a */
[----:B------:R-:W-:Y:S02]  /*3030*/  DADD R34, R8, -R32 ;  /* 0x0000000008227229 */ /* 0x000fe40000000820 */
[----:B------:R-:W-:-:S06]  /*3040*/  DMUL R8, R32, R36 ;  /* 0x0000002420087228 */ /* 0x000fcc0000000000 */
[----:B------:R-:W-:Y:S02]  /*3050*/  DADD R34, R10, R34 ;  /* 0x000000000a227229 */ /* 0x000fe40000000022 */
[----:B------:R-:W-:-:S08]  /*3060*/  DFMA R32, R32, R36, -R8 ;  /* 0x000000242020722b */ /* 0x000fd00000000808 */
[----:B------:R-:W-:Y:S01]  /*3070*/  DFMA R34, R34, R36, R32 ;  /* 0x000000242222722b */ /* 0x000fe20000000020 */
[----:B------:R-:W-:Y:S02]  /*3080*/  IMAD.MOV.U32 R32, RZ, RZ, 0x652b82fe ;  /* 0x652b82feff207424 */ /* 0x000fe400078e00ff */
[----:B------:R-:W-:-:S05]  /*3090*/  IMAD.MOV.U32 R33, RZ, RZ, 0x3ff71547 ;  /* 0x3ff71547ff217424 */ /* 0x000fca00078e00ff */
[----:B------:R-:W-:-:S08]  /*30a0*/  DADD R10, R8, R34 ;  /* 0x00000000080a7229 */ /* 0x000fd00000000022 */
[----:B------:R-:W-:Y:S02]  /*30b0*/  DFMA R32, R10, R32, 6.75539944105574400000e+15 ;  /* 0x433800000a20742b */ /* 0x000fe40000000020 */
[----:B------:R-:W-:Y:S01]  /*30c0*/  FSETP.GEU.AND P1, PT, |R11|, 4.1917929649353027344, PT ;  /* 0x4086232b0b00780b */ /* 0x000fe20003f2e200 */
[----:B------:R-:W-:-:S05]  /*30d0*/  DADD R8, R8, -R10 ;  /* 0x0000000008087229 */ /* 0x000fca000000080a */
[----:B------:R-:W-:-:S03]  /*30e0*/  DADD R36, R32, -6.75539944105574400000e+15 ;  /* 0xc338000020247429 */ /* 0x000fc60000000000 */
[----:B------:R-:W-:-:S05]  /*30f0*/  DADD R34, R34, R8 ;  /* 0x0000000022227229 */ /* 0x000fca0000000008 */
[----:B------:R-:W-:Y:S01]  /*3100*/  DFMA R38, R36, -UR16, R10 ;  /* 0x8000001024267c2b */ /* 0x000fe2000800000a */
[----:B------:R-:W-:Y:S01]  /*3110*/  UMOV UR16, 0x3b39803f ;  /* 0x3b39803f00107882 */ /* 0x000fe20000000000 */
[----:B------:R-:W-:-:S06]  /*3120*/  UMOV UR17, 0x3c7abc9e ;  /* 0x3c7abc9e00117882 */ /* 0x000fcc0000000000 */
[----:B------:R-:W-:Y:S01]  /*3130*/  DFMA R36, R36, -UR16, R38 ;  /* 0x8000001024247c2b */ /* 0x000fe20008000026 */
[----:B------:R-:W-:Y:S01]  /*3140*/  UMOV UR16, 0x69ce2bdf ;  /* 0x69ce2bdf00107882 */ /* 0x000fe20000000000 */
[----:B------:R-:W-:Y:S01]  /*3150*/  IMAD.MOV.U32 R38, RZ, RZ, -0x35dec16 ;  /* 0xfca213eaff267424 */ /* 0x000fe200078e00ff */
[----:B------:R-:W-:Y:S01]  /*3160*/  MOV R39, 0x3e928af3 ;  /* 0x3e928af300277802 */ /* 0x000fe20000000f00 */
[----:B------:R-:W-:-:S05]  /*3170*/  UMOV UR17, 0x3e5ade15 ;  /* 0x3e5ade1500117882 */ /* 0x000fca0000000000 */
[----:B------:R-:W-:Y:S01]  /*3180*/  DFMA R38, R36, UR16, R38 ;  /* 0x0000001024267c2b */ /* 0x000fe20008000026 */
[----:B------:R-:W-:Y:S01]  /*3190*/  UMOV UR16, 0x62401315 ;  /* 0x6240131500107882 */ /* 0x000fe20000000000 */
[----:B------:R-:W-:-:S06]  /*31a0*/  UMOV UR17, 0x3ec71dee ;  /* 0x3ec71dee00117882 */ /* 0x000fcc0000000000 */
[----:B------:R-:W-:Y:S01]  /*31b0*/  DFMA R38, R36, R38, UR16 ;  /* 0x0000001024267e2b */ /* 0x000fe20008000026 */
        /* <DEDUP_REMOVED lines=20> */
[----:B------:R-:W-:-:S08]  /*3300*/  DFMA R38, R36, R38, UR16 ;  /* 0x0000001024267e2b */ /* 0x000fd00008000026 */
[----:B------:R-:W-:-:S08]  /*3310*/  DFMA R38, R36, R38, 1 ;  /* 0x3ff000002426742b */ /* 0x000fd00000000026 */
[----:B------:R-:W-:-:S10]  /*3320*/  DFMA R36, R36, R38, 1 ;  /* 0x3ff000002424742b */ /* 0x000fd40000000026 */
[----:B------:R-:W-:Y:S02]  /*3330*/  IMAD R9, R32, 0x100000, R37 ;  /* 0x0010000020097824 */ /* 0x000fe400078e0225 */
[----:B------:R-:W-:Y:S01]  /*3340*/  IMAD.MOV.U32 R8, RZ, RZ, R36 ;  /* 0x000000ffff087224 */ /* 0x000fe200078e0024 */
[----:B------:R-:W-:Y:S06]  /*3350*/  @!P1 BRA `(.L_x_47) ;  /* 0x0000000000309947 */ /* 0x000fec0003800000 */
[----:B------:R-:W-:Y:S01]  /*3360*/  FSETP.GEU.AND P2, PT, |R11|, 4.2275390625, PT ;  /* 0x408748000b00780b */ /* 0x000fe20003f4e200 */
[C---:B------:R-:W-:Y:S02]  /*3370*/  DADD R38, R10.reuse, +INF ;  /* 0x7ff000000a267429 */ /* 0x040fe40000000000 */
[----:B------:R-:W-:-:S08]  /*3380*/  DSETP.GEU.AND P1, PT, R10, RZ, PT ;  /* 0x000000ff0a00722a */ /* 0x000fd00003f2e000 */
[----:B------:R-:W-:Y:S02]  /*3390*/  FSEL R9, R39, RZ, P1 ;  /* 0x000000ff27097208 */ /* 0x000fe40000800000 */
[----:B------:R-:W-:-:S04]  /*33a0*/  @!P2 LEA.HI R8, R32, R32, RZ, 0x1 ;  /* 0x000000202008a211 */ /* 0x000fc800078f08ff */
[----:B------:R-:W-:Y:S02]  /*33b0*/  @!P2 SHF.R.S32.HI R11, RZ, 0x1, R8 ;  /* 0x00000001ff0ba819 */ /* 0x000fe40000011408 */
[----:B------:R-:W-:-:S03]  /*33c0*/  FSEL R8, R38, RZ, P1 ;  /* 0x000000ff26087208 */ /* 0x000fc60000800000 */
[----:B------:R-:W-:Y:S02]  /*33d0*/  @!P2 IMAD.IADD R10, R32, 0x1, -R11 ;  /* 0x00000001200aa824 */ /* 0x000fe400078e0a0b */
[----:B------:R-:W-:-:S03]  /*33e0*/  @!P2 IMAD R37, R11, 0x100000, R37 ;  /* 0x001000000b25a824 */ /* 0x000fc600078e0225 */
[----:B------:R-:W-:Y:S02]  /*33f0*/  @!P2 LEA R11, R10, 0x3ff00000, 0x14 ;  /* 0x3ff000000a0ba811 */ /* 0x000fe400078ea0ff */
[----:B------:R-:W-:-:S06]  /*3400*/  @!P2 MOV R10, RZ ;  /* 0x000000ff000aa202 */ /* 0x000fcc0000000f00 */
[----:B------:R-:W-:-:S11]  /*3410*/  @!P2 DMUL R8, R36, R10 ;  /* 0x0000000a2408a228 */ /* 0x000fd60000000000 */
.L_x_47:
[----:B------:R-:W-:Y:S01]  /*3420*/  DFMA R34, R34, R8, R8 ;  /* 0x000000082222722b */ /* 0x000fe20000000008 */
[----:B------:R-:W-:Y:S01]  /*3430*/  IMAD.MOV.U32 R32, RZ, RZ, R0 ;  /* 0x000000ffff207224 */ /* 0x000fe200078e0000 */
[----:B------:R-:W-:Y:S01]  /*3440*/  DSETP.NEU.AND P1, PT, |R8|, +INF , PT ;  /* 0x7ff000000800742a */ /* 0x000fe20003f2d200 */
[----:B------:R-:W-:-:S07]  /*3450*/  IMAD.MOV.U32 R33, RZ, RZ, 0x0 ;  /* 0x00000000ff217424 */ /* 0x000fce00078e00ff */
[----:B------:R-:W-:Y:S02]  /*3460*/  FSEL R8, R8, R34, !P1 ;  /* 0x0000002208087208 */ /* 0x000fe40004800000 */
[----:B------:R-:W-:Y:S01]  /*3470*/  FSEL R10, R9, R35, !P1 ;  /* 0x00000023090a7208 */ /* 0x000fe20004800000 */
[----:B------:R-:W-:Y:S06]  /*3480*/  RET.REL.NODEC R32 `(_Z24calculateForcesNeighbouriPdS_ddS_dP12ParticleNodeS_P4Cell) ;  /* 0xffffffc820dc7950 */ /* 0x000fec0003c3ffff */
.L_x_48:
[----:B------:R-:W-:-:S00]  /*3490*/  BRA `(.L_x_48) ;  /* 0xfffffffc00fc7947 */ /* 0x000fc0000383ffff */
[----:B------:R-:W-:-:S00]  /*34a0*/  NOP ;  /* 0x0000000000007918 */ /* 0x000fc00000000000 */
        /* <DEDUP_REMOVED lines=13> */
.L_x_325:


//--------------------- .text._Z13neighbourlistiPdP4CellP12ParticleNodeS_S_ii --------------------------
	.section	.text._Z13neighbourlistiPdP4CellP12ParticleNodeS_S_ii,"ax",@progbits
	.align	128
        .global         _Z13neighbourlistiPdP4CellP12ParticleNodeS_S_ii
        .type           _Z13neighbourlistiPdP4CellP12ParticleNodeS_S_ii,@function
        .size           _Z13neighbourlistiPdP4CellP12ParticleNodeS_S_ii,(.L_x_326 - _Z13neighbourlistiPdP4CellP12ParticleNodeS_S_ii)
        .other          _Z13neighbourlistiPdP4CellP12ParticleNodeS_S_ii,@"STO_CUDA_ENTRY STV_DEFAULT"
_Z13neighbourlistiPdP4CellP12ParticleNodeS_S_ii:
.text._Z13neighbourlistiPdP4CellP12ParticleNodeS_S_ii:
[----:B------:R-:W0:Y:S01]  /*0000*/  LDC R1, c[0x0][0x37c] ;  /* 0x0000df00ff017b82 */ /* 0x000e220000000800 */
[----:B------:R-:W1:Y:S01]  /*0010*/  S2R R7, SR_TID.X ;  /* 0x0000000000077919 */ /* 0x000e620000002100 */
[----:B------:R-:W2:Y:S06]  /*0020*/  LDCU UR5, c[0x0][0x2fc] ;  /* 0x00005f80ff0577ac */ /* 0x000eac0008000800 */
[----:B------:R-:W1:Y:S01]  /*0030*/  S2UR UR6, SR_CTAID.X ;  /* 0x00000000000679c3 */ /* 0x000e620000002500 */
[----:B0-----:R-:W-:Y:S01]  /*0040*/  VIADD R1, R1, 0xfffffff0 ;  /* 0xfffffff001017836 */ /* 0x001fe20000000000 */
[----:B------:R-:W-:Y:S01]  /*0050*/  BSSY.RECONVERGENT B0, `(.L_x_49) ;  /* 0x00000b6000007945 */ /* 0x000fe20003800200 */
[----:B------:R-:W0:Y:S01]  /*0060*/  LDCU UR7, c[0x0][0x380] ;  /* 0x00007000ff0777ac */ /* 0x000e220008000800 */
[----:B------:R-:W3:Y:S04]  /*0070*/  LDCU UR4, c[0x0][0x2f8] ;  /* 0x00005f00ff0477ac */ /* 0x000ee80008000800 */
[----:B------:R-:W1:Y:S01]  /*0080*/  LDC R0, c[0x0][0x360] ;  /* 0x0000d800ff007b82 */ /* 0x000e620000000800 */
[----:B------:R-:W4:Y:S01]  /*0090*/  LDCU.64 UR36, c[0x0][0x358] ;  /* 0x00006b00ff2477ac */ /* 0x000f220008000a00 */
[----:B---3--:R-:W-:-:S05]  /*00a0*/  IADD3 R16, P1, PT, R1, UR4, RZ ;  /* 0x0000000401107c10 */ /* 0x008fca000ff3e0ff */
[----:B--2---:R-:W-:Y:S02]  /*00b0*/  IMAD.X R2, RZ, RZ, UR5, P1 ;  /* 0x00000005ff027e24 */ /* 0x004fe400088e06ff */
[----:B-1----:R-:W-:-:S05]  /*00c0*/  IMAD R5, R0, UR6, R7 ;  /* 0x0000000600057c24 */ /* 0x002fca000f8e0207 */
[----:B0-----:R-:W-:-:S13]  /*00d0*/  ISETP.GE.AND P0, PT, R5, UR7, PT ;  /* 0x0000000705007c0c */ /* 0x001fda000bf06270 */
[----:B----4-:R-:W-:Y:S05]  /*00e0*/  @P0 BRA `(.L_x_50) ;  /* 0x0000000800b00947 */ /* 0x010fea0003800000 */
[----:B------:R-:W0:Y:S08]  /*00f0*/  LDC.64 R28, c[0x0][0x3a0] ;  /* 0x0000e800ff1c7b82 */ /* 0x000e300000000a00 */
        /* <DEDUP_REMOVED lines=22> */
[----:B------:R-:W-:-:S07]  /*0260*/  IMAD.MOV.U32 R19, RZ, RZ, R29 ;  /* 0x000000ffff137224 */ /* 0x000fce00078e001d */
[----:B------:R-:W-:Y:S05]  /*0270*/  CALL.REL.NOINC `($__internal_2_$__cuda_sm20_div_rn_f64_full) ;  /* 0x0000001400d87944 */ /* 0x000fea0003c00000 */
[----:B------:R-:W-:Y:S01]  /*0280*/  IMAD.MOV.U32 R12, RZ, RZ, R14 ;  /* 0x000000ffff0c7224 */ /* 0x000fe200078e000e */
[----:B------:R-:W-:-:S07]  /*0290*/  MOV R13, R15 ;  /* 0x0000000f000d7202 */ /* 0x000fce0000000f00 */
.L_x_52:
[----:B------:R-:W-:Y:S05]  /*02a0*/  BSYNC.RECONVERGENT B1 ;  /* 0x0000000000017941 */ /* 0x000fea0003800200 */
.L_x_51:
        /* <DEDUP_REMOVED lines=24> */
[----:B------:R-:W-:Y:S05]  /*0430*/  CALL.REL.NOINC `($__internal_2_$__cuda_sm20_div_rn_f64_full) ;  /* 0x0000001400687944 */ /* 0x000fea0003c00000 */
[----:B------:R-:W-:Y:S01]  /*0440*/  IMAD.MOV.U32 R8, RZ, RZ, R14 ;  /* 0x000000ffff087224 */ /* 0x000fe200078e000e */
[----:B------:R-:W-:-:S07]  /*0450*/  MOV R9, R15 ;  /* 0x0000000f00097202 */ /* 0x000fce0000000f00 */
.L_x_54:
[----:B------:R-:W-:Y:S05]  /*0460*/  BSYNC.RECONVERGENT B1 ;  /* 0x0000000000017941 */ /* 0x000fea0003800200 */
.L_x_53:
[----:B------:R-:W0:Y:S01]  /*0470*/  LDC.64 R32, c[0x0][0x3a0] ;  /* 0x0000e800ff207b82 */ /* 0x000e220000000a00 */
[----:B------:R1:W2:Y:S04]  /*0480*/  LDG.E.64 R18, desc[UR36][R10.64+0x10] ;  /* 0x000010240a127981 */ /* 0x0002a8000c1e1b00 */
[----:B0-----:R-:W3:Y:S01]  /*0490*/  LDG.E.64 R32, desc[UR36][R32.64+0x10] ;  /* 0x0000102420207981 */ /* 0x001ee2000c1e1b00 */
[----:B------:R-:W-:Y:S01]  /*04a0*/  IMAD.MOV.U32 R14, RZ, RZ, 0x1 ;  /* 0x00000001ff0e7424 */ /* 0x000fe200078e00ff */
[----:B-1----:R0:W1:Y:S01]  /*04b0*/  F2I.F64.TRUNC R11, R8 ;  /* 0x00000008000b7311 */ /* 0x002062000030d100 */
        /* <DEDUP_REMOVED lines=20> */
.L_x_56:
[----:B------:R-:W-:Y:S05]  /*0600*/  BSYNC.RECONVERGENT B1 ;  /* 0x0000000000017941 */ /* 0x000fea0003800200 */
.L_x_55:
[----:B------:R-:W0:Y:S02]  /*0610*/  LDC.64 R18, c[0x0][0x3a8] ;  /* 0x0000ea00ff127b82 */ /* 0x000e240000000a00 */
[----:B0-----:R-:W2:Y:S01]  /*0620*/  LDG.E.64 R18, desc[UR36][R18.64] ;  /* 0x0000002412127981 */ /* 0x001ea2000c1e1b00 */
[----:B------:R-:W0:Y:S01]  /*0630*/  MUFU.RCP64H R9, R29 ;  /* 0x0000001d00097308 */ /* 0x000e220000001800 */
[----:B------:R-:W-:Y:S01]  /*0640*/  IMAD.MOV.U32 R8, RZ, RZ, 0x1 ;  /* 0x00000001ff087424 */ /* 0x000fe200078e00ff */
[----:B------:R-:W-:-:S06]  /*0650*/  VIMNMX R12, PT, PT, RZ, R12, !PT ;  /* 0x0000000cff0c7248 */ /* 0x000fcc0007fe0100 */
[----:B------:R1:W3:Y:S01]  /*0660*/  F2I.F64.TRUNC R10, R14 ;  /* 0x0000000e000a7311 */ /* 0x0002e2000030d100 */
[----:B0-----:R-:W-:-:S08]  /*0670*/  DFMA R20, -R28, R8, 1 ;  /* 0x3ff000001c14742b */ /* 0x001fd00000000108 */
[----:B------:R-:W-:-:S08]  /*0680*/  DFMA R20, R20, R20, R20 ;  /* 0x000000141414722b */ /* 0x000fd00000000014 */
[----:B------:R-:W-:-:S08]  /*0690*/  DFMA R20, R8, R20, R8 ;  /* 0x000000140814722b */ /* 0x000fd00000000008 */
[----:B------:R-:W-:-:S08]  /*06a0*/  DFMA R8, -R28, R20, 1 ;  /* 0x3ff000001c08742b */ /* 0x000fd00000000114 */
[----:B------:R-:W-:-:S08]  /*06b0*/  DFMA R22, R20, R8, R20 ;  /* 0x000000081416722b */ /* 0x000fd00000000014 */
[----:B--2---:R-:W-:Y:S01]  /*06c0*/  DMUL R8, R22, R18 ;  /* 0x0000001216087228 */ /* 0x004fe20000000000 */
[----:B------:R-:W-:-:S07]  /*06d0*/  FSETP.GEU.AND P1, PT, |R19|, 6.5827683646048100446e-37, PT ;  /* 0x036000001300780b */ /* 0x000fce0003f2e200 */
[----:B------:R-:W-:-:S08]  /*06e0*/  DFMA R20, -R28, R8, R18 ;  /* 0x000000081c14722b */ /* 0x000fd00000000112 */
[----:B------:R-:W-:-:S10]  /*06f0*/  DFMA R8, R22, R20, R8 ;  /* 0x000000141608722b */ /* 0x000fd40000000008 */
[----:B------:R-:W-:-:S05]  /*0700*/  FFMA R0, RZ, R29, R9 ;  /* 0x0000001dff007223 */ /* 0x000fca0000000009 */
[----:B------:R-:W-:-:S13]  /*0710*/  FSETP.GT.AND P0, PT, |R0|, 1.469367938527859385e-39, PT ;  /* 0x001000000000780b */ /* 0x000fda0003f04200 */
[----:B-1-3--:R-:W-:Y:S05]  /*0720*/  @P0 BRA P1, `(.L_x_57) ;  /* 0x0000000000200947 */ /* 0x00afea0000800000 */
[----:B------:R-:W-:Y:S01]  /*0730*/  IMAD.MOV.U32 R9, RZ, RZ, R19 ;  /* 0x000000ffff097224 */ /* 0x000fe200078e0013 */
[----:B------:R-:W-:Y:S01]  /*0740*/  MOV R8, R18 ;  /* 0x0000001200087202 */ /* 0x000fe20000000f00 */
[----:B------:R-:W-:Y:S01]  /*0750*/  IMAD.MOV.U32 R14, RZ, RZ, R28 ;  /* 0x000000ffff0e7224 */ /* 0x000fe200078e001c */
[----:B------:R-:W-:Y:S01]  /*0760*/  MOV R0, 0x790 ;  /* 0x0000079000007802 */ /* 0x000fe20000000f00 */
[----:B------:R-:W-:-:S07]  /*0770*/  IMAD.MOV.U32 R19, RZ, RZ, R29 ;  /* 0x000000ffff137224 */ /* 0x000fce00078e001d */
[----:B------:R-:W-:Y:S05]  /*0780*/  CALL.REL.NOINC `($__internal_2_$__cuda_sm20_div_rn_f64_full) ;  /* 0x0000001000947944 */ /* 0x000fea0003c00000 */
[----:B------:R-:W-:Y:S02]  /*0790*/  IMAD.MOV.U32 R8, RZ, RZ, R14 ;  /* 0x000000ffff087224 */ /* 0x000fe400078e000e */
[----:B------:R-:W-:-:S07]  /*07a0*/  IMAD.MOV.U32 R9, RZ, RZ, R15 ;  /* 0x000000ffff097224 */ /* 0x000fce00078e000f */
.L_x_57:
[----:B------:R-:W0:Y:S02]  /*07b0*/  LDC.64 R18, c[0x0][0x3a8] ;  /* 0x0000ea00ff127b82 */ /* 0x000e240000000a00 */
[----:B0-----:R-:W2:Y:S01]  /*07c0*/  LDG.E.64 R18, desc[UR36][R18.64+0x8] ;  /* 0x0000082412127981 */ /* 0x001ea2000c1e1b00 */
[----:B------:R-:W0:Y:S01]  /*07d0*/  MUFU.RCP64H R15, R31 ;  /* 0x0000001f000f7308 */ /* 0x000e220000001800 */
[----:B------:R-:W-:Y:S01]  /*07e0*/  IMAD.MOV.U32 R14, RZ, RZ, 0x1 ;  /* 0x00000001ff0e7424 */ /* 0x000fe200078e00ff */
[----:B------:R-:W-:-:S06]  /*07f0*/  VIMNMX R11, PT, PT, RZ, R11, !PT ;  /* 0x0000000bff0b7248 */ /* 0x000fcc0007fe0100 */
[----:B------:R-:W1:Y:S01]  /*0800*/  F2I.F64.TRUNC R13, R8 ;  /* 0x00000008000d7311 */ /* 0x000e62000030d100 */
[----:B0-----:R-:W-:Y:S01]  /*0810*/  DFMA R20, -R30, R14, 1 ;  /* 0x3ff000001e14742b */ /* 0x001fe2000000010e */
[----:B-1----:R-:W-:-:S07]  /*0820*/  VIADDMNMX R12, R13, 0xffffffff, R12, PT ;  /* 0xffffffff0d0c7846 */ /* 0x002fce000380010c */
        /* <DEDUP_REMOVED lines=10> */
[----:B------:R-:W-:Y:S05]  /*08d0*/  @P0 BRA P1, `(.L_x_58) ;  /* 0x0000000000180947 */ /* 0x000fea0000800000 */
[----:B------:R-:W-:Y:S01]  /*08e0*/  IMAD.MOV.U32 R9, RZ, RZ, R19 ;  /* 0x000000ffff097224 */ /* 0x000fe200078e0013 */
[----:B------:R-:W-:Y:S01]  /*08f0*/  MOV R8, R18 ;  /* 0x0000001200087202 */ /* 0x000fe20000000f00 */
[----:B------:R-:W-:Y:S01]  /*0900*/  IMAD.MOV.U32 R14, RZ, RZ, R30 ;  /* 0x000000ffff0e7224 */ /* 0x000fe200078e001e */
[----:B------:R-:W-:Y:S01]  /*0910*/  MOV R0, 0x940 ;  /* 0x0000094000007802 */ /* 0x000fe20000000f00 */
[----:B------:R-:W-:-:S07]  /*0920*/  IMAD.MOV.U32 R19, RZ, RZ, R31 ;  /* 0x000000ffff137224 */ /* 0x000fce00078e001f */
[----:B------:R-:W-:Y:S05]  /*0930*/  CALL.REL.NOINC `($__internal_2_$__cuda_sm20_div_rn_f64_full) ;  /* 0x0000001000287944 */ /* 0x000fea0003c00000 */
.L_x_58:
        /* <DEDUP_REMOVED lines=27> */
.L_x_59:
[----:B------:R-:W0:Y:S01]  /*0af0*/  F2I.F64.TRUNC R9, R8 ;  /* 0x0000000800097311 */ /* 0x000e22000030d100 */
[----:B------:R-:W1:Y:S08]  /*0b00*/  LDC.64 R14, c[0x0][0x398] ;  /* 0x0000e600ff0e7b82 */ /* 0x000e700000000a00 */
[----:B------:R-:W2:Y:S01]  /*0b10*/  LDC.64 R18, c[0x0][0x390] ;  /* 0x0000e400ff127b82 */ /* 0x000ea20000000a00 */
[----:B0-----:R-:W-:-:S05]  /*0b20*/  VIADDMNMX R10, R9, 0xffffffff, R10, PT ;  /* 0xffffffff090a7846 */ /* 0x001fca000380010a */
[----:B------:R-:W-:-:S04]  /*0b30*/  IMAD R10, R13, R10, RZ ;  /* 0x0000000a0d0a7224 */ /* 0x000fc800078e02ff */
[----:B------:R-:W-:-:S04]  /*0b40*/  IMAD R10, R17, R10, R12 ;  /* 0x0000000a110a7224 */ /* 0x000fc800078e020c */
[----:B------:R-:W-:Y:S02]  /*0b50*/  IMAD R13, R13, R28, R10 ;  /* 0x0000001c0d0d7224 */ /* 0x000fe400078e020a */
[----:B-1----:R-:W-:-:S04]  /*0b60*/  IMAD.WIDE R10, R5, 0x8, R14 ;  /* 0x00000008050a7825 */ /* 0x002fc800078e020e */
[----:B--2---:R-:W-:Y:S01]  /*0b70*/  IMAD.WIDE R12, R13, 0x4, R18 ;  /* 0x000000040d0c7825 */ /* 0x004fe200078e0212 */
[----:B------:R0:W-:Y:S05]  /*0b80*/  STG.E desc[UR36][R10.64], R5 ;  /* 0x000000050a007986 */ /* 0x0001ea000c101924 */
[----:B------:R-:W2:Y:S04]  /*0b90*/  ATOMG.E.EXCH.STRONG.GPU PT, R13, desc[UR36][R12.64], R5 ;  /* 0x800000050c0d79a8 */ /* 0x000ea8000c1ef124 */
[----:B--2---:R0:W-:Y:S02]  /*0ba0*/  STG.E desc[UR36][R10.64+0x4], R13 ;  /* 0x0000040d0a007986 */ /* 0x0041e4000c101924 */
.L_x_50:
[----:B------:R-:W-:Y:S05]  /*0bb0*/  BSYNC.RECONVERGENT B0 ;  /* 0x0000000000007941 */ /* 0x000fea0003800200 */
.L_x_49:
[----:B0-----:R-:W0:Y:S08]  /*0bc0*/  LDC.64 R4, c[0x0][0x3b0] ;  /* 0x0000ec00ff047b82 */ /* 0x001e300000000a00 */
[----:B------:R-:W-:Y:S01]  /*0bd0*/  BAR.SYNC.DEFER_BLOCKING 0x0 ;  /* 0x0000000000007b1d */ /* 0x000fe20000010000 */
[----:B0-----:R-:W-:-:S04]  /*0be0*/  ISETP.NE.AND P0, PT, R4, R5, PT ;  /* 0x000000050400720c */ /* 0x001fc80003f05270 */
[----:B------:R-:W-:-:S04]  /*0bf0*/  ISETP.NE.AND P0, PT, R4, RZ, P0 ;  /* 0x000000ff0400720c */ /* 0x000fc80000705270 */
[----:B------:R-:W-:-:S13]  /*0c00*/  ISETP.NE.OR P0, PT, R7, RZ, P0 ;  /* 0x000000ff0700720c */ /* 0x000fda0000705670 */
[----:B------:R-:W-:Y:S05]  /*0c10*/  @P0 EXIT ;  /* 0x000000000000094d */ /* 0x000fea0003800000 */
[----:B------:R-:W-:-:S13]  /*0c20*/  ISETP.NE.AND P0, PT, R4, RZ, PT ;  /* 0x000000ff0400720c */ /* 0x000fda0003f05270 */
[----:B------:R-:W-:Y:S05]  /*0c30*/  @P0 BRA `(.L_x_60) ;  /* 0x0000000000240947 */ /* 0x000fea0003800000 */
[----:B------:R-:W-:Y:S01]  /*0c40*/  MOV R0, 0x28 ;  /* 0x0000002800007802 */ /* 0x000fe20000000f00 */
[----:B------:R-:W0:Y:S01]  /*0c50*/  LDCU.64 UR4, c[0x4][URZ] ;  /* 0x01000000ff0477ac */ /* 0x000e220008000a00 */
[----:B------:R-:W-:Y:S02]  /*0c60*/  CS2R R6, SRZ ;  /* 0x0000000000067805 */ /* 0x000fe4000001ff00 */
[----:B------:R1:W2:Y:S01]  /*0c70*/  LDC.64 R8, c[0x4][R0] ;  /* 0x0100000000087b82 */ /* 0x0002a20000000a00 */
[----:B0-----:R-:W-:Y:S02]  /*0c80*/  IMAD.U32 R4, RZ, RZ, UR4 ;  /* 0x00000004ff047e24 */ /* 0x001fe4000f8e00ff */
[----:B-1----:R-:W-:-:S07]  /*0c90*/  IMAD.U32 R5, RZ, RZ, UR5 ;  /* 0x00000005ff057e24 */ /* 0x002fce000f8e00ff */
[----:B------:R-:W-:-:S07]  /*0ca0*/  LEPC R20, `(.L_x_61) ;  /* 0x000000001014794e */ /* 0x000fce0000000000 */
[----:B--2---:R-:W-:Y:S05]  /*0cb0*/  CALL.ABS.NOINC R8 ;  /* 0x0000000008007343 */ /* 0x004fea0003c00000 */
.L_x_61:
[----:B------:R-:W-:Y:S05]  /*0cc0*/  BRA `(.L_x_62) ;  /* 0x0000000000207947 */ /* 0x000fea0003800000 */
.L_x_60:
[----:B------:R-:W-:Y:S01]  /*0cd0*/  MOV R0, 0x28 ;  /* 0x0000002800007802 */ /* 0x000fe20000000f00 */
[----:B------:R-:W0:Y:S01]  /*0ce0*/  LDCU.64 UR4, c[0x4][0x8] ;  /* 0x01000100ff0477ac */ /* 0x000e220008000a00 */
[----:B------:R-:W-:Y:S02]  /*0cf0*/  CS2R R6, SRZ ;  /* 0x0000000000067805 */ /* 0x000fe4000001ff00 */
[----:B------:R1:W2:Y:S01]  /*0d00*/  LDC.64 R8, c[0x4][R0] ;  /* 0x0100000000087b82 */ /* 0x0002a20000000a00 */
[----:B0-----:R-:W-:Y:S01]  /*0d10*/  IMAD.U32 R4, RZ, RZ, UR4 ;  /* 0x00000004ff047e24 */ /* 0x001fe2000f8e00ff */
[----:B-1----:R-:W-:-:S07]  /*0d20*/  MOV R5, UR5 ;  /* 0x0000000500057c02 */ /* 0x002fce0008000f00 */
[----:B------:R-:W-:-:S07]  /*0d30*/  LEPC R20, `(.L_x_62) ;  /* 0x000000001014794e */ /* 0x000fce0000000000 */
[----:B--2---:R-:W-:Y:S05]  /*0d40*/  CALL.ABS.NOINC R8 ;  /* 0x0000000008007343 */ /* 0x004fea0003c00000 */
.L_x_62:
[----:B------:R-:W-:-:S07]  /*0d50*/  IMAD.MOV.U32 R17, RZ, RZ, RZ ;  /* 0x000000ffff117224 */ /* 0x000fce00078e00ff */
.L_x_73:
[----:B------:R-:W0:Y:S02]  /*0d60*/  LDC.64 R14, c[0x0][0x3a0] ;  /* 0x0000e800ff0e7b82 */ /* 0x000e240000000a00 */
[----:B0-----:R-:W2:Y:S06]  /*0d70*/  LDG.E.64 R14, desc[UR36][R14.64] ;  /* 0x000000240e0e7981 */ /* 0x001eac000c1e1b00 */
[----:B------:R-:W0:Y:S02]  /*0d80*/  LDC.64 R8, c[0x0][0x3a8] ;  /* 0x0000ea00ff087b82 */ /* 0x000e240000000a00 */
[----:B0-----:R-:W3:Y:S01]  /*0d90*/  LDG.E.64 R8, desc[UR36][R8.64] ;  /* 0x0000002408087981 */ /* 0x001ee2000c1e1b00 */
[----:B------:R-:W-:Y:S01]  /*0da0*/  IMAD.MOV.U32 R4, RZ, RZ, 0x1 ;  /* 0x00000001ff047424 */ /* 0x000fe200078e00ff */
[----:B--2---:R-:W0:Y:S05]  /*0db0*/  MUFU.RCP64H R5, R15 ;  /* 0x0000000f00057308 */ /* 0x004e2a0000001800 */
[----:B0-----:R-:W-:-:S08]  /*0dc0*/  DFMA R6, -R14, R4, 1 ;  /* 0x3ff000000e06742b */ /* 0x001fd00000000104 */
[----:B------:R-:W-:Y:S01]  /*0dd0*/  DFMA R6, R6, R6, R6 ;  /* 0x000000060606722b */ /* 0x000fe20000000006 */
[----:B---3--:R-:W-:-:S07]  /*0de0*/  FSETP.GEU.AND P1, PT, |R9|, 6.5827683646048100446e-37, PT ;  /* 0x036000000900780b */ /* 0x008fce0003f2e200 */
        /* <DEDUP_REMOVED lines=10> */
[----:B------:R-:W-:-:S07]  /*0e90*/  MOV R0, 0xeb0 ;  /* 0x00000eb000007802 */ /* 0x000fce0000000f00 */
[----:B------:R-:W-:Y:S05]  /*0ea0*/  CALL.REL.NOINC `($__internal_2_$__cuda_sm20_div_rn_f64_full) ;  /* 0x0000000800cc7944 */ /* 0x000fea0003c00000 */
[----:B------:R-:W-:Y:S02]  /*0eb0*/  IMAD.MOV.U32 R10, RZ, RZ, R14 ;  /* 0x000000ffff0a7224 */ /* 0x000fe400078e000e */
[----:B------:R-:W-:-:S07]  /*0ec0*/  IMAD.MOV.U32 R11, RZ, RZ, R15 ;  /* 0x000000ffff0b7224 */ /* 0x000fce00078e000f */
.L_x_63:
[----:B------:R-:W0:Y:S02]  /*0ed0*/  LDC.64 R14, c[0x0][0x3a0] ;  /* 0x0000e800ff0e7b82 */ /* 0x000e240000000a00 */
[----:B0-----:R-:W2:Y:S06]  /*0ee0*/  LDG.E.64 R14, desc[UR36][R14.64+0x8] ;  /* 0x000008240e0e7981 */ /* 0x001eac000c1e1b00 */
[----:B------:R-:W0:Y:S02]  /*0ef0*/  LDC.64 R8, c[0x0][0x3a8] ;  /* 0x0000ea00ff087b82 */ /* 0x000e240000000a00 */
[----:B0-----:R-:W3:Y:S01]  /*0f00*/  LDG.E.64 R8, desc[UR36][R8.64+0x8] ;  /* 0x0000082408087981 */ /* 0x001ee2000c1e1b00 */
[----:B------:R-:W-:Y:S01]  /*0f10*/  IMAD.MOV.U32 R4, RZ, RZ, 0x1 ;  /* 0x00000001ff047424 */ /* 0x000fe200078e00ff */
[----:B------:R0:W1:Y:S08]  /*0f20*/  F2I.F64.TRUNC R10, R10 ;  /* 0x0000000a000a7311 */ /* 0x000070000030d100 */
[----:B--2---:R-:W2:Y:S02]  /*0f30*/  MUFU.RCP64H R5, R15 ;  /* 0x0000000f00057308 */ /* 0x004ea40000001800 */
[----:B--2---:R-:W-:-:S08]  /*0f40*/  DFMA R6, -R14, R4, 1 ;  /* 0x3ff000000e06742b */ /* 0x004fd00000000104 */
        /* <DEDUP_REMOVED lines=10> */
[----:B01----:R-:W-:Y:S05]  /*0ff0*/  @P0 BRA P1, `(.L_x_64) ;  /* 0x0000000000140947 */ /* 0x003fea0000800000 */
[----:B------:R-:W-:Y:S02]  /*1000*/  MOV R19, R15 ;  /* 0x0000000f00137202 */ /* 0x000fe40000000f00 */
[----:B------:R-:W-:-:S07]  /*1010*/  MOV R0, 0x1030 ;  /* 0x0000103000007802 */ /* 0x000fce0000000f00 */
[----:B------:R-:W-:Y:S05]  /*1020*/  CALL.REL.NOINC `($__internal_2_$__cuda_sm20_div_rn_f64_full) ;  /* 0x00000008006c7944 */ /* 0x000fea0003c00000 */
[----:B------:R-:W-:Y:S02]  /*1030*/  IMAD.MOV.U32 R4, RZ, RZ, R14 ;  /* 0x000000ffff047224 */ /* 0x000fe400078e000e */
[----:B------:R-:W-:-:S07]  /*1040*/  IMAD.MOV.U32 R5, RZ, RZ, R15 ;  /* 0x000000ffff057224 */ /* 0x000fce00078e000f */
.L_x_64:
[----:B------:R-:W0:Y:S02]  /*1050*/  LDC.64 R14, c[0x0][0x3a0] ;  /* 0x0000e800ff0e7b82 */ /* 0x000e240000000a00 */
[----:B0-----:R-:W2:Y:S06]  /*1060*/  LDG.E.64 R14, desc[UR36][R14.64+0x10] ;  /* 0x000010240e0e7981 */ /* 0x001eac000c1e1b00 */
[----:B------:R-:W0:Y:S02]  /*1070*/  LDC.64 R8, c[0x0][0x3a8] ;  /* 0x0000ea00ff087b82 */ /* 0x000e240000000a00 */
[----:B0-----:R-:W3:Y:S01]  /*1080*/  LDG.E.64 R8, desc[UR36][R8.64+0x10] ;  /* 0x0000102408087981 */ /* 0x001ee2000c1e1b00 */
[----:B------:R-:W-:Y:S01]  /*1090*/  IMAD.MOV.U32 R6, RZ, RZ, 0x1 ;  /* 0x00000001ff067424 */ /* 0x000fe200078e00ff */
[----:B------:R-:W0:Y:S08]  /*10a0*/  F2I.F64.TRUNC R5, R4 ;  /* 0x0000000400057311 */ /* 0x000e30000030d100 */
[----:B--2---:R-:W1:Y:S02]  /*10b0*/  MUFU.RCP64H R7, R15 ;  /* 0x0000000f00077308 */ /* 0x004e640000001800 */
[----:B-1----:R-:W-:-:S08]  /*10c0*/  DFMA R12, -R14, R6, 1 ;  /* 0x3ff000000e0c742b */ /* 0x002fd00000000106 */
[----:B------:R-:W-:Y:S01]  /*10d0*/  DFMA R12, R12, R12, R12 ;  /* 0x0000000c0c0c722b */ /* 0x000fe2000000000c */
[----:B---3--:R-:W-:-:S07]  /*10e0*/  FSETP.GEU.AND P1, PT, |R9|, 6.5827683646048100446e-37, PT ;  /* 0x036000000900780b */ /* 0x008fce0003f2e200 */
[----:B------:R-:W-:-:S08]  /*10f0*/  DFMA R12, R6, R12, R6 ;  /* 0x0000000c060c722b */ /* 0x000fd00000000006 */
[----:B------:R-:W-:-:S08]  /*1100*/  DFMA R6, -R14, R12, 1 ;  /* 0x3ff000000e06742b */ /* 0x000fd0000000010c */
[----:B------:R-:W-:-:S08]  /*1110*/  DFMA R6, R12, R6, R12 ;  /* 0x000000060c06722b */ /* 0x000fd0000000000c */
[----:B------:R-:W-:-:S08]  /*1120*/  DMUL R12, R8, R6 ;  /* 0x00000006080c7228 */ /* 0x000fd00000000000 */
[----:B------:R-:W-:-:S08]  /*1130*/  DFMA R18, -R14, R12, R8 ;  /* 0x0000000c0e12722b */ /* 0x000fd00000000108 */
[----:B------:R-:W-:Y:S01]  /*1140*/  DFMA R6, R6, R18, R12 ;  /* 0x000000120606722b */ /* 0x000fe2000000000c */
[----:B0-----:R-:W-:-:S09]  /*1150*/  IMAD R12, R10, R5, RZ ;  /* 0x000000050a0c7224 */ /* 0x001fd200078e02ff */
        /* <DEDUP_REMOVED lines=8> */
.L_x_65:
[----:B------:R-:W0:Y:S02]  /*11e0*/  F2I.F64.TRUNC R7, R6 ;  /* 0x0000000600077311 */ /* 0x000e24000030d100 */
[----:B0-----:R-:W-:-:S05]  /*11f0*/  IMAD R0, R12, R7, RZ ;  /* 0x000000070c007224 */ /* 0x001fca00078e02ff */
[----:B------:R-:W-:-:S13]  /*1200*/  ISETP.GE.AND P0, PT, R17, R0, PT ;  /* 0x000000001100720c */ /* 0x000fda0003f06270 */
[----:B------:R-:W-:Y:S05]  /*1210*/  @P0 EXIT ;  /* 0x000000000000094d */ /* 0x000fea0003800000 */
[----:B------:R-:W0:Y:S02]  /*1220*/  LDC.64 R18, c[0x0][0x390] ;  /* 0x0000e400ff127b82 */ /* 0x000e240000000a00 */
[----:B0-----:R-:W-:-:S05]  /*1230*/  IMAD.WIDE.U32 R18, R17, 0x4, R18 ;  /* 0x0000000411127825 */ /* 0x001fca00078e0012 */
[----:B------:R-:W2:Y:S01]  /*1240*/  LDG.E R0, desc[UR36][R18.64] ;  /* 0x0000002412007981 */ /* 0x000ea2000c1e1900 */
[----:B------:R-:W-:Y:S01]  /*1250*/  BSSY.RECONVERGENT B7, `(.L_x_66) ;  /* 0x0000076000077945 */ /* 0x000fe20003800200 */
[----:B--2---:R-:W-:-:S13]  /*1260*/  ISETP.NE.AND P0, PT, R0, -0x1, PT ;  /* 0xffffffff0000780c */ /* 0x004fda0003f05270 */
[----:B------:R-:W-:Y:S05]  /*1270*/  @!P0 BRA `(.L_x_67) ;  /* 0x0000000400cc8947 */ /* 0x000fea0003800000 */
[----:B------:R-:W-:Y:S01]  /*1280*/  IABS R15, R10 ;  /* 0x0000000a000f7213 */ /* 0x000fe20000000000 */
[----:B------:R-:W0:Y:S01]  /*1290*/  LDCU.64 UR4, c[0x4][0x10] ;  /* 0x01000200ff0477ac */ /* 0x000e220008000a00 */
[----:B------:R-:W-:Y:S02]  /*12a0*/  IABS R0, R12 ;  /* 0x0000000c00007213 */ /* 0x000fe40000000000 */
[----:B------:R-:W1:Y:S01]  /*12b0*/  I2F.RP R4, R15 ;  /* 0x0000000f00047306 */ /* 0x000e620000209400 */
[----:B------:R-:W-:-:S07]  /*12c0*/  IABS R3, R5 ;  /* 0x0000000500037213 */ /* 0x000fce0000000000 */
[----:B------:R-:W2:Y:S08]  /*12d0*/  I2F.RP R14, R0 ;  /* 0x00000000000e7306 */ /* 0x000eb00000209400 */
[----:B-1----:R-:W1:Y:S08]  /*12e0*/  MUFU.RCP R4, R4 ;  /* 0x0000000400047308 */ /* 0x002e700000001000 */
[----:B------:R-:W3:Y:S08]  /*12f0*/  I2F.RP R13, R3 ;  /* 0x00000003000d7306 */ /* 0x000ef00000209400 */
[----:B--2---:R-:W-:Y:S01]  /*1300*/  MUFU.RCP R14, R14 ;  /* 0x0000000e000e7308 */ /* 0x004fe20000001000 */
[----:B-1----:R-:W-:-:S02]  /*1310*/  IADD3 R6, PT, PT, R4, 0xffffffe, RZ ;  /* 0x0ffffffe04067810 */ /* 0x002fc40007ffe0ff */
[----:B------:R-:W-:-:S05]  /*1320*/  IABS R4, R17 ;  /* 0x0000001100047213 */ /* 0x000fca0000000000 */
[----:B------:R1:W2:Y:S08]  /*1330*/  F2I.FTZ.U32.TRUNC.NTZ R7, R6 ;  /* 0x0000000600077305 */ /* 0x0002b0000021f000 */
[----:B---3--:R-:W3:Y:S01]  /*1340*/  MUFU.RCP R13, R13 ;  /* 0x0000000d000d7308 */ /* 0x008ee20000001000 */
[----:B-1----:R-:W-:Y:S02]  /*1350*/  IMAD.MOV.U32 R6, RZ, RZ, RZ ;  /* 0x000000ffff067224 */ /* 0x002fe400078e00ff */
[----:B--2---:R-:W-:-:S04]  /*1360*/  IMAD.MOV R8, RZ, RZ, -R7 ;  /* 0x000000ffff087224 */ /* 0x004fc800078e0a07 */
[----:B------:R-:W-:Y:S01]  /*1370*/  IMAD R9, R8, R15, RZ ;  /* 0x0000000f08097224 */ /* 0x000fe200078e02ff */
[----:B------:R-:W-:-:S03]  /*1380*/  IABS R8, R10 ;  /* 0x0000000a00087213 */ /* 0x000fc60000000000 */
[----:B------:R-:W-:-:S04]  /*1390*/  IMAD.HI.U32 R7, R7, R9, R6 ;  /* 0x0000000907077227 */ /* 0x000fc800078e0006 */
[----:B------:R-:W-:Y:S02]  /*13a0*/  IMAD.MOV R6, RZ, RZ, -R8 ;  /* 0x000000ffff067224 */ /* 0x000fe400078e0a08 */
[----:B------:R-:W-:Y:S01]  /*13b0*/  IMAD.HI.U32 R11, R7, R4, RZ ;  /* 0x00000004070b7227 */ /* 0x000fe200078e00ff */
[----:B---3--:R-:W-:-:S03]  /*13c0*/  IADD3 R7, PT, PT, R13, 0xffffffe, RZ ;  /* 0x0ffffffe0d077810 */ /* 0x008fc60007ffe0ff */
[----:B------:R-:W-:Y:S02]  /*13d0*/  IMAD R6, R11, R6, R4 ;  /* 0x000000060b067224 */ /* 0x000fe400078e0204 */
[----:B------:R-:W-:Y:S01]  /*13e0*/  VIADD R8, R14, 0xffffffe ;  /* 0x0ffffffe0e087836 */ /* 0x000fe20000000000 */
[----:B------:R-:W-:Y:S01]  /*13f0*/  F2I.FTZ.U32.TRUNC.NTZ R7, R7 ;  /* 0x0000000700077305 */ /* 0x000fe2000021f000 */
[----:B------:R-:W-:Y:S02]  /*1400*/  IABS R14, R5 ;  /* 0x00000005000e7213 */ /* 0x000fe40000000000 */
[----:B------:R-:W-:-:S03]  /*1410*/  ISETP.GT.U32.AND P1, PT, R15, R6, PT ;  /* 0x000000060f00720c */ /* 0x000fc60003f24070 */
[----:B------:R-:W-:Y:S02]  /*1420*/  IMAD.MOV R14, RZ, RZ, -R14 ;  /* 0x000000ffff0e7224 */ /* 0x000fe400078e0a0e */
[----:B------:R1:W2:Y:S08]  /*1430*/  F2I.FTZ.U32.TRUNC.NTZ R9, R8 ;  /* 0x0000000800097305 */ /* 0x0002b0000021f000 */
[----:B------:R-:W-:Y:S01]  /*1440*/  @!P1 IMAD.IADD R6, R6, 0x1, -R15 ;  /* 0x0000000106069824 */ /* 0x000fe200078e0a0f */
[----:B-1----:R-:W-:Y:S01]  /*1450*/  MOV R8, RZ ;  /* 0x000000ff00087202 */ /* 0x002fe20000000f00 */
[----:B------:R-:W-:Y:S01]  /*1460*/  @!P1 VIADD R11, R11, 0x1 ;  /* 0x000000010b0b9836 */ /* 0x000fe20000000000 */
[----:B------:R-:W-:-:S02]  /*1470*/  ISETP.NE.AND P1, PT, R10, RZ, PT ;  /* 0x000000ff0a00720c */ /* 0x000fc40003f25270 */
[----:B------:R-:W-:Y:S02]  /*1480*/  ISETP.GE.U32.AND P0, PT, R6, R15, PT ;  /* 0x0000000f0600720c */ /* 0x000fe40003f06070 */
[----:B------:R-:W-:Y:S01]  /*1490*/  LOP3.LUT R6, R17, R10, RZ, 0x3c, !PT ;  /* 0x0000000a11067212 */ /* 0x000fe200078e3cff */
[----:B--2---:R-:W-:-:S03]  /*14a0*/  IMAD.MOV R15, RZ, RZ, -R9 ;  /* 0x000000ffff0f7224 */ /* 0x004fc600078e0a09 */
[----:B------:R-:W-:Y:S01]  /*14b0*/  ISETP.GE.AND P2, PT, R6, RZ, PT ;  /* 0x000000ff0600720c */ /* 0x000fe20003f46270 */
[----:B------:R-:W-:-:S06]  /*14c0*/  IMAD.MOV R6, RZ, RZ, -R7 ;  /* 0x000000ffff067224 */ /* 0x000fcc00078e0a07 */
[----:B------:R-:W-:-:S04]  /*14d0*/  @P0 VIADD R11, R11, 0x1 ;  /* 0x000000010b0b0836 */ /* 0x000fc80000000000 */
[----:B------:R-:W-:Y:S02]  /*14e0*/  IMAD.MOV.U32 R13, RZ, RZ, R11 ;  /* 0x000000ffff0d7224 */ /* 0x000fe400078e000b */
[----:B------:R-:W-:Y:S02]  /*14f0*/  IMAD R11, R15, R0, RZ ;  /* 0x000000000f0b7224 */ /* 0x000fe400078e02ff */
[----:B------:R-:W-:Y:S01]  /*1500*/  @!P2 IMAD.MOV R13, RZ, RZ, -R13 ;  /* 0x000000ffff0da224 */ /* 0x000fe200078e0a0d */
[----:B------:R-:W-:Y:S01]  /*1510*/  @!P1 LOP3.LUT R13, RZ, R10, RZ, 0x33, !PT ;  /* 0x0000000aff0d9212 */ /* 0x000fe200078e33ff */
[----:B------:R-:W-:Y:S01]  /*1520*/  IMAD.HI.U32 R9, R9, R11, R8 ;  /* 0x0000000b09097227 */ /* 0x000fe200078e0008 */
[----:B------:R-:W-:-:S03]  /*1530*/  IABS R8, R12 ;  /* 0x0000000c00087213 */ /* 0x000fc60000000000 */
[----:B------:R-:W-:Y:S02]  /*1540*/  IMAD R11, R6, R3, RZ ;  /* 0x00000003060b7224 */ /* 0x000fe400078e02ff */
[----:B------:R-:W-:Y:S01]  /*1550*/  IMAD.MOV R15, RZ, RZ, -R8 ;  /* 0x000000ffff0f7224 */ /* 0x000fe200078e0a08 */
[----:B------:R-:W-:Y:S01]  /*1560*/  IABS R8, R13 ;  /* 0x0000000d00087213 */ /* 0x000fe20000000000 */
[----:B------:R-:W-:Y:S02]  /*1570*/  IMAD.MOV.U32 R6, RZ, RZ, RZ ;  /* 0x000000ffff067224 */ /* 0x000fe400078e00ff */
[----:B------:R-:W-:-:S04]  /*1580*/  IMAD.HI.U32 R9, R9, R4, RZ ;  /* 0x0000000409097227 */ /* 0x000fc800078e00ff */
[----:B------:R-:W-:Y:S01]  /*1590*/  IMAD.HI.U32 R6, R7, R11, R6 ;  /* 0x0000000b07067227 */ /* 0x000fe200078e0006 */
[----:B------:R-:W-:-:S03]  /*15a0*/  MOV R7, R15 ;  /* 0x0000000f00077202 */ /* 0x000fc60000000f00 */
[----:B------:R-:W-:Y:S02]  /*15b0*/  IMAD.MOV.U32 R11, RZ, RZ, R8 ;  /* 0x000000ffff0b7224 */ /* 0x000fe400078e0008 */
[----:B------:R-:W-:Y:S02]  /*15c0*/  IMAD R7, R9, R7, R4 ;  /* 0x0000000709077224 */ /* 0x000fe400078e0204 */
[----:B------:R-:W-:Y:S02]  /*15d0*/  IMAD.MOV.U32 R8, RZ, RZ, R14 ;  /* 0x000000ffff087224 */ /* 0x000fe400078e000e */
[----:B------:R-:W-:Y:S01]  /*15e0*/  IMAD.HI.U32 R6, R6, R11, RZ ;  /* 0x0000000b06067227 */ /* 0x000fe200078e00ff */
[----:B------:R-:W-:-:S03]  /*15f0*/  ISETP.GT.U32.AND P1, PT, R0, R7, PT ;  /* 0x000000070000720c */ /* 0x000fc60003f24070 */
[----:B------:R-:W-:Y:S02]  /*1600*/  IMAD R11, R6, R8, R11 ;  /* 0x00000008060b7224 */ /* 0x000fe400078e020b */
[----:B0-----:R-:W-:Y:S02]  /*1610*/  IMAD.U32 R4, RZ, RZ, UR4 ;  /* 0x00000004ff047e24 */ /* 0x001fe4000f8e00ff */
[----:B------:R-:W-:Y:S01]  /*1620*/  IMAD.MOV.U32 R6, RZ, RZ, R16 ;  /* 0x000000ffff067224 */ /* 0x000fe200078e0010 */
[----:B------:R-:W-:-:S05]  /*1630*/  ISETP.GT.U32.AND P0, PT, R3, R11, PT ;  /* 0x0000000b0300720c */ /* 0x000fca0003f04070 */
[----:B------:R-:W-:Y:S02]  /*1640*/  @!P1 IMAD.IADD R7, R7, 0x1, -R0 ;  /* 0x0000000107079824 */ /* 0x000fe400078e0a00 */
[----:B------:R-:W-:Y:S01]  /*1650*/  @!P1 VIADD R9, R9, 0x1 ;  /* 0x0000000109099836 */ /* 0x000fe20000000000 */
[----:B------:R-:W-:Y:S01]  /*1660*/  ISETP.GE.AND P1, PT, R13, RZ, PT ;  /* 0x000000ff0d00720c */ /* 0x000fe20003f26270 */
[----:B------:R-:W-:Y:S01]  /*1670*/  IMAD.MOV R13, RZ, RZ, -R13 ;  /* 0x000000ffff0d7224 */ /* 0x000fe200078e0a0d */
[----:B------:R-:W-:Y:S01]  /*1680*/  ISETP.GE.U32.AND P4, PT, R7, R0, PT ;  /* 0x000000000700720c */ /* 0x000fe20003f86070 */
[----:B------:R-:W-:Y:S01]  /*1690*/  IMAD.MOV.U32 R7, RZ, RZ, R2 ;  /* 0x000000ffff077224 */ /* 0x000fe200078e0002 */
[----:B------:R-:W-:Y:S01]  /*16a0*/  LOP3.LUT R0, R17, R12, RZ, 0x3c, !PT ;  /* 0x0000000c11007212 */ /* 0x000fe200078e3cff */
[----:B------:R-:W-:Y:S01]  /*16b0*/  @!P0 IMAD.IADD R11, R11, 0x1, -R3 ;  /* 0x000000010b0b8824 */ /* 0x000fe200078e0a03 */
[----:B------:R-:W-:Y:S01]  /*16c0*/  ISETP.NE.AND P0, PT, R12, RZ, PT ;  /* 0x000000ff0c00720c */ /* 0x000fe20003f05270 */
[----:B------:R-:W-:Y:S01]  /*16d0*/  IMAD R10, R10, R13, R17 ;  /* 0x0000000d0a0a7224 */ /* 0x000fe200078e0211 */
[----:B------:R-:W-:-:S02]  /*16e0*/  ISETP.GE.AND P2, PT, R0, RZ, PT ;  /* 0x000000ff0000720c */ /* 0x000fc40003f46270 */
[----:B------:R-:W-:-:S05]  /*16f0*/  ISETP.GT.U32.AND P3, PT, R3, R11, PT ;  /* 0x0000000b0300720c */ /* 0x000fca0003f64070 */
[----:B------:R-:W-:Y:S01]  /*1700*/  @P4 VIADD R9, R9, 0x1 ;  /* 0x0000000109094836 */ /* 0x000fe20000000000 */
[----:B------:R-:W-:-:S03]  /*1710*/  ISETP.NE.AND P4, PT, R5, RZ, PT ;  /* 0x000000ff0500720c */ /* 0x000fc60003f85270 */
[----:B------:R-:W-:-:S04]  /*1720*/  IMAD.MOV.U32 R0, RZ, RZ, R9 ;  /* 0x000000ffff007224 */ /* 0x000fc800078e0009 */
[----:B------:R-:W-:Y:S01]  /*1730*/  @!P3 IADD3 R11, PT, PT, R11, -R3, RZ ;  /* 0x800000030b0bb210 */ /* 0x000fe20007ffe0ff */
[----:B------:R-:W-:Y:S01]  /*1740*/  @!P2 IMAD.MOV R0, RZ, RZ, -R0 ;  /* 0x000000ffff00a224 */ /* 0x000fe200078e0a00 */
[----:B------:R-:W-:Y:S02]  /*1750*/  @!P0 LOP3.LUT R0, RZ, R12, RZ, 0x33, !PT ;  /* 0x0000000cff008212 */ /* 0x000fe400078e33ff */
[----:B------:R-:W-:Y:S01]  /*1760*/  MOV R3, 0x28 ;  /* 0x0000002800037802 */ /* 0x000fe20000000f00 */
[----:B------:R-:W-:Y:S01]  /*1770*/  @!P1 IMAD.MOV R11, RZ, RZ, -R11 ;  /* 0x000000ffff0b9224 */ /* 0x000fe200078e0a0b */
[----:B------:R-:W-:Y:S01]  /*1780*/  @!P4 LOP3.LUT R11, RZ, R5, RZ, 0x33, !PT ;  /* 0x00000005ff0bc212 */ /* 0x000fe200078e33ff */
[----:B------:R0:W-:Y:S01]  /*1790*/  STL [R1+0x8], R0 ;  /* 0x0000080001007387 */ /* 0x0001e20000100800 */
[----:B------:R0:W1:Y:S01]  /*17a0*/  LDC.64 R8, c[0x4][R3] ;  /* 0x0100000003087b82 */ /* 0x0000620000000a00 */
[----:B------:R-:W-:Y:S02]  /*17b0*/  MOV R5, UR5 ;  /* 0x0000000500057c02 */ /* 0x000fe40008000f00 */
[----:B------:R0:W-:Y:S05]  /*17c0*/  STL.64 [R1], R10 ;  /* 0x0000000a01007387 */ /* 0x0001ea0000100a00 */
[----:B------:R-:W-:-:S07]  /*17d0*/  LEPC R20, `(.L_x_68) ;  /* 0x000000001014794e */ /* 0x000fce0000000000 */
[----:B01----:R-:W-:Y:S05]  /*17e0*/  CALL.ABS.NOINC R8 ;  /* 0x0000000008007343 */ /* 0x003fea0003c00000 */
.L_x_68:
[----:B------:R-:W2:Y:S01]  /*17f0*/  LDG.E R18, desc[UR36][R18.64] ;  /* 0x0000002412127981 */ /* 0x000ea2000c1e1900 */
[----:B------:R-:W-:Y:S01]  /*1800*/  BSSY.RECONVERGENT B6, `(.L_x_69) ;  /* 0x0000012000067945 */ /* 0x000fe20003800200 */
[----:B--2---:R-:W-:-:S13]  /*1810*/  ISETP.NE.AND P0, PT, R18, -0x1, PT ;  /* 0xffffffff1200780c */ /* 0x004fda0003f05270 */
[----:B------:R-:W-:Y:S05]  /*1820*/  @!P0 BRA `(.L_x_70) ;  /* 0x00000000003c8947 */ /* 0x000fea0003800000 */
.L_x_72:
[----:B------:R-:W-:Y:S01]  /*1830*/  MOV R0, 0x28 ;  /* 0x0000002800007802 */ /* 0x000fe20000000f00 */
[----:B------:R0:W-:Y:S01]  /*1840*/  STL [R1], R18 ;  /* 0x0000001201007387 */ /* 0x0001e20000100800 */
[----:B------:R-:W1:Y:S01]  /*1850*/  LDCU.64 UR4, c[0x4][0x18] ;  /* 0x01000300ff0477ac */ /* 0x000e620008000a00 */
[----:B------:R-:W-:Y:S01]  /*1860*/  IMAD.MOV.U32 R6, RZ, RZ, R16 ;  /* 0x000000ffff067224 */ /* 0x000fe200078e0010 */
[----:B------:R0:W2:Y:S01]  /*1870*/  LDC.64 R8, c[0x4][R0] ;  /* 0x0100000000087b82 */ /* 0x0000a20000000a00 */
[----:B------:R-:W-:Y:S01]  /*1880*/  MOV R7, R2 ;  /* 0x0000000200077202 */ /* 0x000fe20000000f00 */
[----:B-1----:R-:W-:Y:S02]  /*1890*/  IMAD.U32 R4, RZ, RZ, UR4 ;  /* 0x00000004ff047e24 */ /* 0x002fe4000f8e00ff */
[----:B0-----:R-:W-:-:S07]  /*18a0*/  IMAD.U32 R5, RZ, RZ, UR5 ;  /* 0x00000005ff057e24 */ /* 0x001fce000f8e00ff */
[----:B------:R-:W-:-:S07]  /*18b0*/  LEPC R20, `(.L_x_71) ;  /* 0x000000001014794e */ /* 0x000fce0000000000 */
[----:B--2---:R-:W-:Y:S05]  /*18c0*/  CALL.ABS.NOINC R8 ;  /* 0x0000000008007343 */ /* 0x004fea0003c00000 */
.L_x_71:
[----:B------:R-:W0:Y:S02]  /*18d0*/  LDC.64 R4, c[0x0][0x398] ;  /* 0x0000e600ff047b82 */ /* 0x000e240000000a00 */
[----:B0-----:R-:W-:-:S06]  /*18e0*/  IMAD.WIDE R18, R18, 0x8, R4 ;  /* 0x0000000812127825 */ /* 0x001fcc00078e0204 */
[----:B------:R-:W2:Y:S02]  /*18f0*/  LDG.E R18, desc[UR36][R18.64+0x4] ;  /* 0x0000042412127981 */ /* 0x000ea4000c1e1900 */
[----:B--2---:R-:W-:-:S13]  /*1900*/  ISETP.NE.AND P0, PT, R18, -0x1, PT ;  /* 0xffffffff1200780c */ /* 0x004fda0003f05270 */
[----:B------:R-:W-:Y:S05]  /*1910*/  @P0 BRA `(.L_x_72) ;  /* 0xfffffffc00c40947 */ /* 0x000fea000383ffff */
.L_x_70:
[----:B------:R-:W-:Y:S05]  /*1920*/  BSYNC.RECONVERGENT B6 ;  /* 0x0000000000067941 */ /* 0x000fea0003800200 */
.L_x_69:
        /* <DEDUP_REMOVED lines=8> */
.L_x_67:
[----:B------:R-:W-:Y:S05]  /*19b0*/  BSYNC.RECONVERGENT B7 ;  /* 0x0000000000077941 */ /* 0x000fea0003800200 */
.L_x_66:
[----:B------:R-:W-:Y:S01]  /*19c0*/  VIADD R17, R17, 0x1 ;  /* 0x0000000111117836 */ /* 0x000fe20000000000 */
[----:B------:R-:W-:Y:S06]  /*19d0*/  BRA `(.L_x_73) ;  /* 0xfffffff000e07947 */ /* 0x000fec000383ffff */
        .weak           $__internal_2_$__cuda_sm20_div_rn_f64_full
        .type           $__internal_2_$__cuda_sm20_div_rn_f64_full,@function
        .size           $__internal_2_$__cuda_sm20_div_rn_f64_full,(.L_x_326 - $__internal_2_$__cuda_sm20_div_rn_f64_full)
$__internal_2_$__cuda_sm20_div_rn_f64_full:
[----:B------:R-:W-:Y:S01]  /*19e0*/  FSETP.GEU.AND P2, PT, |R9|, 1.469367938527859385e-39, PT ;  /* 0x001000000900780b */ /* 0x000fe20003f4e200 */
[----:B------:R-:W-:Y:S01]  /*19f0*/  IMAD.MOV.U32 R18, RZ, RZ, R14 ;  /* 0x000000ffff127224 */ /* 0x000fe200078e000e */
[C---:B------:R-:W-:Y:S01]  /*1a00*/  FSETP.GEU.AND P0, PT, |R19|.reuse, 1.469367938527859385e-39, PT ;  /* 0x001000001300780b */ /* 0x040fe20003f0e200 */
[----:B------:R-:W-:Y:S01]  /*1a10*/  IMAD.MOV.U32 R22, RZ, RZ, 0x1 ;  /* 0x00000001ff167424 */ /* 0x000fe200078e00ff */
[----:B------:R-:W-:Y:S01]  /*1a20*/  LOP3.LUT R15, R19, 0x800fffff, RZ, 0xc0, !PT ;  /* 0x800fffff130f7812 */ /* 0x000fe200078ec0ff */
[----:B------:R-:W-:Y:S01]  /*1a30*/  BSSY.RECONVERGENT B2, `(.L_x_74) ;  /* 0x0000052000027945 */ /* 0x000fe20003800200 */
[----:B------:R-:W-:Y:S02]  /*1a40*/  LOP3.LUT R3, R9, 0x7ff00000, RZ, 0xc0, !PT ;  /* 0x7ff0000009037812 */ /* 0x000fe400078ec0ff */
[----:B------:R-:W-:Y:S02]  /*1a50*/  LOP3.LUT R15, R15, 0x3ff00000, RZ, 0xfc, !PT ;  /* 0x3ff000000f0f7812 */ /* 0x000fe400078efcff */
[----:B------:R-:W-:-:S02]  /*1a60*/  LOP3.LUT R6, R19, 0x7ff00000, RZ, 0xc0, !PT ;  /* 0x7ff0000013067812 */ /* 0x000fc400078ec0ff */
[----:B------:R-:W-:Y:S01]  /*1a70*/  MOV R20, R8 ;  /* 0x0000000800147202 */ /* 0x000fe20000000f00 */
[----:B------:R-:W-:Y:S01]  /*1a80*/  @!P2 IMAD.MOV.U32 R24, RZ, RZ, RZ ;  /* 0x000000ffff18a224 */ /* 0x000fe200078e00ff */
[----:B------:R-:W-:Y:S01]  /*1a90*/  @!P2 LOP3.LUT R4, R19, 0x7ff00000, RZ, 0xc0, !PT ;  /* 0x7ff000001304a812 */ /* 0x000fe200078ec0ff */
[----:B------:R-:W-:Y:S01]  /*1aa0*/  @!P0 DMUL R14, R18, 8.98846567431157953865e+307 ;  /* 0x7fe00000120e8828 */ /* 0x000fe20000000000 */
[C---:B------:R-:W-:Y:S02]  /*1ab0*/  ISETP.GE.U32.AND P1, PT, R3.reuse, R6, PT ;  /* 0x000000060300720c */ /* 0x040fe40003f26070 */
[----:B------:R-:W-:Y:S01]  /*1ac0*/  @!P2 ISETP.GE.U32.AND P3, PT, R3, R4, PT ;  /* 0x000000040300a20c */ /* 0x000fe20003f66070 */
[----:B------:R-:W-:Y:S02]  /*1ad0*/  IMAD.MOV.U32 R4, RZ, RZ, 0x1ca00000 ;  /* 0x1ca00000ff047424 */ /* 0x000fe400078e00ff */
[----:B------:R-:W0:Y:S03]  /*1ae0*/  MUFU.RCP64H R23, R15 ;  /* 0x0000000f00177308 */ /* 0x000e260000001800 */
[----:B------:R-:W-:-:S02]  /*1af0*/  @!P2 SEL R25, R4, 0x63400000, !P3 ;  /* 0x634000000419a807 */ /* 0x000fc40005800000 */
[----:B------:R-:W-:Y:S02]  /*1b00*/  SEL R21, R4, 0x63400000, !P1 ;  /* 0x6340000004157807 */ /* 0x000fe40004800000 */
[--C-:B------:R-:W-:Y:S02]  /*1b10*/  @!P2 LOP3.LUT R25, R25, 0x80000000, R9.reuse, 0xf8, !PT ;  /* 0x800000001919a812 */ /* 0x100fe400078ef809 */
[----:B------:R-:W-:Y:S02]  /*1b20*/  LOP3.LUT R21, R21, 0x800fffff, R9, 0xf8, !PT ;  /* 0x800fffff15157812 */ /* 0x000fe400078ef809 */
[----:B------:R-:W-:Y:S02]  /*1b30*/  @!P2 LOP3.LUT R25, R25, 0x100000, RZ, 0xfc, !PT ;  /* 0x001000001919a812 */ /* 0x000fe400078efcff */
[----:B------:R-:W-:-:S04]  /*1b40*/  @!P0 LOP3.LUT R6, R15, 0x7ff00000, RZ, 0xc0, !PT ;  /* 0x7ff000000f068812 */ /* 0x000fc800078ec0ff */
[----:B------:R-:W-:Y:S02]  /*1b50*/  @!P2 DFMA R20, R20, 2, -R24 ;  /* 0x400000001414a82b */ /* 0x000fe40000000818 */
[----:B0-----:R-:W-:-:S08]  /*1b60*/  DFMA R24, R22, -R14, 1 ;  /* 0x3ff000001618742b */ /* 0x001fd0000000080e */
[----:B------:R-:W-:-:S08]  /*1b70*/  DFMA R24, R24, R24, R24 ;  /* 0x000000181818722b */ /* 0x000fd00000000018 */
[----:B------:R-:W-:-:S08]  /*1b80*/  DFMA R22, R22, R24, R22 ;  /* 0x000000181616722b */ /* 0x000fd00000000016 */
[----:B------:R-:W-:-:S08]  /*1b90*/  DFMA R24, R22, -R14, 1 ;  /* 0x3ff000001618742b */ /* 0x000fd0000000080e */
[----:B------:R-:W-:-:S08]  /*1ba0*/  DFMA R22, R22, R24, R22 ;  /* 0x000000181616722b */ /* 0x000fd00000000016 */
[----:B------:R-:W-:-:S08]  /*1bb0*/  DMUL R24, R22, R20 ;  /* 0x0000001416187228 */ /* 0x000fd00000000000 */
[----:B------:R-:W-:-:S08]  /*1bc0*/  DFMA R26, R24, -R14, R20 ;  /* 0x8000000e181a722b */ /* 0x000fd00000000014 */
[----:B------:R-:W-:Y:S01]  /*1bd0*/  DFMA R26, R22, R26, R24 ;  /* 0x0000001a161a722b */ /* 0x000fe20000000018 */
[----:B------:R-:W-:Y:S01]  /*1be0*/  IMAD.MOV.U32 R24, RZ, RZ, R3 ;  /* 0x000000ffff187224 */ /* 0x000fe200078e0003 */
[----:B------:R-:W-:-:S05]  /*1bf0*/  @!P2 LOP3.LUT R24, R21, 0x7ff00000, RZ, 0xc0, !PT ;  /* 0x7ff000001518a812 */ /* 0x000fca00078ec0ff */
[----:B------:R-:W-:-:S05]  /*1c00*/  VIADD R22, R24, 0xffffffff ;  /* 0xffffffff18167836 */ /* 0x000fca0000000000 */
[----:B------:R-:W-:Y:S01]  /*1c10*/  ISETP.GT.U32.AND P0, PT, R22, 0x7feffffe, PT ;  /* 0x7feffffe1600780c */ /* 0x000fe20003f04070 */
[----:B------:R-:W-:-:S05]  /*1c20*/  VIADD R22, R6, 0xffffffff ;  /* 0xffffffff06167836 */ /* 0x000fca0000000000 */
[----:B------:R-:W-:-:S13]  /*1c30*/  ISETP.GT.U32.OR P0, PT, R22, 0x7feffffe, P0 ;  /* 0x7feffffe1600780c */ /* 0x000fda0000704470 */
[----:B------:R-:W-:Y:S05]  /*1c40*/  @P0 BRA `(.L_x_75) ;  /* 0x00000000006c0947 */ /* 0x000fea0003800000 */
[----:B------:R-:W-:-:S04]  /*1c50*/  LOP3.LUT R8, R19, 0x7ff00000, RZ, 0xc0, !PT ;  /* 0x7ff0000013087812 */ /* 0x000fc800078ec0ff */
[CC--:B------:R-:W-:Y:S02]  /*1c60*/  VIADDMNMX R6, R3.reuse, -R8.reuse, 0xb9600000, !PT ;  /* 0xb960000003067446 */ /* 0x0c0fe40007800908 */
[----:B------:R-:W-:Y:S01]  /*1c70*/  ISETP.GE.U32.AND P0, PT, R3, R8, PT ;  /* 0x000000080300720c */ /* 0x000fe20003f06070 */
[----:B------:R-:W-:Y:S01]  /*1c80*/  IMAD.MOV.U32 R8, RZ, RZ, RZ ;  /* 0x000000ffff087224 */ /* 0x000fe200078e00ff */
[----:B------:R-:W-:Y:S02]  /*1c90*/  VIMNMX R3, PT, PT, R6, 0x46a00000, PT ;  /* 0x46a0000006037848 */ /* 0x000fe40003fe0100 */
[----:B------:R-:W-:-:S04]  /*1ca0*/  SEL R4, R4, 0x63400000, !P0 ;  /* 0x6340000004047807 */ /* 0x000fc80004000000 */
[----:B------:R-:W-:-:S05]  /*1cb0*/  IADD3 R3, PT, PT, -R4, R3, RZ ;  /* 0x0000000304037210 */ /* 0x000fca0007ffe1ff */
[----:B------:R-:W-:-:S06]  /*1cc0*/  VIADD R9, R3, 0x7fe00000 ;  /* 0x7fe0000003097836 */ /* 0x000fcc0000000000 */
[----:B------:R-:W-:-:S10]  /*1cd0*/  DMUL R22, R26, R8 ;  /* 0x000000081a167228 */ /* 0x000fd40000000000 */
[----:B------:R-:W-:-:S13]  /*1ce0*/  FSETP.GTU.AND P0, PT, |R23|, 1.469367938527859385e-39, PT ;  /* 0x001000001700780b */ /* 0x000fda0003f0c200 */
[----:B------:R-:W-:Y:S05]  /*1cf0*/  @P0 BRA `(.L_x_76) ;  /* 0x0000000000940947 */ /* 0x000fea0003800000 */
[----:B------:R-:W-:-:S06]  /*1d00*/  DFMA R14, R26, -R14, R20 ;  /* 0x8000000e1a0e722b */ /* 0x000fcc0000000014 */
[----:B------:R-:W-:-:S04]  /*1d10*/  IMAD.MOV.U32 R14, RZ, RZ, RZ ;  /* 0x000000ffff0e7224 */ /* 0x000fc800078e00ff */
[C---:B------:R-:W-:Y:S02]  /*1d20*/  FSETP.NEU.AND P0, PT, R15.reuse, RZ, PT ;  /* 0x000000ff0f00720b */ /* 0x040fe40003f0d000 */
[----:B------:R-:W-:-:S04]  /*1d30*/  LOP3.LUT R19, R15, 0x80000000, R19, 0x48, !PT ;  /* 0x800000000f137812 */ /* 0x000fc800078e4813 */
[----:B------:R-:W-:-:S07]  /*1d40*/  LOP3.LUT R15, R19, R9, RZ, 0xfc, !PT ;  /* 0x00000009130f7212 */ /* 0x000fce00078efcff */
[----:B------:R-:W-:Y:S05]  /*1d50*/  @!P0 BRA `(.L_x_76) ;  /* 0x00000000007c8947 */ /* 0x000fea0003800000 */
[----:B------:R-:W-:Y:S01]  /*1d60*/  IMAD.MOV R9, RZ, RZ, -R3 ;  /* 0x000000ffff097224 */ /* 0x000fe200078e0a03 */
[----:B------:R-:W-:Y:S01]  /*1d70*/  DMUL.RP R14, R26, R14 ;  /* 0x0000000e1a0e7228 */ /* 0x000fe20000008000 */
[----:B------:R-:W-:Y:S01]  /*1d80*/  IMAD.MOV.U32 R8, RZ, RZ, RZ ;  /* 0x000000ffff087224 */ /* 0x000fe200078e00ff */
[----:B------:R-:W-:-:S05]  /*1d90*/  IADD3 R3, PT, PT, -R3, -0x43300000, RZ ;  /* 0xbcd0000003037810 */ /* 0x000fca0007ffe1ff */
[----:B------:R-:W-:-:S03]  /*1da0*/  DFMA R8, R22, -R8, R26 ;  /* 0x800000081608722b */ /* 0x000fc6000000001a */
[----:B------:R-:W-:-:S07]  /*1db0*/  LOP3.LUT R19, R15, R19, RZ, 0x3c, !PT ;  /* 0x000000130f137212 */ /* 0x000fce00078e3cff */
[----:B------:R-:W-:-:S04]  /*1dc0*/  FSETP.NEU.AND P0, PT, |R9|, R3, PT ;  /* 0x000000030900720b */ /* 0x000fc80003f0d200 */
[----:B------:R-:W-:Y:S02]  /*1dd0*/  FSEL R22, R14, R22, !P0 ;  /* 0x000000160e167208 */ /* 0x000fe40004000000 */
[----:B------:R-:W-:Y:S01]  /*1de0*/  FSEL R23, R19, R23, !P0 ;  /* 0x0000001713177208 */ /* 0x000fe20004000000 */
[----:B------:R-:W-:Y:S06]  /*1df0*/  BRA `(.L_x_76) ;  /* 0x0000000000547947 */ /* 0x000fec0003800000 */
.L_x_75:
[----:B------:R-:W-:-:S14]  /*1e00*/  DSETP.NAN.AND P0, PT, R8, R8, PT ;  /* 0x000000080800722a */ /* 0x000fdc0003f08000 */
[----:B------:R-:W-:Y:S05]  /*1e10*/  @P0 BRA `(.L_x_77) ;  /* 0x0000000000440947 */ /* 0x000fea0003800000 */
[----:B------:R-:W-:-:S14]  /*1e20*/  DSETP.NAN.AND P0, PT, R18, R18, PT ;  /* 0x000000121200722a */ /* 0x000fdc0003f08000 */
[----:B------:R-:W-:Y:S05]  /*1e30*/  @P0 BRA `(.L_x_78) ;  /* 0x0000000000300947 */ /* 0x000fea0003800000 */
[----:B------:R-:W-:Y:S01]  /*1e40*/  ISETP.NE.AND P0, PT, R24, R6, PT ;  /* 0x000000061800720c */ /* 0x000fe20003f05270 */
[----:B------:R-:W-:Y:S01]  /*1e50*/  IMAD.MOV.U32 R23, RZ, RZ, -0x80000 ;  /* 0xfff80000ff177424 */ /* 0x000fe200078e00ff */
        /* <DEDUP_REMOVED lines=10> */
.L_x_78:
[----:B------:R-:W-:Y:S01]  /*1f00*/  LOP3.LUT R23, R19, 0x80000, RZ, 0xfc, !PT ;  /* 0x0008000013177812 */ /* 0x000fe200078efcff */
[----:B------:R-:W-:Y:S01]  /*1f10*/  IMAD.MOV.U32 R22, RZ, RZ, R18 ;  /* 0x000000ffff167224 */ /* 0x000fe200078e0012 */
[----:B------:R-:W-:Y:S06]  /*1f20*/  BRA `(.L_x_76) ;  /* 0x0000000000087947 */ /* 0x000fec0003800000 */
.L_x_77:
[----:B------:R-:W-:Y:S02]  /*1f30*/  LOP3.LUT R23, R9, 0x80000, RZ, 0xfc, !PT ;  /* 0x0008000009177812 */ /* 0x000fe400078efcff */
[----:B------:R-:W-:-:S07]  /*1f40*/  MOV R22, R8 ;  /* 0x0000000800167202 */ /* 0x000fce0000000f00 */
.L_x_76:
[----:B------:R-:W-:Y:S05]  /*1f50*/  BSYNC.RECONVERGENT B2 ;  /* 0x0000000000027941 */ /* 0x000fea0003800200 */
.L_x_74:
[----:B------:R-:W-:Y:S02]  /*1f60*/  IMAD.MOV.U32 R8, RZ, RZ, R0 ;  /* 0x000000ffff087224 */ /* 0x000fe400078e0000 */
[----:B------:R-:W-:Y:S02]  /*1f70*/  IMAD.MOV.U32 R9, RZ, RZ, 0x0 ;  /* 0x00000000ff097424 */ /* 0x000fe400078e00ff */
[----:B------:R-:W-:Y:S02]  /*1f80*/  IMAD.MOV.U32 R14, RZ, RZ, R22 ;  /* 0x000000ffff0e7224 */ /* 0x000fe400078e0016 */
[----:B------:R-:W-:Y:S01]  /*1f90*/  IMAD.MOV.U32 R15, RZ, RZ, R23 ;  /* 0x000000ffff0f7224 */ /* 0x000fe200078e0017 */
[----:B------:R-:W-:Y:S06]  /*1fa0*/  RET.REL.NODEC R8 `(_Z13neighbourlistiPdP4CellP12ParticleNodeS_S_ii) ;  /* 0xffffffe008147950 */ /* 0x000fec0003c3ffff */
.L_x_79:
        /* <DEDUP_REMOVED lines=13> */
.L_x_326:


//--------------------- .text._Z15initializeCellsiP4CellP12ParticleNodei --------------------------
	.section	.text._Z15initializeCellsiP4CellP12ParticleNodei,"ax",@progbits
	.align	128
        .global         _Z15initializeCellsiP4CellP12ParticleNodei
        .type           _Z15initializeCellsiP4CellP12ParticleNodei,@function
        .size           _Z15initializeCellsiP4CellP12ParticleNodei,(.L_x_337 - _Z15initializeCellsiP4CellP12ParticleNodei)
        .other          _Z15initializeCellsiP4CellP12ParticleNodei,@"STO_CUDA_ENTRY STV_DEFAULT"
_Z15initializeCellsiP4CellP12ParticleNodei:
.text._Z15initializeCellsiP4CellP12ParticleNodei:
[----:B------:R-:W-:Y:S01]  /*0000*/  LDC R1, c[0x0][0x37c] ;  /* 0x0000df00ff017b82 */ /* 0x000fe20000000800 */
[----:B------:R-:W0:Y:S07]  /*0010*/  S2R R0, SR_TID.X ;  /* 0x0000000000007919 */ /* 0x000e2e0000002100 */
[----:B------:R-:W0:Y:S01]  /*0020*/  S2UR UR4, SR_CTAID.X ;  /* 0x00000000000479c3 */ /* 0x000e220000002500 */
[----:B------:R-:W1:Y:S01]  /*0030*/  LDCU UR5, c[0x0][0x380] ;  /* 0x00007000ff0577ac */ /* 0x000e620008000800 */
[----:B------:R-:W2:Y:S06]  /*0040*/  LDCU UR6, c[0x0][0x398] ;  /* 0x00007300ff0677ac */ /* 0x000eac0008000800 */
[----:B------:R-:W0:Y:S02]  /*0050*/  LDC R5, c[0x0][0x360] ;  /* 0x0000d800ff057b82 */ /* 0x000e240000000800 */
[----:B0-----:R-:W-:-:S05]  /*0060*/  IMAD R5, R5, UR4, R0 ;  /* 0x0000000405057c24 */ /* 0x001fca000f8e0200 */
[C---:B-1----:R-:W-:Y:S01]  /*0070*/  ISETP.GE.AND P0, PT, R5.reuse, UR5, PT ;  /* 0x0000000505007c0c */ /* 0x042fe2000bf06270 */
[----:B------:R-:W0:Y:S01]  /*0080*/  LDCU.64 UR4, c[0x0][0x358] ;  /* 0x00006b00ff0477ac */ /* 0x000e220008000a00 */
[----:B--2---:R-:W-:-:S11]  /*0090*/  ISETP.GE.AND P1, PT, R5, UR6, PT ;  /* 0x0000000605007c0c */ /* 0x004fd6000bf26270 */
[----:B------:R-:W1:Y:S01]  /*00a0*/  @!P0 LDC.64 R2, c[0x0][0x388] ;  /* 0x0000e200ff028b82 */ /* 0x000e620000000a00 */
[----:B------:R-:W-:Y:S01]  /*00b0*/  @!P0 MOV R7, 0xffffffff ;  /* 0xffffffff00078802 */ /* 0x000fe20000000f00 */
[----:B-1----:R-:W-:-:S05]  /*00c0*/  @!P0 IMAD.WIDE R2, R5, 0x4, R2 ;  /* 0x0000000405028825 */ /* 0x002fca00078e0202 */
[----:B0-----:R0:W-:Y:S01]  /*00d0*/  @!P0 STG.E desc[UR4][R2.64], R7 ;  /* 0x0000000702008986 */ /* 0x0011e2000c101904 */
[----:B------:R-:W-:Y:S05]  /*00e0*/  @P1 EXIT ;  /* 0x000000000000194d */ /* 0x000fea0003800000 */
[----:B0-----:R-:W0:Y:S01]  /*00f0*/  LDC.64 R2, c[0x0][0x390] ;  /* 0x0000e400ff027b82 */ /* 0x001e220000000a00 */
[----:B------:R-:W-:Y:S01]  /*0100*/  MOV R7, 0xffffffff ;  /* 0xffffffff00077802 */ /* 0x000fe20000000f00 */
[----:B0-----:R-:W-:-:S05]  /*0110*/  IMAD.WIDE R2, R5, 0x8, R2 ;  /* 0x0000000805027825 */ /* 0x001fca00078e0202 */
[----:B------:R-:W-:Y:S04]  /*0120*/  STG.E desc[UR4][R2.64], R7 ;  /* 0x0000000702007986 */ /* 0x000fe8000c101904 */
[----:B------:R-:W-:Y:S01]  /*0130*/  STG.E desc[UR4][R2.64+0x4], R7 ;  /* 0x0000040702007986 */ /* 0x000fe2000c101904 */
[----:B------:R-:W-:Y:S05]  /*0140*/  EXIT ;  /* 0x000000000000794d */ /* 0x000fea0003800000 */
.L_x_80:
        /* <DEDUP_REMOVED lines=11> */
.L_x_337:


//--------------------- .text._Z20calculateTotalEnergyiPdS_S_ddS_S_d --------------------------
	.section	.text._Z20calculateTotalEnergyiPdS_S_ddS_S_d,"ax",@progbits
	.align	128
        .global         _Z20calculateTotalEnergyiPdS_S_ddS_S_d
        .type           _Z20calculateTotalEnergyiPdS_S_ddS_S_d,@function
        .size           _Z20calculateTotalEnergyiPdS_S_ddS_S_d,(.L_x_329 - _Z20calculateTotalEnergyiPdS_S_ddS_S_d)
        .other          _Z20calculateTotalEnergyiPdS_S_ddS_S_d,@"STO_CUDA_ENTRY STV_DEFAULT"
_Z20calculateTotalEnergyiPdS_S_ddS_S_d:
.text._Z20calculateTotalEnergyiPdS_S_ddS_S_d:
[----:B------:R-:W-:Y:S01]  /*0000*/  LDC R1, c[0x0][0x37c] ;  /* 0x0000df00ff017b82 */ /* 0x000fe20000000800 */
[----:B------:R-:W0:Y:S07]  /*0010*/  S2R R4, SR_TID.X ;  /* 0x0000000000047919 */ /* 0x000e2e0000002100 */
[----:B------:R-:W1:Y:S01]  /*0020*/  S2UR UR5, SR_CgaCtaId ;  /* 0x00000000000579c3 */ /* 0x000e620000008800 */
[----:B------:R-:W2:Y:S01]  /*0030*/  LDCU UR7, c[0x0][0x360] ;  /* 0x00006c00ff0777ac */ /* 0x000ea20008000800 */
[----:B------:R-:W-:Y:S01]  /*0040*/  BSSY.RECONVERGENT B0, `(.L_x_81) ;  /* 0x0000062000007945 */ /* 0x000fe20003800200 */
[----:B------:R-:W-:Y:S01]  /*0050*/  UMOV UR4, 0x400 ;  /* 0x0000040000047882 */ /* 0x000fe20000000000 */
[----:B------:R-:W3:Y:S04]  /*0060*/  LDCU UR8, c[0x0][0x380] ;  /* 0x00007000ff0877ac */ /* 0x000ee80008000800 */
[----:B------:R-:W2:Y:S01]  /*0070*/  S2UR UR6, SR_CTAID.X ;  /* 0x00000000000679c3 */ /* 0x000ea20000002500 */
[----:B------:R-:W4:Y:S01]  /*0080*/  LDCU.64 UR10, c[0x0][0x358] ;  /* 0x00006b00ff0a77ac */ /* 0x000f220008000a00 */
[----:B-1----:R-:W-:-:S06]  /*0090*/  ULEA UR4, UR5, UR4, 0x18 ;  /* 0x0000000405047291 */ /* 0x002fcc000f8ec0ff */
[----:B0-----:R-:W-:Y:S01]  /*00a0*/  LEA R5, R4, UR4, 0x3 ;  /* 0x0000000404057c11 */ /* 0x001fe2000f8e18ff */
[----:B--2---:R-:W-:Y:S01]  /*00b0*/  UIMAD UR5, UR6, UR7, URZ ;  /* 0x00000007060572a4 */ /* 0x004fe2000f8e02ff */
[----:B------:R-:W-:-:S03]  /*00c0*/  UMOV UR4, URZ ;  /* 0x000000ff00047c82 */ /* 0x000fc60008000000 */
[----:B------:R0:W-:Y:S02]  /*00d0*/  STS.64 [R5], RZ ;  /* 0x000000ff05007388 */ /* 0x0001e40000000a00 */
[----:B------:R-:W-:-:S05]  /*00e0*/  VIADD R6, R4, UR5 ;  /* 0x0000000504067c36 */ /* 0x000fca0008000000 */
[----:B---3--:R-:W-:-:S13]  /*00f0*/  ISETP.GE.AND P0, PT, R6, UR8, PT ;  /* 0x0000000806007c0c */ /* 0x008fda000bf06270 */
[----:B0---4-:R-:W-:Y:S05]  /*0100*/  @P0 BRA `(.L_x_82) ;  /* 0x0000000400540947 */ /* 0x011fea0003800000 */
[----:B------:R-:W0:Y:S01]  /*0110*/  LDC.64 R2, c[0x0][0x390] ;  /* 0x0000e400ff027b82 */ /* 0x000e220000000a00 */
[----:B------:R-:W-:-:S07]  /*0120*/  IMAD R7, R6, 0x3, RZ ;  /* 0x0000000306077824 */ /* 0x000fce00078e02ff */
[----:B------:R-:W1:Y:S01]  /*0130*/  LDC.64 R10, c[0x0][0x398] ;  /* 0x0000e600ff0a7b82 */ /* 0x000e620000000a00 */
[----:B0-----:R-:W-:-:S05]  /*0140*/  IMAD.WIDE R2, R7, 0x8, R2 ;  /* 0x0000000807027825 */ /* 0x001fca00078e0202 */
[----:B------:R-:W2:Y:S01]  /*0150*/  LDG.E.64 R12, desc[UR10][R2.64] ;  /* 0x0000000a020c7981 */ /* 0x000ea2000c1e1b00 */
[----:B-1----:R-:W-:-:S06]  /*0160*/  IMAD.WIDE R10, R6, 0x8, R10 ;  /* 0x00000008060a7825 */ /* 0x002fcc00078e020a */
[----:B------:R-:W5:Y:S01]  /*0170*/  LDG.E.64 R10, desc[UR10][R10.64] ;  /* 0x0000000a0a0a7981 */ /* 0x000f62000c1e1b00 */
[----:B------:R-:W-:Y:S01]  /*0180*/  BSSY.RECONVERGENT B1, `(.L_x_83) ;  /* 0x0000005000017945 */ /* 0x000fe20003800200 */
[----:B------:R-:W-:Y:S01]  /*0190*/  IMAD.MOV.U32 R43, RZ, RZ, 0x40000000 ;  /* 0x40000000ff2b7424 */ /* 0x000fe200078e00ff */
[----:B------:R-:W-:Y:S01]  /*01a0*/  MOV R0, 0x1d0 ;  /* 0x000001d000007802 */ /* 0x000fe20000000f00 */
[----:B--2---:R-:W-:-:S11]  /*01b0*/  DADD R44, -RZ, |R12| ;  /* 0x00000000ff2c7229 */ /* 0x004fd6000000050c */
[----:B-----5:R-:W-:Y:S05]  /*01c0*/  CALL.REL.NOINC `($_Z20calculateTotalEnergyiPdS_S_ddS_S_d$__internal_accurate_pow) ;  /* 0x0000001c008c7944 */ /* 0x020fea0003c00000 */
[----:B------:R-:W-:Y:S05]  /*01d0*/  BSYNC.RECONVERGENT B1 ;  /* 0x0000000000017941 */ /* 0x000fea0003800200 */
.L_x_83:
[----:B------:R-:W2:Y:S01]  /*01e0*/  LDG.E.64 R8, desc[UR10][R2.64+0x8] ;  /* 0x0000080a02087981 */ /* 0x000ea2000c1e1b00 */
[C---:B------:R-:W-:Y:S01]  /*01f0*/  DADD R14, R12.reuse, 2 ;  /* 0x400000000c0e7429 */ /* 0x040fe20000000000 */
[----:B------:R-:W-:Y:S01]  /*0200*/  BSSY.RECONVERGENT B1, `(.L_x_84) ;  /* 0x000000f000017945 */ /* 0x000fe20003800200 */
[C---:B------:R-:W-:Y:S02]  /*0210*/  DSETP.NEU.AND P1, PT, R12.reuse, RZ, PT ;  /* 0x000000ff0c00722a */ /* 0x040fe40003f2d000 */
[----:B------:R-:W-:-:S06]  /*0220*/  DSETP.NEU.AND P0, PT, R12, 1, PT ;  /* 0x3ff000000c00742a */ /* 0x000fcc0003f0d000 */
[----:B------:R-:W-:-:S04]  /*0230*/  LOP3.LUT R0, R15, 0x7ff00000, RZ, 0xc0, !PT ;  /* 0x7ff000000f007812 */ /* 0x000fc800078ec0ff */
[----:B------:R-:W-:Y:S02]  /*0240*/  ISETP.NE.AND P2, PT, R0, 0x7ff00000, PT ;  /* 0x7ff000000000780c */ /* 0x000fe40003f45270 */
[----:B------:R-:W-:Y:S01]  /*0250*/  @!P1 CS2R R26, SRZ ;  /* 0x00000000001a9805 */ /* 0x000fe2000001ff00 */
[----:B--2---:R-:W-:-:S10]  /*0260*/  DADD R14, -RZ, |R8| ;  /* 0x00000000ff0e7229 */ /* 0x004fd40000000508 */
[----:B------:R-:W-:Y:S01]  /*0270*/  IMAD.MOV.U32 R44, RZ, RZ, R14 ;  /* 0x000000ffff2c7224 */ /* 0x000fe200078e000e */
[----:B------:R-:W-:Y:S06]  /*0280*/  @P2 BRA `(.L_x_85) ;  /* 0x0000000000182947 */ /* 0x000fec0003800000 */
[----:B------:R-:W-:-:S14]  /*0290*/  DSETP.NAN.AND P1, PT, R12, R12, PT ;  /* 0x0000000c0c00722a */ /* 0x000fdc0003f28000 */
[----:B------:R-:W-:Y:S01]  /*02a0*/  @P1 DADD R26, R12, 2 ;  /* 0x400000000c1a1429 */ /* 0x000fe20000000000 */
[----:B------:R-:W-:Y:S10]  /*02b0*/  @P1 BRA `(.L_x_85) ;  /* 0x00000000000c1947 */ /* 0x000ff40003800000 */
[----:B------:R-:W-:-:S14]  /*02c0*/  DSETP.NEU.AND P1, PT, |R12|, +INF , PT ;  /* 0x7ff000000c00742a */ /* 0x000fdc0003f2d200 */
[----:B------:R-:W-:Y:S02]  /*02d0*/  @!P1 IMAD.MOV.U32 R26, RZ, RZ, 0x0 ;  /* 0x00000000ff1a9424 */ /* 0x000fe400078e00ff */
[----:B------:R-:W-:-:S07]  /*02e0*/  @!P1 IMAD.MOV.U32 R27, RZ, RZ, 0x7ff00000 ;  /* 0x7ff00000ff1b9424 */ /* 0x000fce00078e00ff */
.L_x_85:
[----:B------:R-:W-:Y:S05]  /*02f0*/  BSYNC.RECONVERGENT B1 ;  /* 0x0000000000017941 */ /* 0x000fea0003800200 */
.L_x_84:
[----:B------:R-:W-:Y:S01]  /*0300*/  BSSY.RECONVERGENT B1, `(.L_x_86) ;  /* 0x0000007000017945 */ /* 0x000fe20003800200 */
[----:B------:R-:W-:Y:S01]  /*0310*/  FSEL R12, R26, RZ, P0 ;  /* 0x000000ff1a0c7208 */ /* 0x000fe20000000000 */
[----:B------:R-:W-:Y:S01]  /*0320*/  IMAD.MOV.U32 R45, RZ, RZ, R15 ;  /* 0x000000ffff2d7224 */ /* 0x000fe200078e000f */
[----:B------:R-:W-:Y:S01]  /*0330*/  FSEL R13, R27, 1.875, P0 ;  /* 0x3ff000001b0d7808 */ /* 0x000fe20000000000 */
[----:B------:R-:W-:Y:S01]  /*0340*/  IMAD.MOV.U32 R43, RZ, RZ, 0x40000000 ;  /* 0x40000000ff2b7424 */ /* 0x000fe200078e00ff */
[----:B------:R-:W-:-:S07]  /*0350*/  MOV R0, 0x370 ;  /* 0x0000037000007802 */ /* 0x000fce0000000f00 */
[----:B------:R-:W-:Y:S05]  /*0360*/  CALL.REL.NOINC `($_Z20calculateTotalEnergyiPdS_S_ddS_S_d$__internal_accurate_pow) ;  /* 0x0000001c00247944 */ /* 0x000fea0003c00000 */
[----:B------:R-:W-:Y:S05]  /*0370*/  BSYNC.RECONVERGENT B1 ;  /* 0x0000000000017941 */ /* 0x000fea0003800200 */
.L_x_86:
        /* <DEDUP_REMOVED lines=9> */
[----:B------:R-:W-:Y:S05]  /*0410*/  @P2 BRA `(.L_x_88) ;  /* 0x0000000000182947 */ /* 0x000fea0003800000 */
[----:B------:R-:W-:-:S14]  /*0420*/  DSETP.NAN.AND P1, PT, R8, R8, PT ;  /* 0x000000080800722a */ /* 0x000fdc0003f28000 */
[----:B------:R-:W-:Y:S01]  /*0430*/  @P1 DADD R26, R8, 2 ;  /* 0x40000000081a1429 */ /* 0x000fe20000000000 */
[----:B------:R-:W-:Y:S10]  /*0440*/  @P1 BRA `(.L_x_88) ;  /* 0x00000000000c1947 */ /* 0x000ff40003800000 */
[----:B------:R-:W-:-:S14]  /*0450*/  DSETP.NEU.AND P1, PT, |R8|, +INF , PT ;  /* 0x7ff000000800742a */ /* 0x000fdc0003f2d200 */
[----:B------:R-:W-:Y:S02]  /*0460*/  @!P1 IMAD.MOV.U32 R26, RZ, RZ, 0x0 ;  /* 0x00000000ff1a9424 */ /* 0x000fe400078e00ff */
[----:B------:R-:W-:-:S07]  /*0470*/  @!P1 IMAD.MOV.U32 R27, RZ, RZ, 0x7ff00000 ;  /* 0x7ff00000ff1b9424 */ /* 0x000fce00078e00ff */
.L_x_88:
[----:B------:R-:W-:Y:S05]  /*0480*/  BSYNC.RECONVERGENT B1 ;  /* 0x0000000000017941 */ /* 0x000fea0003800200 */
.L_x_87:
[----:B------:R-:W-:Y:S01]  /*0490*/  FSEL R8, R26, RZ, P0 ;  /* 0x000000ff1a087208 */ /* 0x000fe20000000000 */
[----:B------:R-:W-:Y:S01]  /*04a0*/  BSSY.RECONVERGENT B1, `(.L_x_89) ;  /* 0x0000006000017945 */ /* 0x000fe20003800200 */
[----:B------:R-:W-:Y:S01]  /*04b0*/  FSEL R9, R27, 1.875, P0 ;  /* 0x3ff000001b097808 */ /* 0x000fe20000000000 */
[----:B------:R-:W-:Y:S01]  /*04c0*/  IMAD.MOV.U32 R43, RZ, RZ, 0x40000000 ;  /* 0x40000000ff2b7424 */ /* 0x000fe200078e00ff */
[----:B------:R-:W-:-:S04]  /*04d0*/  MOV R0, 0x500 ;  /* 0x0000050000007802 */ /* 0x000fc80000000f00 */
[----:B------:R-:W-:-:S11]  /*04e0*/  DADD R12, R12, R8 ;  /* 0x000000000c0c7229 */ /* 0x000fd60000000008 */
[----:B------:R-:W-:Y:S05]  /*04f0*/  CALL.REL.NOINC `($_Z20calculateTotalEnergyiPdS_S_ddS_S_d$__internal_accurate_pow) ;  /* 0x0000001800c07944 */ /* 0x000fea0003c00000 */
[----:B------:R-:W-:Y:S05]  /*0500*/  BSYNC.RECONVERGENT B1 ;  /* 0x0000000000017941 */ /* 0x000fea0003800200 */
.L_x_89:
[C---:B------:R-:W-:Y:S01]  /*0510*/  DADD R8, R2.reuse, 2 ;  /* 0x4000000002087429 */ /* 0x040fe20000000000 */
[----:B------:R-:W-:Y:S01]  /*0520*/  BSSY.RECONVERGENT B1, `(.L_x_90) ;  /* 0x000000d000017945 */ /* 0x000fe20003800200 */
[C---:B------:R-:W-:Y:S02]  /*0530*/  DSETP.NEU.AND P1, PT, R2.reuse, RZ, PT ;  /* 0x000000ff0200722a */ /* 0x040fe40003f2d000 */
[----:B------:R-:W-:-:S06]  /*0540*/  DSETP.NEU.AND P0, PT, R2, 1, PT ;  /* 0x3ff000000200742a */ /* 0x000fcc0003f0d000 */
[----:B------:R-:W-:-:S04]  /*0550*/  LOP3.LUT R8, R9, 0x7ff00000, RZ, 0xc0, !PT ;  /* 0x7ff0000009087812 */ /* 0x000fc800078ec0ff */
[----:B------:R-:W-:Y:S02]  /*0560*/  ISETP.NE.AND P2, PT, R8, 0x7ff00000, PT ;  /* 0x7ff000000800780c */ /* 0x000fe40003f45270 */
[----:B------:R-:W-:-:S11]  /*0570*/  @!P1 CS2R R26, SRZ ;  /* 0x00000000001a9805 */ /* 0x000fd6000001ff00 */
[----:B------:R-:W-:Y:S05]  /*0580*/  @P2 BRA `(.L_x_91) ;  /* 0x0000000000182947 */ /* 0x000fea0003800000 */
[----:B------:R-:W-:-:S14]  /*0590*/  DSETP.NAN.AND P1, PT, R2, R2, PT ;  /* 0x000000020200722a */ /* 0x000fdc0003f28000 */
[----:B------:R-:W-:Y:S01]  /*05a0*/  @P1 DADD R26, R2, 2 ;  /* 0x40000000021a1429 */ /* 0x000fe20000000000 */
[----:B------:R-:W-:Y:S10]  /*05b0*/  @P1 BRA `(.L_x_91) ;  /* 0x00000000000c1947 */ /* 0x000ff40003800000 */
[----:B------:R-:W-:-:S14]  /*05c0*/  DSETP.NEU.AND P1, PT, |R2|, +INF , PT ;  /* 0x7ff000000200742a */ /* 0x000fdc0003f2d200 */
[----:B------:R-:W-:Y:S02]  /*05d0*/  @!P1 IMAD.MOV.U32 R26, RZ, RZ, 0x0 ;  /* 0x00000000ff1a9424 */ /* 0x000fe400078e00ff */
[----:B------:R-:W-:-:S07]  /*05e0*/  @!P1 IMAD.MOV.U32 R27, RZ, RZ, 0x7ff00000 ;  /* 0x7ff00000ff1b9424 */ /* 0x000fce00078e00ff */
.L_x_91:
[----:B------:R-:W-:Y:S05]  /*05f0*/  BSYNC.RECONVERGENT B1 ;  /* 0x0000000000017941 */ /* 0x000fea0003800200 */
.L_x_90:
[----:B------:R-:W-:Y:S01]  /*0600*/  FSEL R2, R26, RZ, P0 ;  /* 0x000000ff1a027208 */ /* 0x000fe20000000000 */
[----:B------:R-:W-:Y:S01]  /*0610*/  DMUL R10, R10, 0.5 ;  /* 0x3fe000000a0a7828 */ /* 0x000fe20000000000 */
[----:B------:R-:W-:-:S06]  /*0620*/  FSEL R3, R27, 1.875, P0 ;  /* 0x3ff000001b037808 */ /* 0x000fcc0000000000 */
[----:B------:R-:W-:-:S08]  /*0630*/  DADD R12, R12, R2 ;  /* 0x000000000c0c7229 */ /* 0x000fd00000000002 */
[----:B------:R-:W-:-:S07]  /*0640*/  DFMA R10, R12, R10, RZ ;  /* 0x0000000a0c0a722b */ /* 0x000fce00000000ff */
[----:B------:R0:W-:Y:S04]  /*0650*/  STS.64 [R5], R10 ;  /* 0x0000000a05007388 */ /* 0x0001e80000000a00 */
.L_x_82:
[----:B------:R-:W-:Y:S05]  /*0660*/  BSYNC.RECONVERGENT B0 ;  /* 0x0000000000007941 */ /* 0x000fea0003800200 */
.L_x_81:
[----:B------:R-:W1:Y:S01]  /*0670*/  LDCU UR6, c[0x0][0x380] ;  /* 0x00007000ff0677ac */ /* 0x000e620008000800 */
[----:B------:R-:W-:Y:S01]  /*0680*/  VIADDMNMX R0, R6, 0x1, R6, !PT ;  /* 0x0000000106007846 */ /* 0x000fe20007800106 */
[----:B------:R-:W-:Y:S01]  /*0690*/  BSSY.RECONVERGENT B0, `(.L_x_92) ;  /* 0x000009f000007945 */ /* 0x000fe20003800200 */
[----:B------:R-:W2:Y:S01]  /*06a0*/  LDCU UR18, c[0x0][0x380] ;  /* 0x00007000ff1277ac */ /* 0x000ea20008000800 */
[----:B------:R-:W3:Y:S01]  /*06b0*/  LDCU.64 UR12, c[0x0][0x3a0] ;  /* 0x00007400ff0c77ac */ /* 0x000ee20008000a00 */
[----:B------:R-:W4:Y:S01]  /*06c0*/  LDCU.64 UR8, c[0x0][0x3c0] ;  /* 0x00007800ff0877ac */ /* 0x000f220008000a00 */
[----:B------:R-:W-:Y:S01]  /*06d0*/  BAR.SYNC.DEFER_BLOCKING 0x0 ;  /* 0x0000000000007b1d */ /* 0x000fe20000010000 */
[----:B-1----:R-:W-:-:S13]  /*06e0*/  ISETP.GE.AND P0, PT, R0, UR6, PT ;  /* 0x0000000600007c0c */ /* 0x002fda000bf06270 */
[----:B--234-:R-:W-:Y:S05]  /*06f0*/  @P0 BRA `(.L_x_93) ;  /* 0x0000000800600947 */ /* 0x01cfea0003800000 */
[----:B------:R-:W1:Y:S01]  /*0700*/  LDC.64 R2, c[0x0][0x388] ;  /* 0x0000e200ff027b82 */ /* 0x000e620000000a00 */
[----:B------:R-:W-:-:S07]  /*0710*/  IMAD R7, R6, 0x3, RZ ;  /* 0x0000000306077824 */ /* 0x000fce00078e02ff */
[----:B------:R-:W2:Y:S08]  /*0720*/  LDC.64 R22, c[0x0][0x3b8] ;  /* 0x0000ee00ff167b82 */ /* 0x000eb00000000a00 */
[----:B------:R-:W3:Y:S01]  /*0730*/  LDC.64 R8, c[0x0][0x3a8] ;  /* 0x0000ea00ff087b82 */ /* 0x000ee20000000a00 */
[----:B-1----:R-:W-:-:S05]  /*0740*/  IMAD.WIDE R2, R7, 0x8, R2 ;  /* 0x0000000807027825 */ /* 0x002fca00078e0202 */
[----:B------:R1:W5:Y:S04]  /*0750*/  LDG.E.64 R14, desc[UR10][R2.64] ;  /* 0x0000000a020e7981 */ /* 0x000368000c1e1b00 */
[----:B--2---:R1:W5:Y:S04]  /*0760*/  LDG.E.64 R20, desc[UR10][R22.64] ;  /* 0x0000000a16147981 */ /* 0x004368000c1e1b00 */
[----:B------:R1:W5:Y:S04]  /*0770*/  LDG.E.64 R18, desc[UR10][R22.64+0x8] ;  /* 0x0000080a16127981 */ /* 0x000368000c1e1b00 */
[----:B------:R1:W5:Y:S04]  /*0780*/  LDG.E.64 R16, desc[UR10][R22.64+0x10] ;  /* 0x0000100a16107981 */ /* 0x000368000c1e1b00 */
[----:B------:R1:W5:Y:S04]  /*0790*/  LDG.E.64 R12, desc[UR10][R2.64+0x8] ;  /* 0x0000080a020c7981 */ /* 0x000368000c1e1b00 */
[----:B0-----:R1:W5:Y:S01]  /*07a0*/  LDG.E.64 R10, desc[UR10][R2.64+0x10] ;  /* 0x0000100a020a7981 */ /* 0x001362000c1e1b00 */
[----:B------:R-:W-:Y:S01]  /*07b0*/  VIADD R7, R4, UR5 ;  /* 0x0000000504077c36 */ /* 0x000fe20008000000 */
[----:B---3--:R-:W-:-:S03]  /*07c0*/  DMUL R8, R8, 4 ;  /* 0x4010000008087828 */ /* 0x008fc60000000000 */
[----:B------:R-:W-:-:S08]  /*07d0*/  IMAD R7, R7, 0x3, RZ ;  /* 0x0000000307077824 */ /* 0x000fd000078e02ff */
.L_x_112:
[----:B01----:R-:W0:Y:S01]  /*07e0*/  LDC.64 R22, c[0x0][0x388] ;  /* 0x0000e200ff167b82 */ /* 0x003e220000000a00 */
[----:B------:R-:W-:-:S04]  /*07f0*/  VIADD R7, R7, 0x3 ;  /* 0x0000000307077836 */ /* 0x000fc80000000000 */
[----:B0-----:R-:W-:-:S05]  /*0800*/  IMAD.WIDE R22, R7, 0x8, R22 ;  /* 0x0000000807167825 */ /* 0x001fca00078e0216 */
[----:B------:R-:W2:Y:S04]  /*0810*/  LDG.E.64 R2, desc[UR10][R22.64+0x8] ;  /* 0x0000080a16027981 */ /* 0x000ea8000c1e1b00 */
[----:B------:R-:W3:Y:S04]  /*0820*/  LDG.E.64 R26, desc[UR10][R22.64+0x10] ;  /* 0x0000100a161a7981 */ /* 0x000ee8000c1e1b00 */
[----:B------:R-:W4:Y:S01]  /*0830*/  LDG.E.64 R24, desc[UR10][R22.64] ;  /* 0x0000000a16187981 */ /* 0x000f22000c1e1b00 */
[----:B-----5:R-:W-:Y:S01]  /*0840*/  DMUL R30, R18, 0.5 ;  /* 0x3fe00000121e7828 */ /* 0x020fe20000000000 */
[----:B------:R-:W-:Y:S01]  /*0850*/  BSSY.RECONVERGENT B1, `(.L_x_94) ;  /* 0x0000010000017945 */ /* 0x000fe20003800200 */
[----:B------:R-:W-:-:S02]  /*0860*/  DMUL R32, R16, 0.5 ;  /* 0x3fe0000010207828 */ /* 0x000fc40000000000 */
[----:B--2---:R-:W-:Y:S02]  /*0870*/  DADD R28, -R12, R2 ;  /* 0x000000000c1c7229 */ /* 0x004fe40000000102 */
[----:B---3--:R-:W-:Y:S02]  /*0880*/  DADD R2, -R10, R26 ;  /* 0x000000000a027229 */ /* 0x008fe4000000011a */
[----:B------:R-:W-:Y:S02]  /*0890*/  DMUL R26, R20, 0.5 ;  /* 0x3fe00000141a7828 */ /* 0x000fe40000000000 */
[----:B----4-:R-:W-:Y:S02]  /*08a0*/  DADD R24, -R14, R24 ;  /* 0x000000000e187229 */ /* 0x010fe40000000118 */
[----:B------:R-:W-:Y:S02]  /*08b0*/  DSETP.GT.AND P0, PT, R28, R30, PT ;  /* 0x0000001e1c00722a */ /* 0x000fe40003f04000 */
[----:B------:R-:W-:-:S04]  /*08c0*/  DSETP.GT.AND P1, PT, R2, R32, PT ;  /* 0x000000200200722a */ /* 0x000fc80003f24000 */
[----:B------:R-:W-:-:S08]  /*08d0*/  DSETP.GT.AND P2, PT, R24, R26, PT ;  /* 0x0000001a1800722a */ /* 0x000fd00003f44000 */
[----:B------:R-:W-:Y:S02]  /*08e0*/  @P0 DADD R28, -R18, R28 ;  /* 0x00000000121c0229 */ /* 0x000fe4000000011c */
[----:B------:R-:W-:-:S04]  /*08f0*/  @P1 DADD R2, -R16, R2 ;  /* 0x0000000010021229 */ /* 0x000fc80000000102 */
[----:B------:R-:W-:Y:S01]  /*0900*/  @P2 DADD R24, -R20, R24 ;  /* 0x0000000014182229 */ /* 0x000fe20000000118 */
[----:B------:R-:W-:Y:S10]  /*0910*/  @P2 BRA `(.L_x_95) ;  /* 0x00000000000c2947 */ /* 0x000ff40003800000 */
[----:B------:R-:W-:-:S08]  /*0920*/  DMUL R22, R20, -0.5 ;  /* 0xbfe0000014167828 */ /* 0x000fd00000000000 */
[----:B------:R-:W-:-:S14]  /*0930*/  DSETP.GEU.AND P2, PT, R24, R22, PT ;  /* 0x000000161800722a */ /* 0x000fdc0003f4e000 */
[----:B------:R-:W-:-:S11]  /*0940*/  @!P2 DADD R24, R20, R24 ;  /* 0x000000001418a229 */ /* 0x000fd60000000018 */
.L_x_95:
[----:B------:R-:W-:Y:S05]  /*0950*/  BSYNC.RECONVERGENT B1 ;  /* 0x0000000000017941 */ /* 0x000fea0003800200 */
.L_x_94:
[----:B------:R-:W-:Y:S04]  /*0960*/  BSSY.RECONVERGENT B1, `(.L_x_96) ;  /* 0x0000005000017945 */ /* 0x000fe80003800200 */
[----:B------:R-:W-:Y:S05]  /*0970*/  @P0 BRA `(.L_x_97) ;  /* 0x00000000000c0947 */ /* 0x000fea0003800000 */
[----:B------:R-:W-:-:S08]  /*0980*/  DMUL R22, R18, -0.5 ;  /* 0xbfe0000012167828 */ /* 0x000fd00000000000 */
[----:B------:R-:W-:-:S14]  /*0990*/  DSETP.GEU.AND P0, PT, R28, R22, PT ;  /* 0x000000161c00722a */ /* 0x000fdc0003f0e000 */
[----:B------:R-:W-:-:S11]  /*09a0*/  @!P0 DADD R28, R18, R28 ;  /* 0x00000000121c8229 */ /* 0x000fd6000000001c */
.L_x_97:
[----:B------:R-:W-:Y:S05]  /*09b0*/  BSYNC.RECONVERGENT B1 ;  /* 0x0000000000017941 */ /* 0x000fea0003800200 */
.L_x_96:
[----:B------:R-:W-:Y:S04]  /*09c0*/  BSSY.RECONVERGENT B1, `(.L_x_98) ;  /* 0x0000005000017945 */ /* 0x000fe80003800200 */
[----:B------:R-:W-:Y:S05]  /*09d0*/  @P1 BRA `(.L_x_99) ;  /* 0x00000000000c1947 */ /* 0x000fea0003800000 */
[----:B------:R-:W-:-:S08]  /*09e0*/  DMUL R22, R16, -0.5 ;  /* 0xbfe0000010167828 */ /* 0x000fd00000000000 */
[----:B------:R-:W-:-:S14]  /*09f0*/  DSETP.GEU.AND P0, PT, R2, R22, PT ;  /* 0x000000160200722a */ /* 0x000fdc0003f0e000 */
[----:B------:R-:W-:-:S11]  /*0a00*/  @!P0 DADD R2, R16, R2 ;  /* 0x0000000010028229 */ /* 0x000fd60000000002 */
.L_x_99:
[----:B------:R-:W-:Y:S05]  /*0a10*/  BSYNC.RECONVERGENT B1 ;  /* 0x0000000000017941 */ /* 0x000fea0003800200 */
.L_x_98:
[----:B------:R-:W-:Y:S01]  /*0a20*/  DMUL R28, R28, R28 ;  /* 0x0000001c1c1c7228 */ /* 0x000fe20000000000 */
[----:B------:R-:W-:Y:S01]  /*0a30*/  IMAD.MOV.U32 R26, RZ, RZ, 0x0 ;  /* 0x00000000ff1a7424 */ /* 0x000fe200078e00ff */
[----:B------:R-:W-:Y:S01]  /*0a40*/  BSSY.RECONVERGENT B1, `(.L_x_100) ;  /* 0x0000014000017945 */ /* 0x000fe20003800200 */
[----:B------:R-:W-:-:S05]  /*0a50*/  IMAD.MOV.U32 R27, RZ, RZ, 0x3fd80000 ;  /* 0x3fd80000ff1b7424 */ /* 0x000fca00078e00ff */
[----:B------:R-:W-:-:S08]  /*0a60*/  DFMA R24, R24, R24, R28 ;  /* 0x000000181818722b */ /* 0x000fd0000000001c */
[----:B------:R-:W-:-:S06]  /*0a70*/  DFMA R24, R2, R2, R24 ;  /* 0x000000020218722b */ /* 0x000fcc0000000018 */
[----:B------:R-:W0:Y:S04]  /*0a80*/  MUFU.RSQ64H R3, R25 ;  /* 0x0000001900037308 */ /* 0x000e280000001c00 */
[----:B------:R-:W-:-:S05]  /*0a90*/  VIADD R2, R25, 0xfcb00000 ;  /* 0xfcb0000019027836 */ /* 0x000fca0000000000 */
[----:B------:R-:W-:Y:S01]  /*0aa0*/  ISETP.GE.U32.AND P0, PT, R2, 0x7ca00000, PT ;  /* 0x7ca000000200780c */ /* 0x000fe20003f06070 */
        /* <DEDUP_REMOVED lines=12> */
[----:B------:R-:W-:Y:S05]  /*0b70*/  CALL.REL.NOINC `($__internal_4_$__cuda_sm20_dsqrt_rn_f64_mediumpath_v1) ;  /* 0x0000001000647944 */ /* 0x000fea0003c00000 */
.L_x_101:
[----:B------:R-:W-:Y:S05]  /*0b80*/  BSYNC.RECONVERGENT B1 ;  /* 0x0000000000017941 */ /* 0x000fea0003800200 */
.L_x_100:
[----:B------:R-:W-:Y:S01]  /*0b90*/  DSETP.GTU.AND P0, PT, R22, UR8, PT ;  /* 0x0000000816007e2a */ /* 0x000fe2000bf0c000 */
[----:B------:R-:W-:-:S13]  /*0ba0*/  BSSY.RECONVERGENT B1, `(.L_x_102) ;  /* 0x0000049000017945 */ /* 0x000fda0003800200 */
[----:B------:R-:W-:Y:S05]  /*0bb0*/  @P0 BRA `(.L_x_103) ;  /* 0x00000004001c0947 */ /* 0x000fea0003800000 */
[----:B------:R-:W0:Y:S01]  /*0bc0*/  MUFU.RCP64H R3, R23 ;  /* 0x0000001700037308 */ /* 0x000e220000001800 */
[----:B------:R-:W-:Y:S01]  /*0bd0*/  IMAD.MOV.U32 R2, RZ, RZ, 0x1 ;  /* 0x00000001ff027424 */ /* 0x000fe200078e00ff */
        /* <DEDUP_REMOVED lines=14> */
[----:B------:R-:W-:-:S07]  /*0cc0*/  MOV R0, 0xce0 ;  /* 0x00000ce000007802 */ /* 0x000fce0000000f00 */
[----:B------:R-:W-:Y:S05]  /*0cd0*/  CALL.REL.NOINC `($__internal_3_$__cuda_sm20_div_rn_f64_full) ;  /* 0x0000000800947944 */ /* 0x000fea0003c00000 */
[----:B------:R-:W-:Y:S02]  /*0ce0*/  IMAD.MOV.U32 R2, RZ, RZ, R30 ;  /* 0x000000ffff027224 */ /* 0x000fe400078e001e */
[----:B------:R-:W-:-:S07]  /*0cf0*/  IMAD.MOV.U32 R3, RZ, RZ, R31 ;  /* 0x000000ffff037224 */ /* 0x000fce00078e001f */
.L_x_105:
[----:B------:R-:W-:Y:S05]  /*0d00*/  BSYNC.RECONVERGENT B2 ;  /* 0x0000000000027941 */ /* 0x000fea0003800200 */
.L_x_104:
[----:B------:R-:W-:Y:S01]  /*0d10*/  DADD R44, -RZ, |R2| ;  /* 0x00000000ff2c7229 */ /* 0x000fe20000000502 */
[----:B------:R-:W-:Y:S01]  /*0d20*/  BSSY.RECONVERGENT B2, `(.L_x_106) ;  /* 0x0000004000027945 */ /* 0x000fe20003800200 */
[----:B------:R-:W-:Y:S01]  /*0d30*/  IMAD.MOV.U32 R43, RZ, RZ, 0x40280000 ;  /* 0x40280000ff2b7424 */ /* 0x000fe200078e00ff */
[----:B------:R-:W-:-:S08]  /*0d40*/  MOV R0, 0xd60 ;  /* 0x00000d6000007802 */ /* 0x000fd00000000f00 */
[----:B------:R-:W-:Y:S05]  /*0d50*/  CALL.REL.NOINC `($_Z20calculateTotalEnergyiPdS_S_ddS_S_d$__internal_accurate_pow) ;  /* 0x0000001000a87944 */ /* 0x000fea0003c00000 */
[----:B------:R-:W-:Y:S05]  /*0d60*/  BSYNC.RECONVERGENT B2 ;  /* 0x0000000000027941 */ /* 0x000fea0003800200 */
.L_x_106:
        /* <DEDUP_REMOVED lines=14> */
[----:B------:R-:W-:Y:S02]  /*0e50*/  @!P1 IMAD.MOV.U32 R22, RZ, RZ, 0x0 ;  /* 0x00000000ff169424 */ /* 0x000fe400078e00ff */
[----:B------:R-:W-:-:S07]  /*0e60*/  @!P1 IMAD.MOV.U32 R23, RZ, RZ, 0x7ff00000 ;  /* 0x7ff00000ff179424 */ /* 0x000fce00078e00ff */
.L_x_108:
[----:B------:R-:W-:Y:S05]  /*0e70*/  BSYNC.RECONVERGENT B2 ;  /* 0x0000000000027941 */ /* 0x000fea0003800200 */
.L_x_107:
[----:B------:R-:W-:Y:S01]  /*0e80*/  BSSY.RECONVERGENT B2, `(.L_x_109) ;  /* 0x0000005000027945 */ /* 0x000fe20003800200 */
[----:B------:R-:W-:Y:S01]  /*0e90*/  IMAD.MOV.U32 R45, RZ, RZ, R25 ;  /* 0x000000ffff2d7224 */ /* 0x000fe200078e0019 */
[----:B------:R-:W-:Y:S01]  /*0ea0*/  MOV R0, 0xed0 ;  /* 0x00000ed000007802 */ /* 0x000fe20000000f00 */
[----:B------:R-:W-:-:S07]  /*0eb0*/  IMAD.MOV.U32 R43, RZ, RZ, 0x40180000 ;  /* 0x40180000ff2b7424 */ /* 0x000fce00078e00ff */
[----:B------:R-:W-:Y:S05]  /*0ec0*/  CALL.REL.NOINC `($_Z20calculateTotalEnergyiPdS_S_ddS_S_d$__internal_accurate_pow) ;  /* 0x00000010004c7944 */ /* 0x000fea0003c00000 */
[----:B------:R-:W-:Y:S05]  /*0ed0*/  BSYNC.RECONVERGENT B2 ;  /* 0x0000000000027941 */ /* 0x000fea0003800200 */
.L_x_109:
[----:B------:R0:W1:Y:S01]  /*0ee0*/  LDS.64 R28, [R5] ;  /* 0x00000000051c7984 */ /* 0x0000620000000a00 */
[----:B------:R-:W-:Y:S01]  /*0ef0*/  DADD R24, R2, 6 ;  /* 0x4018000002187429 */ /* 0x000fe20000000000 */
[----:B------:R-:W-:Y:S01]  /*0f00*/  BSSY.RECONVERGENT B2, `(.L_x_110) ;  /* 0x000000c000027945 */ /* 0x000fe20003800200 */
[----:B------:R-:W-:Y:S02]  /*0f10*/  FSEL R26, R26, RZ, P0 ;  /* 0x000000ff1a1a7208 */ /* 0x000fe40000000000 */
[----:B------:R-:W-:-:S06]  /*0f20*/  FSEL R27, R27, RZ, P0 ;  /* 0x000000ff1b1b7208 */ /* 0x000fcc0000000000 */
[----:B------:R-:W-:-:S04]  /*0f30*/  LOP3.LUT R24, R25, 0x7ff00000, RZ, 0xc0, !PT ;  /* 0x7ff0000019187812 */ /* 0x000fc800078ec0ff */
[----:B------:R-:W-:-:S13]  /*0f40*/  ISETP.NE.AND P1, PT, R24, 0x7ff00000, PT ;  /* 0x7ff000001800780c */ /* 0x000fda0003f25270 */
[----:B0-----:R-:W-:Y:S05]  /*0f50*/  @P1 BRA `(.L_x_111) ;  /* 0x0000000000181947 */ /* 0x001fea0003800000 */
[----:B------:R-:W-:-:S14]  /*0f60*/  DSETP.NAN.AND P0, PT, R2, R2, PT ;  /* 0x000000020200722a */ /* 0x000fdc0003f08000 */
[----:B------:R-:W-:Y:S01]  /*0f70*/  @P0 DADD R26, R2, 6 ;  /* 0x40180000021a0429 */ /* 0x000fe20000000000 */
[----:B------:R-:W-:Y:S10]  /*0f80*/  @P0 BRA `(.L_x_111) ;  /* 0x00000000000c0947 */ /* 0x000ff40003800000 */
[----:B------:R-:W-:-:S14]  /*0f90*/  DSETP.NEU.AND P0, PT, |R2|, +INF , PT ;  /* 0x7ff000000200742a */ /* 0x000fdc0003f0d200 */
[----:B------:R-:W-:Y:S02]  /*0fa0*/  @!P0 IMAD.MOV.U32 R26, RZ, RZ, 0x0 ;  /* 0x00000000ff1a8424 */ /* 0x000fe400078e00ff */
[----:B------:R-:W-:-:S07]  /*0fb0*/  @!P0 IMAD.MOV.U32 R27, RZ, RZ, 0x7ff00000 ;  /* 0x7ff00000ff1b8424 */ /* 0x000fce00078e00ff */
.L_x_111:
[----:B------:R-:W-:Y:S05]  /*0fc0*/  BSYNC.RECONVERGENT B2 ;  /* 0x0000000000027941 */ /* 0x000fea0003800200 */
.L_x_110:
[----:B------:R-:W-:Y:S02]  /*0fd0*/  DADD R22, -R26, R22 ;  /* 0x000000001a167229 */ /* 0x000fe40000000116 */
[----:B------:R-:W-:-:S08]  /*0fe0*/  DSETP.NEU.AND P0, PT, R2, 1, PT ;  /* 0x3ff000000200742a */ /* 0x000fd00003f0d000 */
[----:B------:R-:W-:Y:S02]  /*0ff0*/  FSEL R2, R22, RZ, P0 ;  /* 0x000000ff16027208 */ /* 0x000fe40000000000 */
[----:B------:R-:W-:-:S06]  /*1000*/  FSEL R3, R23, RZ, P0 ;  /* 0x000000ff17037208 */ /* 0x000fcc0000000000 */
[----:B-1----:R-:W-:-:S07]  /*1010*/  DFMA R28, R8, R2, R28 ;  /* 0x00000002081c722b */ /* 0x002fce000000001c */
[----:B------:R0:W-:Y:S04]  /*1020*/  STS.64 [R5], R28 ;  /* 0x0000001c05007388 */ /* 0x0001e80000000a00 */
.L_x_103:
[----:B------:R-:W-:Y:S05]  /*1030*/  BSYNC.RECONVERGENT B1 ;  /* 0x0000000000017941 */ /* 0x000fea0003800200 */
.L_x_102:
[C---:B------:R-:W-:Y:S02]  /*1040*/  VIADD R0, R6.reuse, 0x2 ;  /* 0x0000000206007836 */ /* 0x040fe40000000000 */
[----:B------:R-:W-:-:S03]  /*1050*/  VIADD R6, R6, 0x1 ;  /* 0x0000000106067836 */ /* 0x000fc60000000000 */
[----:B------:R-:W-:-:S13]  /*1060*/  ISETP.GE.AND P0, PT, R0, UR18, PT ;  /* 0x0000001200007c0c */ /* 0x000fda000bf06270 */
[----:B------:R-:W-:Y:S05]  /*1070*/  @!P0 BRA `(.L_x_112) ;  /* 0xfffffff400d88947 */ /* 0x000fea000383ffff */
.L_x_93:
[----:B------:R-:W-:Y:S05]  /*1080*/  BSYNC.RECONVERGENT B0 ;  /* 0x0000000000007941 */ /* 0x000fea0003800200 */
.L_x_92:
[----:B------:R-:W-:Y:S01]  /*1090*/  BAR.SYNC.DEFER_BLOCKING 0x0 ;  /* 0x0000000000007b1d */ /* 0x000fe20000010000 */
[----:B------:R-:W-:-:S13]  /*10a0*/  ISETP.NE.AND P0, PT, R4, RZ, PT ;  /* 0x000000ff0400720c */ /* 0x000fda0003f05270 */
[----:B------:R-:W-:Y:S05]  /*10b0*/  @P0 EXIT ;  /* 0x000000000000094d */ /* 0x000fea0003800000 */
[----:B------:R-:W-:Y:S01]  /*10c0*/  UISETP.GE.U32.AND UP0, UPT, UR7, 0x10, UPT ;  /* 0x000000100700788c */ /* 0x000fe2000bf06070 */
[----:B------:R-:W-:Y:S01]  /*10d0*/  CS2R R2, SRZ ;  /* 0x0000000000027805 */ /* 0x000fe2000001ff00 */
[----:B------:R-:W-:Y:S01]  /*10e0*/  ULOP3.LUT UR9, UR7, 0xf, URZ, 0xc0, !UPT ;  /* 0x0000000f07097892 */ /* 0x000fe2000f8ec0ff */
[----:B------:R-:W-:-:S06]  /*10f0*/  UMOV UR4, URZ ;  /* 0x000000ff00047c82 */ /* 0x000fcc0008000000 */
[----:B------:R-:W-:Y:S05]  /*1100*/  BRA.U !UP0, `(.L_x_113) ;  /* 0x0000000108907547 */ /* 0x000fea000b800000 */
[----:B------:R-:W1:Y:S01]  /*1110*/  S2UR UR6, SR_CgaCtaId ;  /* 0x00000000000679c3 */ /* 0x000e620000008800 */
[----:B------:R-:W-:Y:S01]  /*1120*/  UMOV UR4, 0x400 ;  /* 0x0000040000047882 */ /* 0x000fe20000000000 */
[----:B------:R-:W-:Y:S01]  /*1130*/  ULOP3.LUT UR5, UR7, 0xfffffff0, URZ, 0xc0, !UPT ;  /* 0xfffffff007057892 */ /* 0x000fe2000f8ec0ff */
[----:B------:R-:W-:Y:S01]  /*1140*/  CS2R R2, SRZ ;  /* 0x0000000000027805 */ /* 0x000fe2000001ff00 */
[----:B-1----:R-:W-:Y:S02]  /*1150*/  ULEA UR8, UR6, UR4, 0x18 ;  /* 0x0000000406087291 */ /* 0x002fe4000f8ec0ff */
[----:B------:R-:W-:Y:S02]  /*1160*/  UIADD3 UR6, UPT, UPT, -UR5, URZ, URZ ;  /* 0x000000ff05067290 */ /* 0x000fe4000fffe1ff */
[----:B------:R-:W-:Y:S02]  /*1170*/  ULOP3.LUT UR4, UR7, 0x7f0, URZ, 0xc0, !UPT ;  /* 0x000007f007047892 */ /* 0x000fe4000f8ec0ff */
[----:B------:R-:W-:-:S12]  /*1180*/  UIADD3 UR5, UPT, UPT, UR8, 0x40, URZ ;  /* 0x0000004008057890 */ /* 0x000fd8000fffe0ff */
.L_x_114:
[----:B0-----:R-:W0:Y:S01]  /*1190*/  LDS.128 R8, [UR5+-0x40] ;  /* 0xffffc005ff087984 */ /* 0x001e220008000c00 */
[----:B------:R-:W-:-:S03]  /*11a0*/  UIADD3 UR6, UPT, UPT, UR6, 0x10, URZ ;  /* 0x0000001006067890 */ /* 0x000fc6000fffe0ff */
[----:B------:R-:W1:Y:S01]  /*11b0*/  LDS.128 R12, [UR5+-0x30] ;  /* 0xffffd005ff0c7984 */ /* 0x000e620008000c00 */
[----:B------:R-:W-:-:S03]  /*11c0*/  UISETP.NE.AND UP0, UPT, UR6, URZ, UPT ;  /* 0x000000ff0600728c */ /* 0x000fc6000bf05270 */
[----:B------:R-:W2:Y:S01]  /*11d0*/  LDS.128 R4, [UR5+-0x20] ;  /* 0xffffe005ff047984 */ /* 0x000ea20008000c00 */
[----:B0-----:R-:W-:-:S08]  /*11e0*/  DADD R8, R8, R2 ;  /* 0x0000000008087229 */ /* 0x001fd00000000002 */
[----:B------:R-:W-:Y:S02]  /*11f0*/  DADD R2, R8, R10 ;  /* 0x0000000008027229 */ /* 0x000fe4000000000a */
[----:B------:R-:W0:Y:S06]  /*1200*/  LDS.128 R8, [UR5+-0x10] ;  /* 0xfffff005ff087984 */ /* 0x000e2c0008000c00 */
[----:B-1----:R-:W-:-:S08]  /*1210*/  DADD R2, R2, R12 ;  /* 0x0000000002027229 */ /* 0x002fd0000000000c */
[----:B------:R-:W-:Y:S01]  /*1220*/  DADD R2, R2, R14 ;  /* 0x0000000002027229 */ /* 0x000fe2000000000e */
[----:B------:R-:W1:Y:S07]  /*1230*/  LDS.128 R12, [UR5] ;  /* 0x00000005ff0c7984 */ /* 0x000e6e0008000c00 */
[----:B--2---:R-:W-:-:S08]  /*1240*/  DADD R2, R2, R4 ;  /* 0x0000000002027229 */ /* 0x004fd00000000004 */
[----:B------:R-:W-:Y:S01]  /*1250*/  DADD R2, R2, R6 ;  /* 0x0000000002027229 */ /* 0x000fe20000000006 */
[----:B------:R-:W2:Y:S07]  /*1260*/  LDS.128 R4, [UR5+0x10] ;  /* 0x00001005ff047984 */ /* 0x000eae0008000c00 */
[----:B0-----:R-:W-:-:S08]  /*1270*/  DADD R2, R2, R8 ;  /* 0x0000000002027229 */ /* 0x001fd00000000008 */
[----:B------:R-:W-:Y:S01]  /*1280*/  DADD R2, R2, R10 ;  /* 0x0000000002027229 */ /* 0x000fe2000000000a */
[----:B------:R-:W0:Y:S07]  /*1290*/  LDS.128 R8, [UR5+0x20] ;  /* 0x00002005ff087984 */ /* 0x000e2e0008000c00 */
[----:B-1----:R-:W-:-:S08]  /*12a0*/  DADD R2, R2, R12 ;  /* 0x0000000002027229 */ /* 0x002fd0000000000c */
[----:B------:R-:W-:Y:S01]  /*12b0*/  DADD R2, R2, R14 ;  /* 0x0000000002027229 */ /* 0x000fe2000000000e */
[----:B------:R-:W1:Y:S01]  /*12c0*/  LDS.128 R12, [UR5+0x30] ;  /* 0x00003005ff0c7984 */ /* 0x000e620008000c00 */
[----:B------:R-:W-:-:S06]  /*12d0*/  UIADD3 UR5, UPT, UPT, UR5, 0x80, URZ ;  /* 0x0000008005057890 */ /* 0x000fcc000fffe0ff */
[----:B--2---:R-:W-:-:S08]  /*12e0*/  DADD R2, R2, R4 ;  /* 0x0000000002027229 */ /* 0x004fd00000000004 */
[----:B------:R-:W-:-:S08]  /*12f0*/  DADD R2, R2, R6 ;  /* 0x0000000002027229 */ /* 0x000fd00000000006 */
[----:B0-----:R-:W-:-:S08]  /*1300*/  DADD R2, R2, R8 ;  /* 0x0000000002027229 */ /* 0x001fd00000000008 */
[----:B------:R-:W-:-:S08]  /*1310*/  DADD R2, R2, R10 ;  /* 0x0000000002027229 */ /* 0x000fd0000000000a */
[----:B-1----:R-:W-:-:S08]  /*1320*/  DADD R2, R2, R12 ;  /* 0x0000000002027229 */ /* 0x002fd0000000000c */
[----:B------:R-:W-:Y:S01]  /*1330*/  DADD R2, R2, R14 ;  /* 0x0000000002027229 */ /* 0x000fe2000000000e */
[----:B------:R-:W-:Y:S10]  /*1340*/  BRA.U UP0, `(.L_x_114) ;  /* 0xfffffffd00907547 */ /* 0x000ff4000b83ffff */
.L_x_113:
[----:B------:R-:W-:-:S09]  /*1350*/  UISETP.NE.AND UP0, UPT, UR9, URZ, UPT ;  /* 0x000000ff0900728c */ /* 0x000fd2000bf05270 */
[----:B------:R-:W-:Y:S05]  /*1360*/  BRA.U !UP0, `(.L_x_115) ;  /* 0x0000000108c47547 */ /* 0x000fea000b800000 */
[----:B------:R-:W-:Y:S02]  /*1370*/  UISETP.GE.U32.AND UP0, UPT, UR9, 0x8, UPT ;  /* 0x000000080900788c */ /* 0x000fe4000bf06070 */
[----:B------:R-:W-:-:S04]  /*1380*/  ULOP3.LUT UR8, UR7, 0x7, URZ, 0xc0, !UPT ;  /* 0x0000000707087892 */ /* 0x000fc8000f8ec0ff */
[----:B------:R-:W-:-:S03]  /*1390*/  UISETP.NE.AND UP1, UPT, UR8, URZ, UPT ;  /* 0x000000ff0800728c */ /* 0x000fc6000bf25270 */
[----:B------:R-:W-:Y:S08]  /*13a0*/  BRA.U !UP0, `(.L_x_116) ;  /* 0x0000000108447547 */ /* 0x000ff0000b800000 */
[----:B------:R-:W1:Y:S01]  /*13b0*/  S2UR UR6, SR_CgaCtaId ;  /* 0x00000000000679c3 */ /* 0x000e620000008800 */
[----:B------:R-:W-:Y:S02]  /*13c0*/  UMOV UR5, 0x400 ;  /* 0x0000040000057882 */ /* 0x000fe40000000000 */
[----:B-1----:R-:W-:-:S04]  /*13d0*/  ULEA UR5, UR6, UR5, 0x18 ;  /* 0x0000000506057291 */ /* 0x002fc8000f8ec0ff */
[----:B------:R-:W-:Y:S02]  /*13e0*/  ULEA UR5, UR4, UR5, 0x3 ;  /* 0x0000000504057291 */ /* 0x000fe4000f8e18ff */
[----:B------:R-:W-:-:S07]  /*13f0*/  UIADD3 UR4, UPT, UPT, UR4, 0x8, URZ ;  /* 0x0000000804047890 */ /* 0x000fce000fffe0ff */
[----:B0-----:R-:W0:Y:S04]  /*1400*/  LDS.128 R4, [UR5] ;  /* 0x00000005ff047984 */ /* 0x001e280008000c00 */
[----:B------:R-:W1:Y:S04]  /*1410*/  LDS.128 R8, [UR5+0x10] ;  /* 0x00001005ff087984 */ /* 0x000e680008000c00 */
[----:B------:R-:W2:Y:S04]  /*1420*/  LDS.128 R12, [UR5+0x20] ;  /* 0x00002005ff0c7984 */ /* 0x000ea80008000c00 */
[----:B------:R-:W3:Y:S01]  /*1430*/  LDS.128 R16, [UR5+0x30] ;  /* 0x00003005ff107984 */ /* 0x000ee20008000c00 */
[----:B0-----:R-:W-:-:S08]  /*1440*/  DADD R4, R2, R4 ;  /* 0x0000000002047229 */ /* 0x001fd00000000004 */
[----:B------:R-:W-:-:S08]  /*1450*/  DADD R4, R4, R6 ;  /* 0x0000000004047229 */ /* 0x000fd00000000006 */
[----:B-1----:R-:W-:-:S08]  /*1460*/  DADD R4, R4, R8 ;  /* 0x0000000004047229 */ /* 0x002fd00000000008 */
[----:B------:R-:W-:-:S08]  /*1470*/  DADD R4, R4, R10 ;  /* 0x0000000004047229 */ /* 0x000fd0000000000a */
[----:B--2---:R-:W-:-:S08]  /*1480*/  DADD R4, R4, R12 ;  /* 0x0000000004047229 */ /* 0x004fd0000000000c */
[----:B------:R-:W-:-:S08]  /*1490*/  DADD R4, R4, R14 ;  /* 0x0000000004047229 */ /* 0x000fd0000000000e */
[----:B---3--:R-:W-:-:S08]  /*14a0*/  DADD R4, R4, R16 ;  /* 0x0000000004047229 */ /* 0x008fd00000000010 */
[----:B------:R-:W-:-:S11]  /*14b0*/  DADD R2, R4, R18 ;  /* 0x0000000004027229 */ /* 0x000fd60000000012 */
.L_x_116:
        /* <DEDUP_REMOVED lines=11> */
[----:B------:R-:W1:Y:S01]  /*1570*/  LDS.128 R8, [UR6+0x10] ;  /* 0x00001006ff087984 */ /* 0x000e620008000c00 */
[----:B0-----:R-:W-:-:S08]  /*1580*/  DADD R4, R2, R4 ;  /* 0x0000000002047229 */ /* 0x001fd00000000004 */
[----:B------:R-:W-:-:S08]  /*1590*/  DADD R4, R4, R6 ;  /* 0x0000000004047229 */ /* 0x000fd00000000006 */
[----:B-1----:R-:W-:-:S08]  /*15a0*/  DADD R4, R4, R8 ;  /* 0x0000000004047229 */ /* 0x002fd00000000008 */
[----:B------:R-:W-:-:S11]  /*15b0*/  DADD R2, R4, R10 ;  /* 0x0000000004027229 */ /* 0x000fd6000000000a */
.L_x_117:
[----:B------:R-:W-:Y:S05]  /*15c0*/  BRA.U !UP1, `(.L_x_115) ;  /* 0x00000001092c7547 */ /* 0x000fea000b800000 */
[----:B------:R-:W1:Y:S01]  /*15d0*/  S2UR UR7, SR_CgaCtaId ;  /* 0x00000000000779c3 */ /* 0x000e620000008800 */
[----:B------:R-:W-:Y:S01]  /*15e0*/  UMOV UR6, 0x400 ;  /* 0x0000040000067882 */ /* 0x000fe20000000000 */
[----:B------:R-:W-:Y:S02]  /*15f0*/  UIADD3 UR5, UPT, UPT, -UR5, URZ, URZ ;  /* 0x000000ff05057290 */ /* 0x000fe4000fffe1ff */
[----:B-1----:R-:W-:-:S04]  /*1600*/  ULEA UR6, UR7, UR6, 0x18 ;  /* 0x0000000607067291 */ /* 0x002fc8000f8ec0ff */
[----:B------:R-:W-:-:S12]  /*1610*/  ULEA UR4, UR4, UR6, 0x3 ;  /* 0x0000000604047291 */ /* 0x000fd8000f8e18ff */
.L_x_118:
[----:B0-----:R-:W0:Y:S01]  /*1620*/  LDS.64 R4, [UR4] ;  /* 0x00000004ff047984 */ /* 0x001e220008000a00 */
[----:B------:R-:W-:Y:S02]  /*1630*/  UIADD3 UR5, UPT, UPT, UR5, 0x1, URZ ;  /* 0x0000000105057890 */ /* 0x000fe4000fffe0ff */
[----:B------:R-:W-:Y:S02]  /*1640*/  UIADD3 UR4, UPT, UPT, UR4, 0x8, URZ ;  /* 0x0000000804047890 */ /* 0x000fe4000fffe0ff */
[----:B------:R-:W-:Y:S01]  /*1650*/  UISETP.NE.AND UP0, UPT, UR5, URZ, UPT ;  /* 0x000000ff0500728c */ /* 0x000fe2000bf05270 */
[----:B0-----:R-:W-:-:S08]  /*1660*/  DADD R2, R4, R2 ;  /* 0x0000000004027229 */ /* 0x001fd00000000002 */
[----:B------:R-:W-:Y:S05]  /*1670*/  BRA.U UP0, `(.L_x_118) ;  /* 0xfffffffd00e87547 */ /* 0x000fea000b83ffff */
.L_x_115:
[----:B0-----:R-:W0:Y:S02]  /*1680*/  LDC.64 R4, c[0x0][0x3b0] ;  /* 0x0000ec00ff047b82 */ /* 0x001e240000000a00 */
[----:B0-----:R0:W5:Y:S02]  /*1690*/  LDG.E.64 R8, desc[UR10][R4.64] ;  /* 0x0000000a04087981 */ /* 0x001164000c1e1b00 */
.L_x_119:
[----:B-----5:R-:W-:Y:S01]  /*16a0*/  DADD R10, R8, R2 ;  /* 0x00000000080a7229 */ /* 0x020fe20000000002 */
[----:B------:R-:W-:Y:S09]  /*16b0*/  YIELD ;  /* 0x0000000000007946 */ /* 0x000ff20003800000 */
[----:B------:R-:W2:Y:S02]  /*16c0*/  ATOMG.E.CAS.64.STRONG.GPU PT, R10, [R4], R8, R10 ;  /* 0x00000008040a73a9 */ /* 0x000ea400001ee50a */
[----:B--2---:R-:W-:Y:S01]  /*16d0*/  ISETP.NE.U32.AND P0, PT, R8, R10, PT ;  /* 0x0000000a0800720c */ /* 0x004fe20003f05070 */
[----:B------:R-:W-:-:S03]  /*16e0*/  IMAD.MOV.U32 R8, RZ, RZ, R10 ;  /* 0x000000ffff087224 */ /* 0x000fc600078e000a */
[----:B------:R-:W-:Y:S01]  /*16f0*/  ISETP.NE.AND.EX P0, PT, R9, R11, PT, P0 ;  /* 0x0000000b0900720c */ /* 0x000fe20003f05300 */
[----:B------:R-:W-:-:S12]  /*1700*/  IMAD.MOV.U32 R9, RZ, RZ, R11 ;  /* 0x000000ffff097224 */ /* 0x000fd800078e000b */
[----:B------:R-:W-:Y:S05]  /*1710*/  @P0 BRA `(.L_x_119) ;  /* 0xfffffffc00e00947 */ /* 0x000fea000383ffff */
[----:B------:R-:W-:Y:S05]  /*1720*/  EXIT ;  /* 0x000000000000794d */ /* 0x000fea0003800000 */
        .weak           $__internal_3_$__cuda_sm20_div_rn_f64_full
        .type           $__internal_3_$__cuda_sm20_div_rn_f64_full,@function
        .size           $__internal_3_$__cuda_sm20_div_rn_f64_full,($__internal_4_$__cuda_sm20_dsqrt_rn_f64_mediumpath_v1 - $__internal_3_$__cuda_sm20_div_rn_f64_full)
$__internal_3_$__cuda_sm20_div_rn_f64_full:
[C---:B------:R-:W-:Y:S01]  /*1730*/  FSETP.GEU.AND P0, PT, |R23|.reuse, 1.469367938527859385e-39, PT ;  /* 0x001000001700780b */ /* 0x040fe20003f0e200 */
[----:B------:R-:W0:Y:S01]  /*1740*/  LDC.64 R2, c[0x0][0x3a0] ;  /* 0x0000e800ff027b82 */ /* 0x000e220000000a00 */
[C---:B------:R-:W-:Y:S01]  /*1750*/  LOP3.LUT R24, R23.reuse, 0x800fffff, RZ, 0xc0, !PT ;  /* 0x800fffff17187812 */ /* 0x040fe200078ec0ff */
[----:B------:R-:W-:Y:S01]  /*1760*/  IMAD.MOV.U32 R28, RZ, RZ, 0x1 ;  /* 0x00000001ff1c7424 */ /* 0x000fe200078e00ff */
[----:B------:R-:W-:Y:S01]  /*1770*/  LOP3.LUT R37, R23, 0x7ff00000, RZ, 0xc0, !PT ;  /* 0x7ff0000017257812 */ /* 0x000fe200078ec0ff */
[----:B------:R-:W-:Y:S01]  /*1780*/  IMAD.MOV.U32 R35, RZ, RZ, 0x1ca00000 ;  /* 0x1ca00000ff237424 */ /* 0x000fe200078e00ff */
[----:B------:R-:W-:Y:S01]  /*1790*/  LOP3.LUT R25, R24, 0x3ff00000, RZ, 0xfc, !PT ;  /* 0x3ff0000018197812 */ /* 0x000fe200078efcff */
[----:B------:R-:W-:-:S06]  /*17a0*/  IMAD.MOV.U32 R24, RZ, RZ, R22 ;  /* 0x000000ffff187224 */ /* 0x000fcc00078e0016 */
[----:B------:R-:W-:-:S06]  /*17b0*/  @!P0 DMUL R24, R22, 8.98846567431157953865e+307 ;  /* 0x7fe0000016188828 */ /* 0x000fcc0000000000 */
[----:B------:R-:W1:Y:S01]  /*17c0*/  MUFU.RCP64H R29, R25 ;  /* 0x00000019001d7308 */ /* 0x000e620000001800 */
[----:B0-----:R-:W-:-:S04]  /*17d0*/  LOP3.LUT R34, R3, 0x7ff00000, RZ, 0xc0, !PT ;  /* 0x7ff0000003227812 */ /* 0x001fc800078ec0ff */
[----:B------:R-:W-:Y:S01]  /*17e0*/  ISETP.GE.U32.AND P1, PT, R34, R37, PT ;  /* 0x000000252200720c */ /* 0x000fe20003f26070 */
[----:B------:R-:W-:Y:S01]  /*17f0*/  IMAD.MOV.U32 R36, RZ, RZ, R34 ;  /* 0x000000ffff247224 */ /* 0x000fe200078e0022 */
[----:B-1----:R-:W-:-:S08]  /*1800*/  DFMA R26, R28, -R24, 1 ;  /* 0x3ff000001c1a742b */ /* 0x002fd00000000818 */
[----:B------:R-:W-:-:S08]  /*1810*/  DFMA R26, R26, R26, R26 ;  /* 0x0000001a1a1a722b */ /* 0x000fd0000000001a */
[----:B------:R-:W-:Y:S01]  /*1820*/  DFMA R28, R28, R26, R28 ;  /* 0x0000001a1c1c722b */ /* 0x000fe2000000001c */
[----:B------:R-:W-:Y:S02]  /*1830*/  SEL R26, R35, 0x63400000, !P1 ;  /* 0x63400000231a7807 */ /* 0x000fe40004800000 */
[----:B------:R-:W-:Y:S02]  /*1840*/  FSETP.GEU.AND P1, PT, |R3|, 1.469367938527859385e-39, PT ;  /* 0x001000000300780b */ /* 0x000fe40003f2e200 */
[----:B------:R-:W-:Y:S01]  /*1850*/  LOP3.LUT R27, R26, 0x800fffff, R3, 0xf8, !PT ;  /* 0x800fffff1a1b7812 */ /* 0x000fe200078ef803 */
[----:B------:R-:W-:Y:S02]  /*1860*/  IMAD.MOV.U32 R26, RZ, RZ, R2 ;  /* 0x000000ffff1a7224 */ /* 0x000fe400078e0002 */
[----:B------:R-:W-:-:S08]  /*1870*/  DFMA R30, R28, -R24, 1 ;  /* 0x3ff000001c1e742b */ /* 0x000fd00000000818 */
[----:B------:R-:W-:Y:S01]  /*1880*/  DFMA R28, R28, R30, R28 ;  /* 0x0000001e1c1c722b */ /* 0x000fe2000000001c */
[----:B------:R-:W-:Y:S10]  /*1890*/  @P1 BRA `(.L_x_120) ;  /* 0x0000000000201947 */ /* 0x000ff40003800000 */
[----:B------:R-:W-:-:S04]  /*18a0*/  LOP3.LUT R31, R23, 0x7ff00000, RZ, 0xc0, !PT ;  /* 0x7ff00000171f7812 */ /* 0x000fc800078ec0ff */
[----:B------:R-:W-:-:S04]  /*18b0*/  ISETP.GE.U32.AND P1, PT, R34, R31, PT ;  /* 0x0000001f2200720c */ /* 0x000fc80003f26070 */
[----:B------:R-:W-:-:S04]  /*18c0*/  SEL R30, R35, 0x63400000, !P1 ;  /* 0x63400000231e7807 */ /* 0x000fc80004800000 */
[----:B------:R-:W-:-:S04]  /*18d0*/  LOP3.LUT R30, R30, 0x80000000, R3, 0xf8, !PT ;  /* 0x800000001e1e7812 */ /* 0x000fc800078ef803 */
[----:B------:R-:W-:Y:S01]  /*18e0*/  LOP3.LUT R31, R30, 0x100000, RZ, 0xfc, !PT ;  /* 0x001000001e1f7812 */ /* 0x000fe200078efcff */
[----:B------:R-:W-:-:S06]  /*18f0*/  IMAD.MOV.U32 R30, RZ, RZ, RZ ;  /* 0x000000ffff1e7224 */ /* 0x000fcc00078e00ff */
[----:B------:R-:W-:-:S10]  /*1900*/  DFMA R26, R26, 2, -R30 ;  /* 0x400000001a1a782b */ /* 0x000fd4000000081e */
[----:B------:R-:W-:-:S07]  /*1910*/  LOP3.LUT R36, R27, 0x7ff00000, RZ, 0xc0, !PT ;  /* 0x7ff000001b247812 */ /* 0x000fce00078ec0ff */
.L_x_120:
[----:B------:R-:W-:Y:S01]  /*1920*/  @!P0 LOP3.LUT R37, R25, 0x7ff00000, RZ, 0xc0, !PT ;  /* 0x7ff0000019258812 */ /* 0x000fe200078ec0ff */
[----:B------:R-:W-:Y:S01]  /*1930*/  VIADD R38, R36, 0xffffffff ;  /* 0xffffffff24267836 */ /* 0x000fe20000000000 */
[----:B------:R-:W-:Y:S01]  /*1940*/  DMUL R30, R28, R26 ;  /* 0x0000001a1c1e7228 */ /* 0x000fe20000000000 */
[----:B------:R-:W-:Y:S02]  /*1950*/  BSSY.RECONVERGENT B3, `(.L_x_121) ;  /* 0x0000038000037945 */ /* 0x000fe40003800200 */
[----:B------:R-:W-:Y:S01]  /*1960*/  VIADD R39, R37, 0xffffffff ;  /* 0xffffffff25277836 */ /* 0x000fe20000000000 */
[----:B------:R-:W-:-:S04]  /*1970*/  ISETP.GT.U32.AND P0, PT, R38, 0x7feffffe, PT ;  /* 0x7feffffe2600780c */ /* 0x000fc80003f04070 */
[----:B------:R-:W-:Y:S01]  /*1980*/  ISETP.GT.U32.OR P0, PT, R39, 0x7feffffe, P0 ;  /* 0x7feffffe2700780c */ /* 0x000fe20000704470 */
[----:B------:R-:W-:-:S08]  /*1990*/  DFMA R32, R30, -R24, R26 ;  /* 0x800000181e20722b */ /* 0x000fd0000000001a */
[----:B------:R-:W-:-:S04]  /*19a0*/  DFMA R28, R28, R32, R30 ;  /* 0x000000201c1c722b */ /* 0x000fc8000000001e */
[----:B------:R-:W-:Y:S07]  /*19b0*/  @P0 BRA `(.L_x_122) ;  /* 0x00000000006c0947 */ /* 0x000fee0003800000 */
[----:B------:R-:W-:-:S04]  /*19c0*/  LOP3.LUT R3, R23, 0x7ff00000, RZ, 0xc0, !PT ;  /* 0x7ff0000017037812 */ /* 0x000fc800078ec0ff */
[CC--:B------:R-:W-:Y:S02]  /*19d0*/  VIADDMNMX R2, R34.reuse, -R3.reuse, 0xb9600000, !PT ;  /* 0xb960000022027446 */ /* 0x0c0fe40007800903 */
[----:B------:R-:W-:Y:S02]  /*19e0*/  ISETP.GE.U32.AND P0, PT, R34, R3, PT ;  /* 0x000000032200720c */ /* 0x000fe40003f06070 */
[----:B------:R-:W-:Y:S02]  /*19f0*/  VIMNMX R2, PT, PT, R2, 0x46a00000, PT ;  /* 0x46a0000002027848 */ /* 0x000fe40003fe0100 */
[----:B------:R-:W-:-:S05]  /*1a00*/  SEL R35, R35, 0x63400000, !P0 ;  /* 0x6340000023237807 */ /* 0x000fca0004000000 */
[----:B------:R-:W-:Y:S02]  /*1a10*/  IMAD.IADD R32, R2, 0x1, -R35 ;  /* 0x0000000102207824 */ /* 0x000fe400078e0a23 */
[----:B------:R-:W-:Y:S02]  /*1a20*/  IMAD.MOV.U32 R2, RZ, RZ, RZ ;  /* 0x000000ffff027224 */ /* 0x000fe400078e00ff */
        /* <DEDUP_REMOVED lines=11> */
[----:B------:R-:W-:Y:S01]  /*1ae0*/  DMUL.RP R2, R28, R2 ;  /* 0x000000021c027228 */ /* 0x000fe20000008000 */
[----:B------:R-:W-:-:S06]  /*1af0*/  IMAD.MOV.U32 R22, RZ, RZ, RZ ;  /* 0x000000ffff167224 */ /* 0x000fcc00078e00ff */
[----:B------:R-:W-:-:S03]  /*1b00*/  DFMA R22, R30, -R22, R28 ;  /* 0x800000161e16722b */ /* 0x000fc6000000001c */
[----:B------:R-:W-:-:S03]  /*1b10*/  LOP3.LUT R27, R3, R27, RZ, 0x3c, !PT ;  /* 0x0000001b031b7212 */ /* 0x000fc600078e3cff */
[----:B------:R-:W-:-:S04]  /*1b20*/  IADD3 R22, PT, PT, -R32, -0x43300000, RZ ;  /* 0xbcd0000020167810 */ /* 0x000fc80007ffe1ff */
[----:B------:R-:W-:-:S04]  /*1b30*/  FSETP.NEU.AND P0, PT, |R23|, R22, PT ;  /* 0x000000161700720b */ /* 0x000fc80003f0d200 */
[----:B------:R-:W-:Y:S02]  /*1b40*/  FSEL R30, R2, R30, !P0 ;  /* 0x0000001e021e7208 */ /* 0x000fe40004000000 */
[----:B------:R-:W-:Y:S01]  /*1b50*/  FSEL R31, R27, R31, !P0 ;  /* 0x0000001f1b1f7208 */ /* 0x000fe20004000000 */
[----:B------:R-:W-:Y:S06]  /*1b60*/  BRA `(.L_x_123) ;  /* 0x0000000000587947 */ /* 0x000fec0003800000 */
.L_x_122:
[----:B------:R-:W0:Y:S02]  /*1b70*/  LDC.64 R24, c[0x0][0x3a0] ;  /* 0x0000e800ff187b82 */ /* 0x000e240000000a00 */
[----:B0-----:R-:W-:-:S14]  /*1b80*/  DSETP.NAN.AND P0, PT, R24, R24, PT ;  /* 0x000000181800722a */ /* 0x001fdc0003f08000 */
[----:B------:R-:W-:Y:S05]  /*1b90*/  @P0 BRA `(.L_x_124) ;  /* 0x0000000000440947 */ /* 0x000fea0003800000 */
[----:B------:R-:W-:-:S14]  /*1ba0*/  DSETP.NAN.AND P0, PT, R22, R22, PT ;  /* 0x000000161600722a */ /* 0x000fdc0003f08000 */
[----:B------:R-:W-:Y:S05]  /*1bb0*/  @P0 BRA `(.L_x_125) ;  /* 0x0000000000300947 */ /* 0x000fea0003800000 */
[----:B------:R-:W-:Y:S01]  /*1bc0*/  ISETP.NE.AND P0, PT, R36, R37, PT ;  /* 0x000000252400720c */ /* 0x000fe20003f05270 */
[----:B------:R-:W-:Y:S02]  /*1bd0*/  IMAD.MOV.U32 R30, RZ, RZ, 0x0 ;  /* 0x00000000ff1e7424 */ /* 0x000fe400078e00ff */
[----:B------:R-:W-:-:S10]  /*1be0*/  IMAD.MOV.U32 R31, RZ, RZ, -0x80000 ;  /* 0xfff80000ff1f7424 */ /* 0x000fd400078e00ff */
        /* <DEDUP_REMOVED lines=9> */
.L_x_125:
[----:B------:R-:W-:Y:S01]  /*1c80*/  LOP3.LUT R31, R23, 0x80000, RZ, 0xfc, !PT ;  /* 0x00080000171f7812 */ /* 0x000fe200078efcff */
[----:B------:R-:W-:Y:S01]  /*1c90*/  IMAD.MOV.U32 R30, RZ, RZ, R22 ;  /* 0x000000ffff1e7224 */ /* 0x000fe200078e0016 */
[----:B------:R-:W-:Y:S06]  /*1ca0*/  BRA `(.L_x_123) ;  /* 0x0000000000087947 */ /* 0x000fec0003800000 */
.L_x_124:
[----:B------:R-:W-:Y:S01]  /*1cb0*/  LOP3.LUT R31, R3, 0x80000, RZ, 0xfc, !PT ;  /* 0x00080000031f7812 */ /* 0x000fe200078efcff */
[----:B------:R-:W-:-:S07]  /*1cc0*/  IMAD.MOV.U32 R30, RZ, RZ, R2 ;  /* 0x000000ffff1e7224 */ /* 0x000fce00078e0002 */
.L_x_123:
[----:B------:R-:W-:Y:S05]  /*1cd0*/  BSYNC.RECONVERGENT B3 ;  /* 0x0000000000037941 */ /* 0x000fea0003800200 */
.L_x_121:
[----:B------:R-:W-:Y:S02]  /*1ce0*/  IMAD.MOV.U32 R2, RZ, RZ, R0 ;  /* 0x000000ffff027224 */ /* 0x000fe400078e0000 */
[----:B------:R-:W-:-:S04]  /*1cf0*/  IMAD.MOV.U32 R3, RZ, RZ, 0x0 ;  /* 0x00000000ff037424 */ /* 0x000fc800078e00ff */
[----:B------:R-:W-:Y:S05]  /*1d00*/  RET.REL.NODEC R2 `(_Z20calculateTotalEnergyiPdS_S_ddS_S_d) ;  /* 0xffffffe002bc7950 */ /* 0x000fea0003c3ffff */
        .weak           $__internal_4_$__cuda_sm20_dsqrt_rn_f64_mediumpath_v1
        .type           $__internal_4_$__cuda_sm20_dsqrt_rn_f64_mediumpath_v1,@function
        .size           $__internal_4_$__cuda_sm20_dsqrt_rn_f64_mediumpath_v1,($_Z20calculateTotalEnergyiPdS_S_ddS_S_d$__internal_accurate_pow - $__internal_4_$__cuda_sm20_dsqrt_rn_f64_mediumpath_v1)
$__internal_4_$__cuda_sm20_dsqrt_rn_f64_mediumpath_v1:
[----:B------:R-:W-:Y:S01]  /*1d10*/  ISETP.GE.U32.AND P0, PT, R2, -0x3400000, PT ;  /* 0xfcc000000200780c */ /* 0x000fe20003f06070 */
[----:B------:R-:W-:Y:S01]  /*1d20*/  BSSY.RECONVERGENT B2, `(.L_x_126) ;  /* 0x0000028000027945 */ /* 0x000fe20003800200 */
[----:B------:R-:W-:Y:S02]  /*1d30*/  IMAD.MOV.U32 R26, RZ, RZ, R28 ;  /* 0x000000ffff1a7224 */ /* 0x000fe400078e001c */
[----:B------:R-:W-:Y:S02]  /*1d40*/  IMAD.MOV.U32 R22, RZ, RZ, R24 ;  /* 0x000000ffff167224 */ /* 0x000fe400078e0018 */
[----:B------:R-:W-:Y:S02]  /*1d50*/  IMAD.MOV.U32 R23, RZ, RZ, R25 ;  /* 0x000000ffff177224 */ /* 0x000fe400078e0019 */
[----:B------:R-:W-:Y:S02]  /*1d60*/  IMAD.MOV.U32 R2, RZ, RZ, R32 ;  /* 0x000000ffff027224 */ /* 0x000fe400078e0020 */
[----:B------:R-:W-:-:S03]  /*1d70*/  IMAD.MOV.U32 R3, RZ, RZ, R33 ;  /* 0x000000ffff037224 */ /* 0x000fc600078e0021 */
        /* <DEDUP_REMOVED lines=9> */
.L_x_127:
[----:B------:R-:W-:-:S14]  /*1e10*/  DSETP.NE.AND P0, PT, R22, RZ, PT ;  /* 0x000000ff1600722a */ /* 0x000fdc0003f05000 */
[----:B------:R-:W-:Y:S05]  /*1e20*/  @!P0 BRA `(.L_x_129) ;  /* 0x0000000000588947 */ /* 0x000fea0003800000 */
[----:B------:R-:W-:-:S13]  /*1e30*/  ISETP.GE.AND P0, PT, R23, RZ, PT ;  /* 0x000000ff1700720c */ /* 0x000fda0003f06270 */
[----:B------:R-:W-:Y:S02]  /*1e40*/  @!P0 IMAD.MOV.U32 R2, RZ, RZ, 0x0 ;  /* 0x00000000ff028424 */ /* 0x000fe400078e00ff */
[----:B------:R-:W-:Y:S01]  /*1e50*/  @!P0 IMAD.MOV.U32 R3, RZ, RZ, -0x80000 ;  /* 0xfff80000ff038424 */ /* 0x000fe200078e00ff */
        /* <DEDUP_REMOVED lines=17> */
[----:B------:R-:W-:Y:S01]  /*1f70*/  VIADD R3, R3, 0xfcb00000 ;  /* 0xfcb0000003037836 */ /* 0x000fe20000000000 */
[----:B------:R-:W-:Y:S06]  /*1f80*/  BRA `(.L_x_128) ;  /* 0x0000000000047947 */ /* 0x000fec0003800000 */
.L_x_129:
[----:B------:R-:W-:-:S11]  /*1f90*/  DADD R2, R22, R22 ;  /* 0x0000000016027229 */ /* 0x000fd60000000016 */
.L_x_128:
[----:B------:R-:W-:Y:S05]  /*1fa0*/  BSYNC.RECONVERGENT B2 ;  /* 0x0000000000027941 */ /* 0x000fea0003800200 */
.L_x_126:
[----:B------:R-:W-:Y:S02]  /*1fb0*/  IMAD.MOV.U32 R22, RZ, RZ, R2 ;  /* 0x000000ffff167224 */ /* 0x000fe400078e0002 */
[----:B------:R-:W-:Y:S02]  /*1fc0*/  IMAD.MOV.U32 R23, RZ, RZ, R3 ;  /* 0x000000ffff177224 */ /* 0x000fe400078e0003 */
[----:B------:R-:W-:Y:S02]  /*1fd0*/  IMAD.MOV.U32 R2, RZ, RZ, R0 ;  /* 0x000000ffff027224 */ /* 0x000fe400078e0000 */
[----:B------:R-:W-:-:S04]  /*1fe0*/  IMAD.MOV.U32 R3, RZ, RZ, 0x0 ;  /* 0x00000000ff037424 */ /* 0x000fc800078e00ff */
[----:B------:R-:W-:Y:S05]  /*1ff0*/  RET.REL.NODEC R2 `(_Z20calculateTotalEnergyiPdS_S_ddS_S_d) ;  /* 0xffffffe002007950 */ /* 0x000fea0003c3ffff */
        .type           $_Z20calculateTotalEnergyiPdS_S_ddS_S_d$__internal_accurate_pow,@function
        .size           $_Z20calculateTotalEnergyiPdS_S_ddS_S_d$__internal_accurate_pow,(.L_x_329 - $_Z20calculateTotalEnergyiPdS_S_ddS_S_d$__internal_accurate_pow)
$_Z20calculateTotalEnergyiPdS_S_ddS_S_d$__internal_accurate_pow:
[----:B------:R-:W-:Y:S01]  /*2000*/  ISETP.GT.U32.AND P1, PT, R45, 0xfffff, PT ;  /* 0x000fffff2d00780c */ /* 0x000fe20003f24070 */
[----:B------:R-:W-:Y:S01]  /*2010*/  IMAD.MOV.U32 R26, RZ, RZ, R45 ;  /* 0x000000ffff1a7224 */ /* 0x000fe200078e002d */
[----:B------:R-:W-:Y:S01]  /*2020*/  UMOV UR14, 0x7d2cafe2 ;  /* 0x7d2cafe2000e7882 */ /* 0x000fe20000000000 */
[----:B------:R-:W-:Y:S01]  /*2030*/  IMAD.MOV.U32 R28, RZ, RZ, R44 ;  /* 0x000000ffff1c7224 */ /* 0x000fe200078e002c */
[----:B------:R-:W-:Y:S01]  /*2040*/  UMOV UR15, 0x3eb0f5ff ;  /* 0x3eb0f5ff000f7882 */ /* 0x000fe20000000000 */
[----:B------:R-:W-:Y:S01]  /*2050*/  IMAD.MOV.U32 R30, RZ, RZ, 0x41ad3b5a ;  /* 0x41ad3b5aff1e7424 */ /* 0x000fe200078e00ff */
[----:B------:R-:W-:Y:S01]  /*2060*/  UMOV UR16, 0x3b39803f ;  /* 0x3b39803f00107882 */ /* 0x000fe20000000000 */
[----:B------:R-:W-:Y:S01]  /*2070*/  IMAD.MOV.U32 R31, RZ, RZ, 0x3ed0f5d2 ;  /* 0x3ed0f5d2ff1f7424 */ /* 0x000fe200078e00ff */
[----:B------:R-:W-:Y:S01]  /*2080*/  UMOV UR17, 0x3c7abc9e ;  /* 0x3c7abc9e00117882 */ /* 0x000fe20000000000 */
[----:B------:R-:W-:-:S04]  /*2090*/  IMAD.U32 R42, RZ, RZ, UR4 ;  /* 0x00000004ff2a7e24 */ /* 0x000fc8000f8e00ff */
[----:B------:R-:W-:Y:S01]  /*20a0*/  @!P1 DMUL R24, R44, 1.80143985094819840000e+16 ;  /* 0x435000002c189828 */ /* 0x000fe20000000000 */
[----:B------:R-:W-:-:S09]  /*20b0*/  SHF.R.U32.HI R45, RZ, 0x14, R45 ;  /* 0x00000014ff2d7819 */ /* 0x000fd2000001162d */
[----:B------:R-:W-:Y:S01]  /*20c0*/  @!P1 IMAD.MOV.U32 R26, RZ, RZ, R25 ;  /* 0x000000ffff1a9224 */ /* 0x000fe200078e0019 */
[----:B------:R-:W-:Y:S01]  /*20d0*/  @!P1 LEA.HI R45, R25, 0xffffffca, RZ, 0xc ;  /* 0xffffffca192d9811 */ /* 0x000fe200078f60ff */
[----:B------:R-:W-:Y:S02]  /*20e0*/  @!P1 IMAD.MOV.U32 R28, RZ, RZ, R24 ;  /* 0x000000ffff1c9224 */ /* 0x000fe400078e0018 */
[----:B------:R-:W-:Y:S01]  /*20f0*/  IMAD.MOV.U32 R25, RZ, RZ, 0x43300000 ;  /* 0x43300000ff197424 */ /* 0x000fe200078e00ff */
[----:B------:R-:W-:Y:S01]  /*2100*/  LOP3.LUT R26, R26, 0x800fffff, RZ, 0xc0, !PT ;  /* 0x800fffff1a1a7812 */ /* 0x000fe200078ec0ff */
[----:B------:R-:W-:-:S03]  /*2110*/  VIADD R24, R45, 0xfffffc01 ;  /* 0xfffffc012d187836 */ /* 0x000fc60000000000 */
[----:B------:R-:W-:Y:S01]  /*2120*/  LOP3.LUT R29, R26, 0x3ff00000, RZ, 0xfc, !PT ;  /* 0x3ff000001a1d7812 */ /* 0x000fe200078efcff */
[----:B------:R-:W-:-:S03]  /*2130*/  IMAD.MOV.U32 R26, RZ, RZ, RZ ;  /* 0x000000ffff1a7224 */ /* 0x000fc600078e00ff */
[----:B------:R-:W-:-:S13]  /*2140*/  ISETP.GE.U32.AND P2, PT, R29, 0x3ff6a09f, PT ;  /* 0x3ff6a09f1d00780c */ /* 0x000fda0003f46070 */
[----:B------:R-:W-:Y:S02]  /*2150*/  @P2 VIADD R27, R29, 0xfff00000 ;  /* 0xfff000001d1b2836 */ /* 0x000fe40000000000 */
[----:B------:R-:W-:Y:S02]  /*2160*/  @P2 VIADD R24, R45, 0xfffffc02 ;  /* 0xfffffc022d182836 */ /* 0x000fe40000000000 */
[----:B------:R-:W-:-:S03]  /*2170*/  @P2 IMAD.MOV.U32 R29, RZ, RZ, R27 ;  /* 0x000000ffff1d2224 */ /* 0x000fc600078e001b */
[----:B------:R-:W-:-:S03]  /*2180*/  LOP3.LUT R24, R24, 0x80000000, RZ, 0x3c, !PT ;  /* 0x8000000018187812 */ /* 0x000fc600078e3cff */
        /* <DEDUP_REMOVED lines=11> */
[----:B------:R-:W-:-:S06]  /*2240*/  UMOV UR15, 0x3ef3b20a ;  /* 0x3ef3b20a000f7882 */ /* 0x000fcc0000000000 */
[----:B------:R-:W-:Y:S01]  /*2250*/  DFMA R34, R36, R30, UR14 ;  /* 0x0000000e24227e2b */ /* 0x000fe2000800001e */
        /* <DEDUP_REMOVED lines=24> */
[----:B------:R-:W-:Y:S01]  /*23e0*/  DFMA R36, R26, R26, -R32 ;  /* 0x0000001a1a24722b */ /* 0x000fe20000000820 */
[----:B------:R-:W-:Y:S02]  /*23f0*/  VIADD R35, R31, 0x100000 ;  /* 0x001000001f237836 */ /* 0x000fe40000000000 */
[----:B------:R-:W-:-:S03]  /*2400*/  IMAD.MOV.U32 R34, RZ, RZ, R30 ;  /* 0x000000ffff227224 */ /* 0x000fc600078e001e */
[----:B------:R-:W-:Y:S01]  /*2410*/  DADD R38, R38, -UR14 ;  /* 0x8000000e26267e29 */ /* 0x000fe20008000000 */
[----:B------:R-:W-:Y:S01]  /*2420*/  UMOV UR14, 0x80000000 ;  /* 0x80000000000e7882 */ /* 0x000fe20000000000 */
[----:B------:R-:W-:Y:S01]  /*2430*/  UMOV UR15, 0x43300000 ;  /* 0x43300000000f7882 */ /* 0x000fe20000000000 */
[C---:B------:R-:W-:Y:S02]  /*2440*/  DFMA R34, R26.reuse, R34, R36 ;  /* 0x000000221a22722b */ /* 0x040fe40000000024 */
[----:B------:R-:W-:-:S08]  /*2450*/  DMUL R36, R26, R32 ;  /* 0x000000201a247228 */ /* 0x000fd00000000000 */
[----:B------:R-:W-:-:S08]  /*2460*/  DFMA R40, R26, R32, -R36 ;  /* 0x000000201a28722b */ /* 0x000fd00000000824 */
[----:B------:R-:W-:Y:S02]  /*2470*/  DFMA R40, R30, R32, R40 ;  /* 0x000000201e28722b */ /* 0x000fe40000000028 */
[----:B------:R-:W-:-:S06]  /*2480*/  DADD R32, R28, R38 ;  /* 0x000000001c207229 */ /* 0x000fcc0000000026 */
[----:B------:R-:W-:Y:S02]  /*2490*/  DFMA R34, R26, R34, R40 ;  /* 0x000000221a22722b */ /* 0x000fe40000000028 */
[----:B------:R-:W-:Y:S02]  /*24a0*/  DADD R40, R28, -R32 ;  /* 0x000000001c287229 */ /* 0x000fe40000000820 */
[----:B------:R-:W-:-:S06]  /*24b0*/  DMUL R28, R32, R36 ;  /* 0x00000024201c7228 */ /* 0x000fcc0000000000 */
[----:B------:R-:W-:Y:S02]  /*24c0*/  DADD R40, R38, R40 ;  /* 0x0000000026287229 */ /* 0x000fe40000000028 */
[----:B------:R-:W-:-:S08]  /*24d0*/  DFMA R38, R32, R36, -R28 ;  /* 0x000000242026722b */ /* 0x000fd0000000081c */
        /* <DEDUP_REMOVED lines=9> */
[----:B------:R-:W-:Y:S02]  /*2570*/  DADD R30, R30, R26 ;  /* 0x000000001e1e7229 */ /* 0x000fe4000000001a */
[----:B------:R-:W-:Y:S01]  /*2580*/  DADD R26, R24, -UR14 ;  /* 0x8000000e181a7e29 */ /* 0x000fe20008000000 */
[----:B------:R-:W-:Y:S01]  /*2590*/  UMOV UR14, 0xfefa39ef ;  /* 0xfefa39ef000e7882 */ /* 0x000fe20000000000 */
[----:B------:R-:W-:-:S04]  /*25a0*/  UMOV UR15, 0x3fe62e42 ;  /* 0x3fe62e42000f7882 */ /* 0x000fc80000000000 */
[----:B------:R-:W-:-:S08]  /*25b0*/  DADD R28, R32, R30 ;  /* 0x00000000201c7229 */ /* 0x000fd0000000001e */
[--C-:B------:R-:W-:Y:S02]  /*25c0*/  DFMA R24, R26, UR14, R28.reuse ;  /* 0x0000000e1a187c2b */ /* 0x100fe4000800001c */
[----:B------:R-:W-:-:S06]  /*25d0*/  DADD R34, R32, -R28 ;  /* 0x0000000020227229 */ /* 0x000fcc000000081c */
[----:B------:R-:W-:Y:S02]  /*25e0*/  DFMA R32, R26, -UR14, R24 ;  /* 0x8000000e1a207c2b */ /* 0x000fe40008000018 */
[----:B------:R-:W-:-:S06]  /*25f0*/  DADD R34, R30, R34 ;  /* 0x000000001e227229 */ /* 0x000fcc0000000022 */
[----:B------:R-:W-:Y:S01]  /*2600*/  DADD R32, -R28, R32 ;  /* 0x000000001c207229 */ /* 0x000fe20000000120 */
[C---:B------:R-:W-:Y:S01]  /*2610*/  IMAD.SHL.U32 R28, R43.reuse, 0x2, RZ ;  /* 0x000000022b1c7824 */ /* 0x040fe200078e00ff */
[----:B------:R-:W-:-:S04]  /*2620*/  LOP3.LUT R29, R43, 0xff0fffff, RZ, 0xc0, !PT ;  /* 0xff0fffff2b1d7812 */ /* 0x000fc800078ec0ff */
[----:B------:R-:W-:Y:S02]  /*2630*/  ISETP.GT.U32.AND P1, PT, R28, -0x2000001, PT ;  /* 0xfdffffff1c00780c */ /* 0x000fe40003f24070 */
[----:B------:R-:W-:Y:S02]  /*2640*/  DADD R34, R34, -R32 ;  /* 0x0000000022227229 */ /* 0x000fe40000000820 */
[----:B------:R-:W-:-:S06]  /*2650*/  SEL R43, R29, R43, P1 ;  /* 0x0000002b1d2b7207 */ /* 0x000fcc0000800000 */
[----:B------:R-:W-:-:S08]  /*2660*/  DFMA R26, R26, UR16, R34 ;  /* 0x000000101a1a7c2b */ /* 0x000fd00008000022 */
[----:B------:R-:W-:-:S08]  /*2670*/  DADD R32, R24, R26 ;  /* 0x0000000018207229 */ /* 0x000fd0000000001a */
[----:B------:R-:W-:Y:S02]  /*2680*/  DADD R24, R24, -R32 ;  /* 0x0000000018187229 */ /* 0x000fe40000000820 */
[----:B------:R-:W-:-:S06]  /*2690*/  DMUL R30, R32, R42 ;  /* 0x0000002a201e7228 */ /* 0x000fcc0000000000 */
[----:B------:R-:W-:Y:S02]  /*26a0*/  DADD R24, R26, R24 ;  /* 0x000000001a187229 */ /* 0x000fe40000000018 */
[----:B------:R-:W-:Y:S01]  /*26b0*/  DFMA R28, R32, R42, -R30 ;  /* 0x0000002a201c722b */ /* 0x000fe2000000081e */
[----:B------:R-:W-:Y:S02]  /*26c0*/  IMAD.MOV.U32 R26, RZ, RZ, 0x652b82fe ;  /* 0x652b82feff1a7424 */ /* 0x000fe400078e00ff */
[----:B------:R-:W-:-:S05]  /*26d0*/  IMAD.MOV.U32 R27, RZ, RZ, 0x3ff71547 ;  /* 0x3ff71547ff1b7424 */ /* 0x000fca00078e00ff */
[----:B------:R-:W-:-:S08]  /*26e0*/  DFMA R28, R24, R42, R28 ;  /* 0x0000002a181c722b */ /* 0x000fd0000000001c */
        /* <DEDUP_REMOVED lines=12> */
[----:B------:R-:W-:Y:S01]  /*27b0*/  UMOV UR15, 0x3e5ade15 ;  /* 0x3e5ade15000f7882 */ /* 0x000fe20000000000 */
[----:B------:R-:W-:-:S06]  /*27c0*/  IMAD.MOV.U32 R25, RZ, RZ, 0x3e928af3 ;  /* 0x3e928af3ff197424 */ /* 0x000fcc00078e00ff */
        /* <DEDUP_REMOVED lines=34> */
[----:B------:R-:W-:Y:S02]  /*29f0*/  @!P2 LEA.HI R27, R26, R26, RZ, 0x1 ;  /* 0x0000001a1a1ba211 */ /* 0x000fe400078f08ff */
[----:B------:R-:W-:Y:S02]  /*2a00*/  FSEL R31, R31, RZ, P1 ;  /* 0x000000ff1f1f7208 */ /* 0x000fe40000800000 */
[----:B------:R-:W-:-:S05]  /*2a10*/  @!P2 SHF.R.S32.HI R27, RZ, 0x1, R27 ;  /* 0x00000001ff1ba819 */ /* 0x000fca000001141b */
[----:B------:R-:W-:Y:S02]  /*2a20*/  @!P2 IMAD.IADD R26, R26, 0x1, -R27 ;  /* 0x000000011a1aa824 */ /* 0x000fe400078e0a1b */
[----:B------:R-:W-:-:S03]  /*2a30*/  @!P2 IMAD R25, R27, 0x100000, R25 ;  /* 0x001000001b19a824 */ /* 0x000fc600078e0219 */
[----:B------:R-:W-:Y:S01]  /*2a40*/  @!P2 LEA R27, R26, 0x3ff00000, 0x14 ;  /* 0x3ff000001a1ba811 */ /* 0x000fe200078ea0ff */
[----:B------:R-:W-:-:S06]  /*2a50*/  @!P2 IMAD.MOV.U32 R26, RZ, RZ, RZ ;  /* 0x000000ffff1aa224 */ /* 0x000fcc00078e00ff */
[----:B------:R-:W-:-:S11]  /*2a60*/  @!P2 DMUL R30, R24, R26 ;  /* 0x0000001a181ea228 */ /* 0x000fd60000000000 */
.L_x_130:
[----:B------:R-:W-:Y:S01]  /*2a70*/  DFMA R28, R28, R30, R30 ;  /* 0x0000001e1c1c722b */ /* 0x000fe2000000001e */
[----:B------:R-:W-:Y:S01]  /*2a80*/  IMAD.MOV.U32 R24, RZ, RZ, R0 ;  /* 0x000000ffff187224 */ /* 0x000fe200078e0000 */
[----:B------:R-:W-:Y:S01]  /*2a90*/  DSETP.NEU.AND P1, PT, |R30|, +INF , PT ;  /* 0x7ff000001e00742a */ /* 0x000fe20003f2d200 */
[----:B------:R-:W-:-:S07]  /*2aa0*/  IMAD.MOV.U32 R25, RZ, RZ, 0x0 ;  /* 0x00000000ff197424 */ /* 0x000fce00078e00ff */
[----:B------:R-:W-:Y:S02]  /*2ab0*/  FSEL R26, R30, R28, !P1 ;  /* 0x0000001c1e1a7208 */ /* 0x000fe40004800000 */
[----:B------:R-:W-:Y:S01]  /*2ac0*/  FSEL R27, R31, R29, !P1 ;  /* 0x0000001d1f1b7208 */ /* 0x000fe20004800000 */
[----:B------:R-:W-:Y:S06]  /*2ad0*/  RET.REL.NODEC R24 `(_Z20calculateTotalEnergyiPdS_S_ddS_S_d) ;  /* 0xffffffd418487950 */ /* 0x000fec0003c3ffff */
.L_x_131:
        /* <DEDUP_REMOVED lines=10> */
.L_x_329:


//--------------------- .text._Z18finalizeVelocitiesiPdS_S_d --------------------------
	.section	.text._Z18finalizeVelocitiesiPdS_S_d,"ax",@progbits
	.align	128
        .global         _Z18finalizeVelocitiesiPdS_S_d
        .type           _Z18finalizeVelocitiesiPdS_S_d,@function
        .size           _Z18finalizeVelocitiesiPdS_S_d,(.L_x_330 - _Z18finalizeVelocitiesiPdS_S_d)
        .other          _Z18finalizeVelocitiesiPdS_S_d,@"STO_CUDA_ENTRY STV_DEFAULT"
_Z18finalizeVelocitiesiPdS_S_d:
.text._Z18finalizeVelocitiesiPdS_S_d:
        /* <DEDUP_REMOVED lines=9> */
[----:B------:R-:W1:Y:S07]  /*0090*/  LDCU.64 UR4, c[0x0][0x358] ;  /* 0x00006b00ff0477ac */ /* 0x000e6e0008000a00 */
[----:B------:R-:W2:Y:S01]  /*00a0*/  LDC.64 R14, c[0x0][0x390] ;  /* 0x0000e400ff0e7b82 */ /* 0x000ea20000000a00 */
[----:B0-----:R-:W-:-:S06]  /*00b0*/  IMAD.WIDE R16, R3, 0x8, R16 ;  /* 0x0000000803107825 */ /* 0x001fcc00078e0210 */
[----:B-1----:R-:W3:Y:S01]  /*00c0*/  LDG.E.64 R16, desc[UR4][R16.64] ;  /* 0x0000000410107981 */ /* 0x002ee2000c1e1b00 */
[----:B------:R-:W-:-:S04]  /*00d0*/  IMAD R6, R3, 0x3, RZ ;  /* 0x0000000303067824 */ /* 0x000fc800078e02ff */
[----:B--2---:R-:W-:-:S05]  /*00e0*/  IMAD.WIDE R14, R6, 0x8, R14 ;  /* 0x00000008060e7825 */ /* 0x004fca00078e020e */
[----:B------:R-:W2:Y:S01]  /*00f0*/  LDG.E.64 R2, desc[UR4][R14.64] ;  /* 0x000000040e027981 */ /* 0x000ea2000c1e1b00 */
[----:B------:R-:W-:Y:S01]  /*0100*/  IMAD.MOV.U32 R4, RZ, RZ, 0x1 ;  /* 0x00000001ff047424 */ /* 0x000fe200078e00ff */
[----:B------:R-:W-:Y:S01]  /*0110*/  BSSY.RECONVERGENT B0, `(.L_x_132) ;  /* 0x0000016000007945 */ /* 0x000fe20003800200 */
[----:B---3--:R-:W0:Y:S01]  /*0120*/  MUFU.RCP64H R5, R17 ;  /* 0x0000001100057308 */ /* 0x008e220000001800 */
[----:B--2---:R-:W-:-:S03]  /*0130*/  FSETP.GEU.AND P1, PT, |R3|, 6.5827683646048100446e-37, PT ;  /* 0x036000000300780b */ /* 0x004fc60003f2e200 */
        /* <DEDUP_REMOVED lines=16> */
[----:B------:R-:W-:Y:S05]  /*0240*/  CALL.REL.NOINC `($__internal_5_$__cuda_sm20_div_rn_f64_full) ;  /* 0x00000004000c7944 */ /* 0x000fea0003c00000 */
[----:B------:R-:W-:Y:S02]  /*0250*/  IMAD.MOV.U32 R4, RZ, RZ, R20 ;  /* 0x000000ffff047224 */ /* 0x000fe400078e0014 */
[----:B------:R-:W-:-:S07]  /*0260*/  IMAD.MOV.U32 R5, RZ, RZ, R21 ;  /* 0x000000ffff057224 */ /* 0x000fce00078e0015 */
.L_x_133:
[----:B------:R-:W-:Y:S05]  /*0270*/  BSYNC.RECONVERGENT B0 ;  /* 0x0000000000007941 */ /* 0x000fea0003800200 */
.L_x_132:
[----:B------:R-:W2:Y:S01]  /*0280*/  LDG.E.64 R8, desc[UR4][R14.64+0x8] ;  /* 0x000008040e087981 */ /* 0x000ea2000c1e1b00 */
[----:B------:R-:W0:Y:S01]  /*0290*/  MUFU.RCP64H R3, R17 ;  /* 0x0000001100037308 */ /* 0x000e220000001800 */
[----:B------:R-:W-:Y:S01]  /*02a0*/  IMAD.MOV.U32 R2, RZ, RZ, 0x1 ;  /* 0x00000001ff027424 */ /* 0x000fe200078e00ff */
[----:B------:R-:W-:Y:S05]  /*02b0*/  BSSY.RECONVERGENT B0, `(.L_x_134) ;  /* 0x0000013000007945 */ /* 0x000fea0003800200 */
        /* <DEDUP_REMOVED lines=15> */
[----:B------:R-:W-:Y:S05]  /*03b0*/  CALL.REL.NOINC `($__internal_5_$__cuda_sm20_div_rn_f64_full) ;  /* 0x0000000000b07944 */ /* 0x000fea0003c00000 */
[----:B------:R-:W-:Y:S02]  /*03c0*/  IMAD.MOV.U32 R2, RZ, RZ, R20 ;  /* 0x000000ffff027224 */ /* 0x000fe400078e0014 */
[----:B------:R-:W-:-:S07]  /*03d0*/  IMAD.MOV.U32 R3, RZ, RZ, R21 ;  /* 0x000000ffff037224 */ /* 0x000fce00078e0015 */
.L_x_135:
[----:B------:R-:W-:Y:S05]  /*03e0*/  BSYNC.RECONVERGENT B0 ;  /* 0x0000000000007941 */ /* 0x000fea0003800200 */
.L_x_134:
        /* <DEDUP_REMOVED lines=24> */
.L_x_137:
[----:B------:R-:W-:Y:S05]  /*0570*/  BSYNC.RECONVERGENT B0 ;  /* 0x0000000000007941 */ /* 0x000fea0003800200 */
.L_x_136:
[----:B------:R-:W0:Y:S01]  /*0580*/  LDC.64 R10, c[0x0][0x388] ;  /* 0x0000e200ff0a7b82 */ /* 0x000e220000000a00 */
[----:B------:R-:W1:Y:S01]  /*0590*/  LDCU.64 UR6, c[0x0][0x3a0] ;  /* 0x00007400ff0677ac */ /* 0x000e620008000a00 */
[----:B0-----:R-:W-:-:S05]  /*05a0*/  IMAD.WIDE R6, R6, 0x8, R10 ;  /* 0x0000000806067825 */ /* 0x001fca00078e020a */
[----:B------:R-:W1:Y:S04]  /*05b0*/  LDG.E.64 R10, desc[UR4][R6.64] ;  /* 0x00000004060a7981 */ /* 0x000e68000c1e1b00 */
[----:B------:R-:W2:Y:S04]  /*05c0*/  LDG.E.64 R12, desc[UR4][R6.64+0x8] ;  /* 0x00000804060c7981 */ /* 0x000ea8000c1e1b00 */
[----:B------:R-:W3:Y:S01]  /*05d0*/  LDG.E.64 R14, desc[UR4][R6.64+0x10] ;  /* 0x00001004060e7981 */ /* 0x000ee2000c1e1b00 */
[----:B------:R-:W-:Y:S02]  /*05e0*/  DMUL R4, R4, 0.5 ;  /* 0x3fe0000004047828 */ /* 0x000fe40000000000 */
[----:B------:R-:W-:-:S02]  /*05f0*/  DMUL R2, R2, 0.5 ;  /* 0x3fe0000002027828 */ /* 0x000fc40000000000 */
[----:B------:R-:W-:-:S04]  /*0600*/  DMUL R8, R8, 0.5 ;  /* 0x3fe0000008087828 */ /* 0x000fc80000000000 */
[----:B-1----:R-:W-:Y:S02]  /*0610*/  DFMA R4, R4, UR6, R10 ;  /* 0x0000000604047c2b */ /* 0x002fe4000800000a */
[----:B--2---:R-:W-:-:S05]  /*0620*/  DFMA R2, R2, UR6, R12 ;  /* 0x0000000602027c2b */ /* 0x004fca000800000c */
[----:B------:R-:W-:Y:S01]  /*0630*/  STG.E.64 desc[UR4][R6.64], R4 ;  /* 0x0000000406007986 */ /* 0x000fe2000c101b04 */
[----:B---3--:R-:W-:-:S03]  /*0640*/  DFMA R8, R8, UR6, R14 ;  /* 0x0000000608087c2b */ /* 0x008fc6000800000e */
[----:B------:R-:W-:Y:S04]  /*0650*/  STG.E.64 desc[UR4][R6.64+0x8], R2 ;  /* 0x0000080206007986 */ /* 0x000fe8000c101b04 */
[----:B------:R-:W-:Y:S01]  /*0660*/  STG.E.64 desc[UR4][R6.64+0x10], R8 ;  /* 0x0000100806007986 */ /* 0x000fe2000c101b04 */
[----:B------:R-:W-:Y:S05]  /*0670*/  EXIT ;  /* 0x000000000000794d */ /* 0x000fea0003800000 */
        .weak           $__internal_5_$__cuda_sm20_div_rn_f64_full
        .type           $__internal_5_$__cuda_sm20_div_rn_f64_full,@function
        .size           $__internal_5_$__cuda_sm20_div_rn_f64_full,(.L_x_330 - $__internal_5_$__cuda_sm20_div_rn_f64_full)
$__internal_5_$__cuda_sm20_div_rn_f64_full:
[C---:B------:R-:W-:Y:S01]  /*0680*/  FSETP.GEU.AND P0, PT, |R11|.reuse, 1.469367938527859385e-39, PT ;  /* 0x001000000b00780b */ /* 0x040fe20003f0e200 */
[----:B------:R-:W-:Y:S01]  /*0690*/  IMAD.MOV.U32 R20, RZ, RZ, 0x1 ;  /* 0x00000001ff147424 */ /* 0x000fe200078e00ff */
[----:B------:R-:W-:Y:S01]  /*06a0*/  LOP3.LUT R12, R11, 0x800fffff, RZ, 0xc0, !PT ;  /* 0x800fffff0b0c7812 */ /* 0x000fe200078ec0ff */
[----:B------:R-:W-:Y:S01]  /*06b0*/  BSSY.RECONVERGENT B1, `(.L_x_138) ;  /* 0x0000054000017945 */ /* 0x000fe20003800200 */
[C---:B------:R-:W-:Y:S02]  /*06c0*/  FSETP.GEU.AND P2, PT, |R9|.reuse, 1.469367938527859385e-39, PT ;  /* 0x001000000900780b */ /* 0x040fe40003f4e200 */
[----:B------:R-:W-:Y:S01]  /*06d0*/  LOP3.LUT R13, R12, 0x3ff00000, RZ, 0xfc, !PT ;  /* 0x3ff000000c0d7812 */ /* 0x000fe200078efcff */
[----:B------:R-:W-:Y:S01]  /*06e0*/  IMAD.MOV.U32 R12, RZ, RZ, R10 ;  /* 0x000000ffff0c7224 */ /* 0x000fe200078e000a */
[----:B------:R-:W-:Y:S02]  /*06f0*/  LOP3.LUT R7, R9, 0x7ff00000, RZ, 0xc0, !PT ;  /* 0x7ff0000009077812 */ /* 0x000fe400078ec0ff */
[----:B------:R-:W-:-:S02]  /*0700*/  LOP3.LUT R28, R11, 0x7ff00000, RZ, 0xc0, !PT ;  /* 0x7ff000000b1c7812 */ /* 0x000fc400078ec0ff */
[----:B------:R-:W-:Y:S01]  /*0710*/  MOV R26, 0x1ca00000 ;  /* 0x1ca00000001a7802 */ /* 0x000fe20000000f00 */
[----:B------:R-:W-:Y:S01]  /*0720*/  @!P0 DMUL R12, R10, 8.98846567431157953865e+307 ;  /* 0x7fe000000a0c8828 */ /* 0x000fe20000000000 */
[----:B------:R-:W-:Y:S01]  /*0730*/  ISETP.GE.U32.AND P1, PT, R7, R28, PT ;  /* 0x0000001c0700720c */ /* 0x000fe20003f26070 */
[----:B------:R-:W-:Y:S02]  /*0740*/  IMAD.MOV.U32 R27, RZ, RZ, R7 ;  /* 0x000000ffff1b7224 */ /* 0x000fe400078e0007 */
[----:B------:R-:W-:Y:S02]  /*0750*/  @!P2 LOP3.LUT R22, R11, 0x7ff00000, RZ, 0xc0, !PT ;  /* 0x7ff000000b16a812 */ /* 0x000fe400078ec0ff */
[----:B------:R-:W0:Y:S02]  /*0760*/  MUFU.RCP64H R21, R13 ;  /* 0x0000000d00157308 */ /* 0x000e240000001800 */
[----:B------:R-:W-:Y:S01]  /*0770*/  @!P2 ISETP.GE.U32.AND P3, PT, R7, R22, PT ;  /* 0x000000160700a20c */ /* 0x000fe20003f66070 */
[----:B------:R-:W-:Y:S01]  /*0780*/  @!P2 IMAD.MOV.U32 R22, RZ, RZ, RZ ;  /* 0x000000ffff16a224 */ /* 0x000fe200078e00ff */
[----:B------:R-:W-:-:S02]  /*0790*/  @!P0 LOP3.LUT R28, R13, 0x7ff00000, RZ, 0xc0, !PT ;  /* 0x7ff000000d1c8812 */ /* 0x000fc400078ec0ff */
[----:B------:R-:W-:-:S03]  /*07a0*/  @!P2 SEL R23, R26, 0x63400000, !P3 ;  /* 0x634000001a17a807 */ /* 0x000fc60005800000 */
[----:B------:R-:W-:Y:S01]  /*07b0*/  VIADD R29, R28, 0xffffffff ;  /* 0xffffffff1c1d7836 */ /* 0x000fe20000000000 */
[----:B------:R-:W-:-:S04]  /*07c0*/  @!P2 LOP3.LUT R23, R23, 0x80000000, R9, 0xf8, !PT ;  /* 0x800000001717a812 */ /* 0x000fc800078ef809 */
[----:B------:R-:W-:Y:S01]  /*07d0*/  @!P2 LOP3.LUT R23, R23, 0x100000, RZ, 0xfc, !PT ;  /* 0x001000001717a812 */ /* 0x000fe200078efcff */
[----:B0-----:R-:W-:-:S08]  /*07e0*/  DFMA R18, R20, -R12, 1 ;  /* 0x3ff000001412742b */ /* 0x001fd0000000080c */
[----:B------:R-:W-:-:S08]  /*07f0*/  DFMA R18, R18, R18, R18 ;  /* 0x000000121212722b */ /* 0x000fd00000000012 */
[----:B------:R-:W-:Y:S01]  /*0800*/  DFMA R20, R20, R18, R20 ;  /* 0x000000121414722b */ /* 0x000fe20000000014 */
[----:B------:R-:W-:Y:S01]  /*0810*/  SEL R19, R26, 0x63400000, !P1 ;  /* 0x634000001a137807 */ /* 0x000fe20004800000 */
[----:B------:R-:W-:-:S03]  /*0820*/  IMAD.MOV.U32 R18, RZ, RZ, R8 ;  /* 0x000000ffff127224 */ /* 0x000fc600078e0008 */
[----:B------:R-:W-:-:S03]  /*0830*/  LOP3.LUT R19, R19, 0x800fffff, R9, 0xf8, !PT ;  /* 0x800fffff13137812 */ /* 0x000fc600078ef809 */
[----:B------:R-:W-:-:S03]  /*0840*/  DFMA R24, R20, -R12, 1 ;  /* 0x3ff000001418742b */ /* 0x000fc6000000080c */
[----:B------:R-:W-:-:S05]  /*0850*/  @!P2 DFMA R18, R18, 2, -R22 ;  /* 0x400000001212a82b */ /* 0x000fca0000000816 */
[----:B------:R-:W-:-:S05]  /*0860*/  DFMA R24, R20, R24, R20 ;  /* 0x000000181418722b */ /* 0x000fca0000000014 */
[----:B------:R-:W-:-:S03]  /*0870*/  @!P2 LOP3.LUT R27, R19, 0x7ff00000, RZ, 0xc0, !PT ;  /* 0x7ff00000131ba812 */ /* 0x000fc600078ec0ff */
[----:B------:R-:W-:Y:S02]  /*0880*/  DMUL R20, R24, R18 ;  /* 0x0000001218147228 */ /* 0x000fe40000000000 */
[----:B------:R-:W-:-:S05]  /*0890*/  VIADD R22, R27, 0xffffffff ;  /* 0xffffffff1b167836 */ /* 0x000fca0000000000 */
[----:B------:R-:W-:Y:S01]  /*08a0*/  ISETP.GT.U32.AND P0, PT, R22, 0x7feffffe, PT ;  /* 0x7feffffe1600780c */ /* 0x000fe20003f04070 */
[----:B------:R-:W-:-:S03]  /*08b0*/  DFMA R22, R20, -R12, R18 ;  /* 0x8000000c1416722b */ /* 0x000fc60000000012 */
[----:B------:R-:W-:-:S05]  /*08c0*/  ISETP.GT.U32.OR P0, PT, R29, 0x7feffffe, P0 ;  /* 0x7feffffe1d00780c */ /* 0x000fca0000704470 */
[----:B------:R-:W-:-:S08]  /*08d0*/  DFMA R22, R24, R22, R20 ;  /* 0x000000161816722b */ /* 0x000fd00000000014 */
[----:B------:R-:W-:Y:S05]  /*08e0*/  @P0 BRA `(.L_x_139) ;  /* 0x00000000006c0947 */ /* 0x000fea0003800000 */
[----:B------:R-:W-:-:S04]  /*08f0*/  LOP3.LUT R20, R11, 0x7ff00000, RZ, 0xc0, !PT ;  /* 0x7ff000000b147812 */ /* 0x000fc800078ec0ff */
[CC--:B------:R-:W-:Y:S02]  /*0900*/  VIADDMNMX R8, R7.reuse, -R20.reuse, 0xb9600000, !PT ;  /* 0xb960000007087446 */ /* 0x0c0fe40007800914 */
[----:B------:R-:W-:Y:S02]  /*0910*/  ISETP.GE.U32.AND P0, PT, R7, R20, PT ;  /* 0x000000140700720c */ /* 0x000fe40003f06070 */
[----:B------:R-:W-:Y:S01]  /*0920*/  VIMNMX R7, PT, PT, R8, 0x46a00000, PT ;  /* 0x46a0000008077848 */ /* 0x000fe20003fe0100 */
[----:B------:R-:W-:Y:S01]  /*0930*/  IMAD.MOV.U32 R8, RZ, RZ, RZ ;  /* 0x000000ffff087224 */ /* 0x000fe200078e00ff */
[----:B------:R-:W-:-:S05]  /*0940*/  SEL R26, R26, 0x63400000, !P0 ;  /* 0x634000001a1a7807 */ /* 0x000fca0004000000 */
        /* <DEDUP_REMOVED lines=12> */
[----:B------:R-:W-:Y:S01]  /*0a10*/  MOV R10, RZ ;  /* 0x000000ff000a7202 */ /* 0x000fe20000000f00 */
[----:B------:R-:W-:Y:S01]  /*0a20*/  DMUL.RP R8, R22, R8 ;  /* 0x0000000816087228 */ /* 0x000fe20000008000 */
[----:B------:R-:W-:-:S04]  /*0a30*/  IADD3 R7, PT, PT, -R7, -0x43300000, RZ ;  /* 0xbcd0000007077810 */ /* 0x000fc80007ffe1ff */
[----:B------:R-:W-:-:S05]  /*0a40*/  DFMA R10, R20, -R10, R22 ;  /* 0x8000000a140a722b */ /* 0x000fca0000000016 */
[----:B------:R-:W-:-:S05]  /*0a50*/  LOP3.LUT R19, R9, R19, RZ, 0x3c, !PT ;  /* 0x0000001309137212 */ /* 0x000fca00078e3cff */
[----:B------:R-:W-:-:S04]  /*0a60*/  FSETP.NEU.AND P0, PT, |R11|, R7, PT ;  /* 0x000000070b00720b */ /* 0x000fc80003f0d200 */
[----:B------:R-:W-:Y:S02]  /*0a70*/  FSEL R20, R8, R20, !P0 ;  /* 0x0000001408147208 */ /* 0x000fe40004000000 */
[----:B------:R-:W-:Y:S01]  /*0a80*/  FSEL R21, R19, R21, !P0 ;  /* 0x0000001513157208 */ /* 0x000fe20004000000 */
[----:B------:R-:W-:Y:S06]  /*0a90*/  BRA `(.L_x_140) ;  /* 0x0000000000547947 */ /* 0x000fec0003800000 */
.L_x_139:
[----:B------:R-:W-:-:S14]  /*0aa0*/  DSETP.NAN.AND P0, PT, R8, R8, PT ;  /* 0x000000080800722a */ /* 0x000fdc0003f08000 */
        /* <DEDUP_REMOVED lines=15> */
.L_x_142:
[----:B------:R-:W-:Y:S01]  /*0ba0*/  LOP3.LUT R21, R11, 0x80000, RZ, 0xfc, !PT ;  /* 0x000800000b157812 */ /* 0x000fe200078efcff */
[----:B------:R-:W-:Y:S01]  /*0bb0*/  IMAD.MOV.U32 R20, RZ, RZ, R10 ;  /* 0x000000ffff147224 */ /* 0x000fe200078e000a */
[----:B------:R-:W-:Y:S06]  /*0bc0*/  BRA `(.L_x_140) ;  /* 0x0000000000087947 */ /* 0x000fec0003800000 */
.L_x_141:
[----:B------:R-:W-:Y:S01]  /*0bd0*/  LOP3.LUT R21, R9, 0x80000, RZ, 0xfc, !PT ;  /* 0x0008000009157812 */ /* 0x000fe200078efcff */
[----:B------:R-:W-:-:S07]  /*0be0*/  IMAD.MOV.U32 R20, RZ, RZ, R8 ;  /* 0x000000ffff147224 */ /* 0x000fce00078e0008 */
.L_x_140:
[----:B------:R-:W-:Y:S05]  /*0bf0*/  BSYNC.RECONVERGENT B1 ;  /* 0x0000000000017941 */ /* 0x000fea0003800200 */
.L_x_138:
[----:B------:R-:W-:Y:S02]  /*0c00*/  IMAD.MOV.U32 R8, RZ, RZ, R0 ;  /* 0x000000ffff087224 */ /* 0x000fe400078e0000 */
[----:B------:R-:W-:-:S04]  /*0c10*/  IMAD.MOV.U32 R9, RZ, RZ, 0x0 ;  /* 0x00000000ff097424 */ /* 0x000fc800078e00ff */
[----:B------:R-:W-:Y:S05]  /*0c20*/  RET.REL.NODEC R8 `(_Z18finalizeVelocitiesiPdS_S_d) ;  /* 0xfffffff008f47950 */ /* 0x000fea0003c3ffff */
.L_x_143:
        /* <DEDUP_REMOVED lines=13> */
.L_x_330:


//--------------------- .text._Z15updateParticlesiPdS_S_S_dS_ --------------------------
	.section	.text._Z15updateParticlesiPdS_S_S_dS_,"ax",@progbits
	.align	128
        .global         _Z15updateParticlesiPdS_S_S_dS_
        .type           _Z15updateParticlesiPdS_S_S_dS_,@function
        .size           _Z15updateParticlesiPdS_S_S_dS_,(.L_x_331 - _Z15updateParticlesiPdS_S_S_dS_)
        .other          _Z15updateParticlesiPdS_S_S_dS_,@"STO_CUDA_ENTRY STV_DEFAULT"
_Z15updateParticlesiPdS_S_S_dS_:
.text._Z15updateParticlesiPdS_S_S_dS_:
        /* <DEDUP_REMOVED lines=36> */
[----:B------:R-:W-:Y:S05]  /*0240*/  CALL.REL.NOINC `($__internal_6_$__cuda_sm20_div_rn_f64_full) ;  /* 0x0000001c00d47944 */ /* 0x000fea0003c00000 */
[----:B------:R-:W-:Y:S02]  /*0250*/  IMAD.MOV.U32 R4, RZ, RZ, R20 ;  /* 0x000000ffff047224 */ /* 0x000fe400078e0014 */
[----:B------:R-:W-:-:S07]  /*0260*/  IMAD.MOV.U32 R5, RZ, RZ, R21 ;  /* 0x000000ffff057224 */ /* 0x000fce00078e0015 */
.L_x_145:
[----:B------:R-:W-:Y:S05]  /*0270*/  BSYNC.RECONVERGENT B0 ;  /* 0x0000000000007941 */ /* 0x000fea0003800200 */
.L_x_144:
        /* <DEDUP_REMOVED lines=19> */
[----:B------:R-:W-:Y:S05]  /*03b0*/  CALL.REL.NOINC `($__internal_6_$__cuda_sm20_div_rn_f64_full) ;  /* 0x0000001c00787944 */ /* 0x000fea0003c00000 */
[----:B------:R-:W-:Y:S02]  /*03c0*/  IMAD.MOV.U32 R2, RZ, RZ, R20 ;  /* 0x000000ffff027224 */ /* 0x000fe400078e0014 */
[----:B------:R-:W-:-:S07]  /*03d0*/  IMAD.MOV.U32 R3, RZ, RZ, R21 ;  /* 0x000000ffff037224 */ /* 0x000fce00078e0015 */
.L_x_147:
[----:B------:R-:W-:Y:S05]  /*03e0*/  BSYNC.RECONVERGENT B0 ;  /* 0x0000000000007941 */ /* 0x000fea0003800200 */
.L_x_146:
        /* <DEDUP_REMOVED lines=24> */
.L_x_149:
[----:B------:R-:W-:Y:S05]  /*0570*/  BSYNC.RECONVERGENT B0 ;  /* 0x0000000000007941 */ /* 0x000fea0003800200 */
.L_x_148:
[----:B------:R-:W0:Y:S01]  /*0580*/  LDC.64 R10, c[0x0][0x390] ;  /* 0x0000e400ff0a7b82 */ /* 0x000e220000000a00 */
[----:B------:R-:W1:Y:S07]  /*0590*/  LDCU.64 UR6, c[0x0][0x3a8] ;  /* 0x00007500ff0677ac */ /* 0x000e6e0008000a00 */
[----:B------:R-:W2:Y:S01]  /*05a0*/  LDC.64 R14, c[0x0][0x388] ;  /* 0x0000e200ff0e7b82 */ /* 0x000ea20000000a00 */
[----:B0-----:R-:W-:-:S05]  /*05b0*/  IMAD.WIDE R10, R6, 0x8, R10 ;  /* 0x00000008060a7825 */ /* 0x001fca00078e020a */
[----:B------:R-:W3:Y:S01]  /*05c0*/  LDG.E.64 R12, desc[UR4][R10.64] ;  /* 0x000000040a0c7981 */ /* 0x000ee2000c1e1b00 */
[----:B--2---:R-:W-:-:S05]  /*05d0*/  IMAD.WIDE R6, R6, 0x8, R14 ;  /* 0x0000000806067825 */ /* 0x004fca00078e020e */
[----:B------:R-:W2:Y:S01]  /*05e0*/  LDG.E.64 R14, desc[UR4][R6.64] ;  /* 0x00000004060e7981 */ /* 0x000ea2000c1e1b00 */
[----:B------:R-:W-:-:S03]  /*05f0*/  DMUL R4, R4, 0.5 ;  /* 0x3fe0000004047828 */ /* 0x000fc60000000000 */
[----:B------:R-:W4:Y:S05]  /*0600*/  LDG.E.64 R18, desc[UR4][R6.64+0x8] ;  /* 0x0000080406127981 */ /* 0x000f2a000c1e1b00 */
[----:B-1----:R-:W-:Y:S02]  /*0610*/  DMUL R4, R4, UR6 ;  /* 0x0000000604047c28 */ /* 0x002fe40008000000 */
[----:B---3--:R-:W-:-:S08]  /*0620*/  DMUL R12, R12, UR6 ;  /* 0x000000060c0c7c28 */ /* 0x008fd00008000000 */
[----:B------:R-:W-:-:S08]  /*0630*/  DFMA R12, R4, UR6, R12 ;  /* 0x00000006040c7c2b */ /* 0x000fd0000800000c */
[----:B--2---:R-:W-:-:S07]  /*0640*/  DADD R14, R12, R14 ;  /* 0x000000000c0e7229 */ /* 0x004fce000000000e */
[----:B------:R0:W-:Y:S04]  /*0650*/  STG.E.64 desc[UR4][R6.64], R14 ;  /* 0x0000000e06007986 */ /* 0x0001e8000c101b04 */
[----:B------:R-:W2:Y:S01]  /*0660*/  LDG.E.64 R16, desc[UR4][R10.64+0x8] ;  /* 0x000008040a107981 */ /* 0x000ea2000c1e1b00 */
[----:B------:R-:W-:-:S08]  /*0670*/  DMUL R12, R2, 0.5 ;  /* 0x3fe00000020c7828 */ /* 0x000fd00000000000 */
[----:B------:R-:W-:Y:S02]  /*0680*/  DMUL R12, R12, UR6 ;  /* 0x000000060c0c7c28 */ /* 0x000fe40008000000 */
[----:B--2---:R-:W-:-:S08]  /*0690*/  DMUL R16, R16, UR6 ;  /* 0x0000000610107c28 */ /* 0x004fd00008000000 */
[----:B------:R-:W-:-:S08]  /*06a0*/  DFMA R16, R12, UR6, R16 ;  /* 0x000000060c107c2b */ /* 0x000fd00008000010 */
[----:B----4-:R-:W-:Y:S01]  /*06b0*/  DADD R16, R16, R18 ;  /* 0x0000000010107229 */ /* 0x010fe20000000012 */
[----:B------:R-:W2:Y:S06]  /*06c0*/  LDG.E.64 R18, desc[UR4][R6.64+0x10] ;  /* 0x0000100406127981 */ /* 0x000eac000c1e1b00 */
[----:B------:R1:W-:Y:S04]  /*06d0*/  STG.E.64 desc[UR4][R6.64+0x8], R16 ;  /* 0x0000081006007986 */ /* 0x0003e8000c101b04 */
[----:B------:R-:W3:Y:S01]  /*06e0*/  LDG.E.64 R2, desc[UR4][R10.64+0x10] ;  /* 0x000010040a027981 */ /* 0x000ee2000c1e1b00 */
[----:B------:R-:W-:-:S08]  /*06f0*/  DMUL R8, R8, 0.5 ;  /* 0x3fe0000008087828 */ /* 0x000fd00000000000 */
[----:B------:R-:W-:Y:S02]  /*0700*/  DMUL R8, R8, UR6 ;  /* 0x0000000608087c28 */ /* 0x000fe40008000000 */
[----:B---3--:R-:W-:-:S08]  /*0710*/  DMUL R2, R2, UR6 ;  /* 0x0000000602027c28 */ /* 0x008fd00008000000 */
[----:B------:R-:W-:-:S08]  /*0720*/  DFMA R2, R8, UR6, R2 ;  /* 0x0000000608027c2b */ /* 0x000fd00008000002 */
[----:B--2---:R-:W-:-:S07]  /*0730*/  DADD R18, R2, R18 ;  /* 0x0000000002127229 */ /* 0x004fce0000000012 */
[----:B------:R-:W-:Y:S04]  /*0740*/  STG.E.64 desc[UR4][R6.64+0x10], R18 ;  /* 0x0000101206007986 */ /* 0x000fe8000c101b04 */
[----:B0-----:R-:W2:Y:S04]  /*0750*/  LDG.E.64 R14, desc[UR4][R10.64] ;  /* 0x000000040a0e7981 */ /* 0x001ea8000c1e1b00 */
[----:B------:R-:W3:Y:S04]  /*0760*/  LDG.E.64 R20, desc[UR4][R10.64+0x8] ;  /* 0x000008040a147981 */ /* 0x000ee8000c1e1b00 */
[----:B-1----:R-:W4:Y:S01]  /*0770*/  LDG.E.64 R16, desc[UR4][R10.64+0x10] ;  /* 0x000010040a107981 */ /* 0x002f22000c1e1b00 */
[----:B------:R-:W0:Y:S01]  /*0780*/  LDC.64 R2, c[0x0][0x3b0] ;  /* 0x0000ec00ff027b82 */ /* 0x000e220000000a00 */
[----:B--2---:R-:W-:-:S02]  /*0790*/  DADD R14, R4, R14 ;  /* 0x00000000040e7229 */ /* 0x004fc4000000000e */
[----:B---3--:R-:W-:Y:S02]  /*07a0*/  DADD R20, R12, R20 ;  /* 0x000000000c147229 */ /* 0x008fe40000000014 */
[----:B----4-:R-:W-:-:S03]  /*07b0*/  DADD R16, R8, R16 ;  /* 0x0000000008107229 */ /* 0x010fc60000000010 */
[----:B------:R-:W-:Y:S04]  /*07c0*/  STG.E.64 desc[UR4][R10.64], R14 ;  /* 0x0000000e0a007986 */ /* 0x000fe8000c101b04 */
[----:B------:R-:W-:Y:S04]  /*07d0*/  STG.E.64 desc[UR4][R10.64+0x8], R20 ;  /* 0x000008140a007986 */ /* 0x000fe8000c101b04 */
[----:B------:R1:W-:Y:S04]  /*07e0*/  STG.E.64 desc[UR4][R10.64+0x10], R16 ;  /* 0x000010100a007986 */ /* 0x0003e8000c101b04 */
[----:B------:R-:W2:Y:S04]  /*07f0*/  LDG.E.64 R8, desc[UR4][R6.64] ;  /* 0x0000000406087981 */ /* 0x000ea8000c1e1b00 */
[----:B0-----:R-:W2:Y:S01]  /*0800*/  LDG.E.64 R4, desc[UR4][R2.64] ;  /* 0x0000000402047981 */ /* 0x001ea2000c1e1b00 */
[----:B------:R-:W-:Y:S01]  /*0810*/  BSSY.RECONVERGENT B0, `(.L_x_150) ;  /* 0x0000080000007945 */ /* 0x000fe20003800200 */
[----:B--2---:R-:W-:Y:S01]  /*0820*/  DADD R8, R8, R4 ;  /* 0x0000000008087229 */ /* 0x004fe20000000004 */
[----:B------:R-:W-:-:S09]  /*0830*/  LOP3.LUT R0, R5, 0x7fffffff, RZ, 0xc0, !PT ;  /* 0x7fffffff05007812 */ /* 0x000fd200078ec0ff */
[----:B------:R-:W-:-:S04]  /*0840*/  LOP3.LUT R13, R9, 0x7fffffff, RZ, 0xc0, !PT ;  /* 0x7fffffff090d7812 */ /* 0x000fc800078ec0ff */
[----:B------:R-:W-:-:S04]  /*0850*/  VIMNMX.U32 R12, PT, PT, R13, R0, !PT ;  /* 0x000000000d0c7248 */ /* 0x000fc80007fe0000 */
[----:B------:R-:W-:Y:S01]  /*0860*/  ISETP.GE.U32.AND P0, PT, R12, 0x7ff00000, PT ;  /* 0x7ff000000c00780c */ /* 0x000fe20003f06070 */
[----:B-1----:R-:W-:Y:S02]  /*0870*/  IMAD.MOV.U32 R10, RZ, RZ, R4 ;  /* 0x000000ffff0a7224 */ /* 0x002fe400078e0004 */
[----:B------:R-:W-:Y:S02]  /*0880*/  IMAD.MOV.U32 R11, RZ, RZ, R0 ;  /* 0x000000ffff0b7224 */ /* 0x000fe400078e0000 */
[----:B------:R-:W-:-:S08]  /*0890*/  IMAD.MOV.U32 R12, RZ, RZ, R8 ;  /* 0x000000ffff0c7224 */ /* 0x000fd000078e0008 */
[----:B------:R-:W-:Y:S05]  /*08a0*/  @!P0 BRA `(.L_x_151) ;  /* 0x00000000001c8947 */ /* 0x000fea0003800000 */
[----:B------:R-:W-:-:S06]  /*08b0*/  DSETP.NAN.AND P0, PT, R10, R10, PT ;  /* 0x0000000a0a00722a */ /* 0x000fcc0003f08000 */
[----:B------:R-:W-:-:S14]  /*08c0*/  DSETP.NUM.AND P0, PT, R12, R12, !P0 ;  /* 0x0000000c0c00722a */ /* 0x000fdc0004707000 */
[----:B------:R-:W-:Y:S02]  /*08d0*/  @P0 DSETP.NEU.AND P1, PT, R12, +INF , PT ;  /* 0x7ff000000c00042a */ /* 0x000fe40003f2d000 */
[----:B------:R-:W-:-:S06]  /*08e0*/  @!P0 DADD R4, R4, R8 ;  /* 0x0000000004048229 */ /* 0x000fcc0000000008 */
[----:B------:R-:W-:Y:S02]  /*08f0*/  @P0 FSEL R4, R8, RZ, P1 ;  /* 0x000000ff08040208 */ /* 0x000fe40000800000 */
[----:B------:R-:W-:Y:S01]  /*0900*/  @P0 FSEL R5, R9, -QNAN , P1 ;  /* 0xfff8000009050808 */ /* 0x000fe20000800000 */
[----:B------:R-:W-:Y:S06]  /*0910*/  BRA `(.L_x_152) ;  /* 0x0000000400bc7947 */ /* 0x000fec0003800000 */
.L_x_151:
[----:B------:R-:W-:Y:S01]  /*0920*/  DSETP.NEU.AND P0, PT, R10, RZ, PT ;  /* 0x000000ff0a00722a */ /* 0x000fe20003f0d000 */
[----:B------:R-:W-:Y:S02]  /*0930*/  IMAD.MOV.U32 R4, RZ, RZ, 0x0 ;  /* 0x00000000ff047424 */ /* 0x000fe400078e00ff */
[----:B------:R-:W-:-:S11]  /*0940*/  IMAD.MOV.U32 R5, RZ, RZ, -0x80000 ;  /* 0xfff80000ff057424 */ /* 0x000fd600078e00ff */
[----:B------:R-:W-:Y:S05]  /*0950*/  @!P0 BRA `(.L_x_152) ;  /* 0x0000000400ac8947 */ /* 0x000fea0003800000 */
[----:B------:R-:W-:Y:S01]  /*0960*/  DSETP.GE.AND P0, PT, R12, R10, PT ;  /* 0x0000000a0c00722a */ /* 0x000fe20003f06000 */
[----:B------:R-:W-:Y:S02]  /*0970*/  IMAD.MOV.U32 R4, RZ, RZ, R8 ;  /* 0x000000ffff047224 */ /* 0x000fe400078e0008 */
[----:B------:R-:W-:-:S11]  /*0980*/  IMAD.MOV.U32 R5, RZ, RZ, R9 ;  /* 0x000000ffff057224 */ /* 0x000fd600078e0009 */
[----:B------:R-:W-:Y:S05]  /*0990*/  @!P0 BRA `(.L_x_152) ;  /* 0x00000004009c8947 */ /* 0x000fea0003800000 */
[----:B------:R-:W-:Y:S01]  /*09a0*/  ISETP.GT.U32.AND P0, PT, R13, 0xfffff, PT ;  /* 0x000fffff0d00780c */ /* 0x000fe20003f04070 */
[----:B------:R-:W-:Y:S01]  /*09b0*/  BSSY.RECONVERGENT B1, `(.L_x_153) ;  /* 0x0000027000017945 */ /* 0x000fe20003800200 */
[----:B------:R-:W-:Y:S02]  /*09c0*/  ISETP.GT.U32.AND P1, PT, R11, 0xfffff, PT ;  /* 0x000fffff0b00780c */ /* 0x000fe40003f24070 */
[----:B------:R-:W-:Y:S02]  /*09d0*/  SHF.R.U32.HI R0, RZ, 0x14, R13 ;  /* 0x00000014ff007819 */ /* 0x000fe4000001160d */
[----:B------:R-:W-:-:S07]  /*09e0*/  SHF.R.U32.HI R5, RZ, 0x14, R11 ;  /* 0x00000014ff057819 */ /* 0x000fce000001160b */
[----:B------:R-:W-:Y:S02]  /*09f0*/  @!P0 DMUL R12, R12, 1.80143985094819840000e+16 ;  /* 0x435000000c0c8828 */ /* 0x000fe40000000000 */
[----:B------:R-:W-:-:S08]  /*0a00*/  @!P1 DMUL R10, R10, 1.80143985094819840000e+16 ;  /* 0x435000000a0a9828 */ /* 0x000fd00000000000 */
[----:B------:R-:W-:Y:S01]  /*0a10*/  @!P0 LEA.HI R4, R13, R0, RZ, 0xc ;  /* 0x000000000d048211 */ /* 0x000fe200078f60ff */
[----:B------:R-:W-:Y:S01]  /*0a20*/  IMAD.MOV.U32 R17, RZ, RZ, R12 ;  /* 0x000000ffff117224 */ /* 0x000fe200078e000c */
[----:B------:R-:W-:Y:S02]  /*0a30*/  @!P1 LEA.HI R14, R11, R5, RZ, 0xc ;  /* 0x000000050b0e9211 */ /* 0x000fe400078f60ff */
[----:B------:R-:W-:Y:S01]  /*0a40*/  LOP3.LUT R13, R13, 0xfffff, RZ, 0xc0, !PT ;  /* 0x000fffff0d0d7812 */ /* 0x000fe200078ec0ff */
[----:B------:R-:W-:Y:S02]  /*0a50*/  @!P0 VIADD R0, R4, 0xffffffca ;  /* 0xffffffca04008836 */ /* 0x000fe40000000000 */
[----:B------:R-:W-:Y:S01]  /*0a60*/  @!P1 VIADD R5, R14, 0xffffffca ;  /* 0xffffffca0e059836 */ /* 0x000fe20000000000 */
[----:B------:R-:W-:-:S03]  /*0a70*/  LOP3.LUT R13, R13, 0x100000, RZ, 0xfc, !PT ;  /* 0x001000000d0d7812 */ /* 0x000fc600078efcff */
[----:B------:R-:W-:-:S04]  /*0a80*/  IMAD.IADD R15, R0, 0x1, -R5 ;  /* 0x00000001000f7824 */ /* 0x000fc800078e0a05 */
[----:B------:R-:W-:Y:S01]  /*0a90*/  IMAD.MOV.U32 R4, RZ, RZ, R15 ;  /* 0x000000ffff047224 */ /* 0x000fe200078e000f */
[----:B------:R-:W-:-:S04]  /*0aa0*/  VIMNMX R14, PT, PT, RZ, R15, PT ;  /* 0x0000000fff0e7248 */ /* 0x000fc80003fe0100 */
[----:B------:R-:W-:-:S05]  /*0ab0*/  IADD3 R0, PT, PT, R0, -R5, -R14 ;  /* 0x8000000500007210 */ /* 0x000fca0007ffe80e */
[----:B------:R-:W-:-:S05]  /*0ac0*/  VIADD R0, R0, 0x1 ;  /* 0x0000000100007836 */ /* 0x000fca0000000000 */
[----:B------:R-:W-:Y:S02]  /*0ad0*/  LOP3.LUT P0, R16, R0, 0x3, RZ, 0xc0, !PT ;  /* 0x0000000300107812 */ /* 0x000fe4000780c0ff */
[----:B------:R-:W-:-:S04]  /*0ae0*/  LOP3.LUT R0, R11, 0xfffff, RZ, 0xc0, !PT ;  /* 0x000fffff0b007812 */ /* 0x000fc800078ec0ff */
[----:B------:R-:W-:-:S07]  /*0af0*/  LOP3.LUT R0, R0, 0x100000, RZ, 0xfc, !PT ;  /* 0x0010000000007812 */ /* 0x000fce00078efcff */
[----:B------:R-:W-:Y:S05]  /*0b00*/  @!P0 BRA `(.L_x_154) ;  /* 0x0000000000448947 */ /* 0x000fea0003800000 */
[----:B------:R-:W-:Y:S01]  /*0b10*/  BSSY.RECONVERGENT B2, `(.L_x_155) ;  /* 0x000000e000027945 */ /* 0x000fe20003800200 */
[----:B------:R-:W-:Y:S02]  /*0b20*/  IMAD.MOV R12, RZ, RZ, -R16 ;  /* 0x000000ffff0c7224 */ /* 0x000fe400078e0a10 */
[----:B------:R-:W-:-:S07]  /*0b30*/  IMAD.MOV.U32 R4, RZ, RZ, R15 ;  /* 0x000000ffff047224 */ /* 0x000fce00078e000f */
.L_x_156:
[----:B------:R-:W-:Y:S01]  /*0b40*/  VIADD R12, R12, 0x1 ;  /* 0x000000010c0c7836 */ /* 0x000fe20000000000 */
[----:B------:R-:W-:Y:S01]  /*0b50*/  IADD3 R16, P0, PT, -R10, R17, RZ ;  /* 0x000000110a107210 */ /* 0x000fe20007f1e1ff */
[----:B------:R-:W-:-:S03]  /*0b60*/  VIADD R4, R4, 0xffffffff ;  /* 0xffffffff04047836 */ /* 0x000fc60000000000 */
[----:B------:R-:W-:Y:S01]  /*0b70*/  ISETP.NE.AND P1, PT, R12, RZ, PT ;  /* 0x000000ff0c00720c */ /* 0x000fe20003f25270 */
[----:B------:R-:W-:-:S05]  /*0b80*/  IMAD.X R18, R13, 0x1, ~R0, P0 ;  /* 0x000000010d127824 */ /* 0x000fca00000e0e00 */
[----:B------:R-:W-:-:S04]  /*0b90*/  ISETP.GE.AND P0, PT, R18, RZ, PT ;  /* 0x000000ff1200720c */ /* 0x000fc80003f06270 */
[----:B------:R-:W-:Y:S02]  /*0ba0*/  SEL R16, R17, R16, !P0 ;  /* 0x0000001011107207 */ /* 0x000fe40004000000 */
[----:B------:R-:W-:-:S03]  /*0bb0*/  SEL R19, R13, R18, !P0 ;  /* 0x000000120d137207 */ /* 0x000fc60004000000 */
[C---:B------:R-:W-:Y:S01]  /*0bc0*/  IMAD.SHL.U32 R17, R16.reuse, 0x2, RZ ;  /* 0x0000000210117824 */ /* 0x040fe200078e00ff */
[----:B------:R-:W-:Y:S01]  /*0bd0*/  SHF.L.U64.HI R13, R16, 0x1, R19 ;  /* 0x00000001100d7819 */ /* 0x000fe20000010213 */
[----:B------:R-:W-:Y:S06]  /*0be0*/  @P1 BRA `(.L_x_156) ;  /* 0xfffffffc00d41947 */ /* 0x000fec000383ffff */
[----:B------:R-:W-:Y:S05]  /*0bf0*/  BSYNC.RECONVERGENT B2 ;  /* 0x0000000000027941 */ /* 0x000fea0003800200 */
.L_x_155:
[----:B------:R-:W-:Y:S02]  /*0c00*/  IMAD.MOV.U32 R12, RZ, RZ, R16 ;  /* 0x000000ffff0c7224 */ /* 0x000fe400078e0010 */
[----:B------:R-:W-:-:S07]  /*0c10*/  IMAD.MOV.U32 R16, RZ, RZ, R19 ;  /* 0x000000ffff107224 */ /* 0x000fce00078e0013 */
.L_x_154:
[----:B------:R-:W-:Y:S05]  /*0c20*/  BSYNC.RECONVERGENT B1 ;  /* 0x0000000000017941 */ /* 0x000fea0003800200 */
.L_x_153:
[----:B------:R-:W-:Y:S01]  /*0c30*/  IMAD.IADD R14, R15, 0x1, -R14 ;  /* 0x000000010f0e7824 */ /* 0x000fe200078e0a0e */
[----:B------:R-:W-:Y:S04]  /*0c40*/  BSSY.RECONVERGENT B1, `(.L_x_157) ;  /* 0x0000025000017945 */ /* 0x000fe80003800200 */
[----:B------:R-:W-:-:S13]  /*0c50*/  ISETP.GE.U32.AND P0, PT, R14, 0x3, PT ;  /* 0x000000030e00780c */ /* 0x000fda0003f06070 */
[----:B------:R-:W-:Y:S05]  /*0c60*/  @!P0 BRA `(.L_x_158) ;  /* 0x0000000000888947 */ /* 0x000fea0003800000 */
[----:B------:R-:W-:Y:S01]  /*0c70*/  BSSY.RECONVERGENT B2, `(.L_x_159) ;  /* 0x0000020000027945 */ /* 0x000fe20003800200 */
.L_x_160:
[----:B------:R-:W-:Y:S02]  /*0c80*/  IADD3 R12, P0, PT, -R10, R17, RZ ;  /* 0x000000110a0c7210 */ /* 0x000fe40007f1e1ff */
[C---:B------:R-:W-:Y:S01]  /*0c90*/  ISETP.GT.AND P1, PT, R4.reuse, 0x3, PT ;  /* 0x000000030400780c */ /* 0x040fe20003f24270 */
[----:B------:R-:W-:Y:S02]  /*0ca0*/  VIADD R4, R4, 0xfffffffc ;  /* 0xfffffffc04047836 */ /* 0x000fe40000000000 */
[----:B------:R-:W-:-:S05]  /*0cb0*/  IMAD.X R14, R13, 0x1, ~R0, P0 ;  /* 0x000000010d0e7824 */ /* 0x000fca00000e0e00 */
[----:B------:R-:W-:-:S04]  /*0cc0*/  ISETP.GE.AND P0, PT, R14, RZ, PT ;  /* 0x000000ff0e00720c */ /* 0x000fc80003f06270 */
[----:B------:R-:W-:Y:S02]  /*0cd0*/  SEL R12, R17, R12, !P0 ;  /* 0x0000000c110c7207 */ /* 0x000fe40004000000 */
[----:B------:R-:W-:-:S03]  /*0ce0*/  SEL R13, R13, R14, !P0 ;  /* 0x0000000e0d0d7207 */ /* 0x000fc60004000000 */
[C---:B------:R-:W-:Y:S01]  /*0cf0*/  IMAD.SHL.U32 R17, R12.reuse, 0x2, RZ ;  /* 0x000000020c117824 */ /* 0x040fe200078e00ff */
[----:B------:R-:W-:-:S04]  /*0d00*/  SHF.L.U64.HI R13, R12, 0x1, R13 ;  /* 0x000000010c0d7819 */ /* 0x000fc8000001020d */
[----:B------:R-:W-:-:S05]  /*0d10*/  IADD3 R12, P0, PT, -R10, R17, RZ ;  /* 0x000000110a0c7210 */ /* 0x000fca0007f1e1ff */
        /* <DEDUP_REMOVED lines=22> */
.L_x_159:
[----:B------:R-:W-:-:S07]  /*0e80*/  IMAD.MOV.U32 R16, RZ, RZ, R15 ;  /* 0x000000ffff107224 */ /* 0x000fce00078e000f */
.L_x_158:
[----:B------:R-:W-:Y:S05]  /*0e90*/  BSYNC.RECONVERGENT B1 ;  /* 0x0000000000017941 */ /* 0x000fea0003800200 */
.L_x_157:
[----:B------:R-:W-:Y:S01]  /*0ea0*/  LOP3.LUT R13, R16, 0x7fffffff, RZ, 0xc0, !PT ;  /* 0x7fffffff100d7812 */ /* 0x000fe200078ec0ff */
[----:B------:R-:W-:Y:S01]  /*0eb0*/  BSSY.RECONVERGENT B1, `(.L_x_161) ;  /* 0x0000013000017945 */ /* 0x000fe20003800200 */
[----:B------:R-:W-:Y:S01]  /*0ec0*/  ISETP.NE.U32.AND P0, PT, R12, RZ, PT ;  /* 0x000000ff0c00720c */ /* 0x000fe20003f05070 */
[----:B------:R-:W-:Y:S02]  /*0ed0*/  IMAD.MOV.U32 R11, RZ, RZ, RZ ;  /* 0x000000ffff0b7224 */ /* 0x000fe400078e00ff */
[----:B------:R-:W-:Y:S01]  /*0ee0*/  IMAD.MOV.U32 R15, RZ, RZ, RZ ;  /* 0x000000ffff0f7224 */ /* 0x000fe200078e00ff */
[----:B------:R-:W-:-:S13]  /*0ef0*/  ISETP.NE.AND.EX P0, PT, R13, RZ, PT, P0 ;  /* 0x000000ff0d00720c */ /* 0x000fda0003f05300 */
[----:B------:R-:W-:Y:S05]  /*0f00*/  @!P0 BRA `(.L_x_162) ;  /* 0x0000000000348947 */ /* 0x000fea0003800000 */
[----:B------:R-:W-:-:S10]  /*0f10*/  DMUL R10, R12, 1.80143985094819840000e+16 ;  /* 0x435000000c0a7828 */ /* 0x000fd40000000000 */
[----:B------:R-:W-:-:S04]  /*0f20*/  SHF.R.U32.HI R10, RZ, 0x14, R11 ;  /* 0x00000014ff0a7819 */ /* 0x000fc8000001160b */
[----:B------:R-:W-:-:S05]  /*0f30*/  IADD3 R11, PT, PT, -R10, 0x37, RZ ;  /* 0x000000370a0b7810 */ /* 0x000fca0007ffe1ff */
[----:B------:R-:W-:Y:S01]  /*0f40*/  IMAD.IADD R4, R5, 0x1, -R11 ;  /* 0x0000000105047824 */ /* 0x000fe200078e0a0b */
[CC--:B------:R-:W-:Y:S02]  /*0f50*/  SHF.L.U64.HI R5, R12.reuse, R11.reuse, R13 ;  /* 0x0000000b0c057219 */ /* 0x0c0fe4000001020d */
[----:B------:R-:W-:Y:S02]  /*0f60*/  SHF.L.U32 R12, R12, R11, RZ ;  /* 0x0000000b0c0c7219 */ /* 0x000fe400000006ff */
[----:B------:R-:W-:-:S13]  /*0f70*/  ISETP.GT.AND P0, PT, R4, RZ, PT ;  /* 0x000000ff0400720c */ /* 0x000fda0003f04270 */
[C---:B------:R-:W-:Y:S01]  /*0f80*/  @!P0 IADD3 R0, PT, PT, -R4.reuse, 0x1, RZ ;  /* 0x0000000104008810 */ /* 0x040fe20007ffe1ff */
[----:B------:R-:W-:-:S03]  /*0f90*/  @P0 VIADD R4, R4, 0xffffffff ;  /* 0xffffffff04040836 */ /* 0x000fc60000000000 */
[--C-:B------:R-:W-:Y:S02]  /*0fa0*/  @!P0 SHF.R.U64 R11, R12, R0, R5.reuse ;  /* 0x000000000c0b8219 */ /* 0x100fe40000001205 */
[----:B------:R-:W-:Y:S02]  /*0fb0*/  @P0 IADD3 R11, P1, PT, RZ, R12, RZ ;  /* 0x0000000cff0b0210 */ /* 0x000fe40007f3e0ff */
[----:B------:R-:W-:-:S03]  /*0fc0*/  @!P0 SHF.R.U32.HI R15, RZ, R0, R5 ;  /* 0x00000000ff0f8219 */ /* 0x000fc60000011605 */
[----:B------:R-:W-:-:S08]  /*0fd0*/  @P0 IMAD.U32.X R15, R4, 0x100000, R5, P1 ;  /* 0x00100000040f0824 */ /* 0x000fd000008e0405 */
.L_x_162:
[----:B------:R-:W-:Y:S05]  /*0fe0*/  BSYNC.RECONVERGENT B1 ;  /* 0x0000000000017941 */ /* 0x000fea0003800200 */
.L_x_161:
[----:B------:R-:W-:Y:S01]  /*0ff0*/  LOP3.LUT R5, R15, 0x80000000, R9, 0xb8, !PT ;  /* 0x800000000f057812 */ /* 0x000fe200078eb809 */
[----:B------:R-:W-:-:S07]  /*1000*/  IMAD.MOV.U32 R4, RZ, RZ, R11 ;  /* 0x000000ffff047224 */ /* 0x000fce00078e000b */
.L_x_152:
[----:B------:R-:W-:Y:S05]  /*1010*/  BSYNC.RECONVERGENT B0 ;  /* 0x0000000000007941 */ /* 0x000fea0003800200 */
.L_x_150:
[----:B------:R0:W-:Y:S04]  /*1020*/  STG.E.64 desc[UR4][R6.64], R4 ;  /* 0x0000000406007986 */ /* 0x0001e8000c101b04 */
[----:B------:R-:W2:Y:S04]  /*1030*/  LDG.E.64 R12, desc[UR4][R6.64+0x8] ;  /* 0x00000804060c7981 */ /* 0x000ea8000c1e1b00 */
[----:B------:R-:W2:Y:S01]  /*1040*/  LDG.E.64 R8, desc[UR4][R2.64+0x8] ;  /* 0x0000080402087981 */ /* 0x000ea2000c1e1b00 */
[----:B------:R-:W-:Y:S01]  /*1050*/  BSSY.RECONVERGENT B0, `(.L_x_163) ;  /* 0x000007e000007945 */ /* 0x000fe20003800200 */
[----:B--2---:R-:W-:Y:S01]  /*1060*/  DADD R12, R12, R8 ;  /* 0x000000000c0c7229 */ /* 0x004fe20000000008 */
[----:B------:R-:W-:Y:S01]  /*1070*/  LOP3.LUT R11, R9, 0x7fffffff, RZ, 0xc0, !PT ;  /* 0x7fffffff090b7812 */ /* 0x000fe200078ec0ff */
[----:B------:R-:W-:-:S08]  /*1080*/  IMAD.MOV.U32 R10, RZ, RZ, R8 ;  /* 0x000000ffff0a7224 */ /* 0x000fd000078e0008 */
[----:B------:R-:W-:Y:S01]  /*1090*/  LOP3.LUT R19, R13, 0x7fffffff, RZ, 0xc0, !PT ;  /* 0x7fffffff0d137812 */ /* 0x000fe200078ec0ff */
[----:B------:R-:W-:-:S03]  /*10a0*/  IMAD.MOV.U32 R18, RZ, RZ, R12 ;  /* 0x000000ffff127224 */ /* 0x000fc600078e000c */
[----:B------:R-:W-:-:S04]  /*10b0*/  VIMNMX.U32 R0, PT, PT, R19, R11, !PT ;  /* 0x0000000b13007248 */ /* 0x000fc80007fe0000 */
[----:B------:R-:W-:-:S13]  /*10c0*/  ISETP.GE.U32.AND P0, PT, R0, 0x7ff00000, PT ;  /* 0x7ff000000000780c */ /* 0x000fda0003f06070 */
[----:B0-----:R-:W-:Y:S05]  /*10d0*/  @!P0 BRA `(.L_x_164) ;  /* 0x00000000001c8947 */ /* 0x001fea0003800000 */
[----:B------:R-:W-:-:S06]  /*10e0*/  DSETP.NAN.AND P0, PT, R10, R10, PT ;  /* 0x0000000a0a00722a */ /* 0x000fcc0003f08000 */
[----:B------:R-:W-:-:S14]  /*10f0*/  DSETP.NUM.AND P0, PT, R18, R18, !P0 ;  /* 0x000000121200722a */ /* 0x000fdc0004707000 */
[----:B------:R-:W-:Y:S02]  /*1100*/  @P0 DSETP.NEU.AND P1, PT, R18, +INF , PT ;  /* 0x7ff000001200042a */ /* 0x000fe40003f2d000 */
[----:B------:R-:W-:-:S06]  /*1110*/  @!P0 DADD R8, R8, R12 ;  /* 0x0000000008088229 */ /* 0x000fcc000000000c */
[----:B------:R-:W-:Y:S02]  /*1120*/  @P0 FSEL R8, R12, RZ, P1 ;  /* 0x000000ff0c080208 */ /* 0x000fe40000800000 */
[----:B------:R-:W-:Y:S01]  /*1130*/  @P0 FSEL R9, R13, -QNAN , P1 ;  /* 0xfff800000d090808 */ /* 0x000fe20000800000 */
[----:B------:R-:W-:Y:S06]  /*1140*/  BRA `(.L_x_165) ;  /* 0x0000000400b87947 */ /* 0x000fec0003800000 */
.L_x_164:
        /* <DEDUP_REMOVED lines=15> */
[----:B------:R-:W-:Y:S02]  /*1240*/  @!P0 LEA.HI R8, R19, R0, RZ, 0xc ;  /* 0x0000000013088211 */ /* 0x000fe400078f60ff */
        /* <DEDUP_REMOVED lines=17> */
.L_x_169:
        /* <DEDUP_REMOVED lines=12> */
.L_x_168:
[----:B------:R-:W-:Y:S02]  /*1420*/  IMAD.MOV.U32 R14, RZ, RZ, R19 ;  /* 0x000000ffff0e7224 */ /* 0x000fe400078e0013 */
[----:B------:R-:W-:-:S07]  /*1430*/  IMAD.MOV.U32 R19, RZ, RZ, R20 ;  /* 0x000000ffff137224 */ /* 0x000fce00078e0014 */
.L_x_167:
[----:B------:R-:W-:Y:S05]  /*1440*/  BSYNC.RECONVERGENT B1 ;  /* 0x0000000000017941 */ /* 0x000fea0003800200 */
.L_x_166:
[----:B------:R-:W-:Y:S01]  /*1450*/  IMAD.IADD R16, R15, 0x1, -R16 ;  /* 0x000000010f107824 */ /* 0x000fe200078e0a10 */
[----:B------:R-:W-:Y:S04]  /*1460*/  BSSY.RECONVERGENT B1, `(.L_x_170) ;  /* 0x0000025000017945 */ /* 0x000fe80003800200 */
[----:B------:R-:W-:-:S13]  /*1470*/  ISETP.GE.U32.AND P0, PT, R16, 0x3, PT ;  /* 0x000000031000780c */ /* 0x000fda0003f06070 */
[----:B------:R-:W-:Y:S05]  /*1480*/  @!P0 BRA `(.L_x_171) ;  /* 0x0000000000888947 */ /* 0x000fea0003800000 */
[----:B------:R-:W-:Y:S01]  /*1490*/  BSSY.RECONVERGENT B2, `(.L_x_172) ;  /* 0x0000020000027945 */ /* 0x000fe20003800200 */
.L_x_173:
        /* <DEDUP_REMOVED lines=32> */
.L_x_172:
[----:B------:R-:W-:-:S07]  /*16a0*/  IMAD.MOV.U32 R19, RZ, RZ, R15 ;  /* 0x000000ffff137224 */ /* 0x000fce00078e000f */
.L_x_171:
[----:B------:R-:W-:Y:S05]  /*16b0*/  BSYNC.RECONVERGENT B1 ;  /* 0x0000000000017941 */ /* 0x000fea0003800200 */
.L_x_170:
        /* <DEDUP_REMOVED lines=20> */
.L_x_175:
[----:B------:R-:W-:Y:S05]  /*1800*/  BSYNC.RECONVERGENT B1 ;  /* 0x0000000000017941 */ /* 0x000fea0003800200 */
.L_x_174:
[----:B------:R-:W-:Y:S01]  /*1810*/  LOP3.LUT R9, R17, 0x80000000, R13, 0xb8, !PT ;  /* 0x8000000011097812 */ /* 0x000fe200078eb80d */
[----:B------:R-:W-:-:S07]  /*1820*/  IMAD.MOV.U32 R8, RZ, RZ, R11 ;  /* 0x000000ffff087224 */ /* 0x000fce00078e000b */
.L_x_165:
[----:B------:R-:W-:Y:S05]  /*1830*/  BSYNC.RECONVERGENT B0 ;  /* 0x0000000000007941 */ /* 0x000fea0003800200 */
.L_x_163:
        /* <DEDUP_REMOVED lines=19> */
.L_x_177:
        /* <DEDUP_REMOVED lines=34> */
.L_x_182:
        /* <DEDUP_REMOVED lines=12> */
.L_x_181:
[----:B------:R-:W-:-:S07]  /*1c50*/  IMAD.MOV.U32 R0, RZ, RZ, R20 ;  /* 0x000000ffff007224 */ /* 0x000fce00078e0014 */
.L_x_180:
[----:B------:R-:W-:Y:S05]  /*1c60*/  BSYNC.RECONVERGENT B1 ;  /* 0x0000000000017941 */ /* 0x000fea0003800200 */
.L_x_179:
[----:B------:R-:W-:Y:S01]  /*1c70*/  IMAD.IADD R18, R16, 0x1, -R18 ;  /* 0x0000000110127824 */ /* 0x000fe200078e0a12 */
[----:B------:R-:W-:Y:S04]  /*1c80*/  BSSY.RECONVERGENT B1, `(.L_x_183) ;  /* 0x0000024000017945 */ /* 0x000fe80003800200 */
[----:B------:R-:W-:-:S13]  /*1c90*/  ISETP.GE.U32.AND P0, PT, R18, 0x3, PT ;  /* 0x000000031200780c */ /* 0x000fda0003f06070 */
[----:B------:R-:W-:Y:S05]  /*1ca0*/  @!P0 BRA `(.L_x_184) ;  /* 0x0000000000848947 */ /* 0x000fea0003800000 */
[----:B------:R-:W-:Y:S01]  /*1cb0*/  BSSY.RECONVERGENT B2, `(.L_x_184) ;  /* 0x0000020000027945 */ /* 0x000fe20003800200 */
.L_x_185:
        /* <DEDUP_REMOVED lines=32> */
.L_x_184:
[----:B------:R-:W-:Y:S05]  /*1ec0*/  BSYNC.RECONVERGENT B1 ;  /* 0x0000000000017941 */ /* 0x000fea0003800200 */
.L_x_183:
[----:B------:R-:W-:Y:S01]  /*1ed0*/  LOP3.LUT R15, R23, 0x7fffffff, RZ, 0xc0, !PT ;  /* 0x7fffffff170f7812 */ /* 0x000fe200078ec0ff */
[----:B------:R-:W-:Y:S01]  /*1ee0*/  BSSY.RECONVERGENT B1, `(.L_x_186) ;  /* 0x0000014000017945 */ /* 0x000fe20003800200 */
[----:B------:R-:W-:Y:S01]  /*1ef0*/  ISETP.NE.U32.AND P0, PT, R0, RZ, PT ;  /* 0x000000ff0000720c */ /* 0x000fe20003f05070 */
[----:B------:R-:W-:Y:S02]  /*1f00*/  IMAD.MOV.U32 R16, RZ, RZ, RZ ;  /* 0x000000ffff107224 */ /* 0x000fe400078e00ff */
[----:B------:R-:W-:Y:S01]  /*1f10*/  IMAD.MOV.U32 R11, RZ, RZ, RZ ;  /* 0x000000ffff0b7224 */ /* 0x000fe200078e00ff */
[----:B------:R-:W-:-:S13]  /*1f20*/  ISETP.NE.AND.EX P0, PT, R15, RZ, PT, P0 ;  /* 0x000000ff0f00720c */ /* 0x000fda0003f05300 */
[----:B------:R-:W-:Y:S05]  /*1f30*/  @!P0 BRA `(.L_x_187) ;  /* 0x0000000000388947 */ /* 0x000fea0003800000 */
[----:B------:R-:W-:-:S06]  /*1f40*/  IMAD.MOV.U32 R14, RZ, RZ, R0 ;  /* 0x000000ffff0e7224 */ /* 0x000fcc00078e0000 */
[----:B------:R-:W-:-:S10]  /*1f50*/  DMUL R10, R14, 1.80143985094819840000e+16 ;  /* 0x435000000e0a7828 */ /* 0x000fd40000000000 */
[----:B------:R-:W-:-:S04]  /*1f60*/  SHF.R.U32.HI R10, RZ, 0x14, R11 ;  /* 0x00000014ff0a7819 */ /* 0x000fc8000001160b */
[----:B------:R-:W-:-:S04]  /*1f70*/  IADD3 R11, PT, PT, -R10, 0x37, RZ ;  /* 0x000000370a0b7810 */ /* 0x000fc80007ffe1ff */
[CC--:B------:R-:W-:Y:S01]  /*1f80*/  SHF.L.U64.HI R15, R0.reuse, R11.reuse, R15 ;  /* 0x0000000b000f7219 */ /* 0x0c0fe2000001020f */
[----:B------:R-:W-:Y:S01]  /*1f90*/  IMAD.IADD R10, R17, 0x1, -R11 ;  /* 0x00000001110a7824 */ /* 0x000fe200078e0a0b */
[----:B------:R-:W-:-:S04]  /*1fa0*/  SHF.L.U32 R11, R0, R11, RZ ;  /* 0x0000000b000b7219 */ /* 0x000fc800000006ff */
[----:B------:R-:W-:-:S13]  /*1fb0*/  ISETP.GT.AND P0, PT, R10, RZ, PT ;  /* 0x000000ff0a00720c */ /* 0x000fda0003f04270 */
[C---:B------:R-:W-:Y:S01]  /*1fc0*/  @!P0 IADD3 R0, PT, PT, -R10.reuse, 0x1, RZ ;  /* 0x000000010a008810 */ /* 0x040fe20007ffe1ff */
[----:B------:R-:W-:-:S03]  /*1fd0*/  @P0 VIADD R10, R10, 0xffffffff ;  /* 0xffffffff0a0a0836 */ /* 0x000fc60000000000 */
[-CC-:B------:R-:W-:Y:S02]  /*1fe0*/  @!P0 SHF.R.U64 R16, R11, R0.reuse, R15.reuse ;  /* 0x000000000b108219 */ /* 0x180fe4000000120f */
[----:B------:R-:W-:Y:S02]  /*1ff0*/  @P0 IADD3 R16, P1, PT, RZ, R11, RZ ;  /* 0x0000000bff100210 */ /* 0x000fe40007f3e0ff */
[----:B------:R-:W-:-:S03]  /*2000*/  @!P0 SHF.R.U32.HI R11, RZ, R0, R15 ;  /* 0x00000000ff0b8219 */ /* 0x000fc6000001160f */
[----:B------:R-:W-:-:S08]  /*2010*/  @P0 IMAD.U32.X R11, R10, 0x100000, R15, P1 ;  /* 0x001000000a0b0824 */ /* 0x000fd000008e040f */
.L_x_187:
[----:B------:R-:W-:Y:S05]  /*2020*/  BSYNC.RECONVERGENT B1 ;  /* 0x0000000000017941 */ /* 0x000fea0003800200 */
.L_x_186:
[----:B------:R-:W-:-:S07]  /*2030*/  LOP3.LUT R17, R11, 0x80000000, R13, 0xb8, !PT ;  /* 0x800000000b117812 */ /* 0x000fce00078eb80d */
.L_x_178:
[----:B------:R-:W-:Y:S05]  /*2040*/  BSYNC.RECONVERGENT B0 ;  /* 0x0000000000007941 */ /* 0x000fea0003800200 */
.L_x_176:
[----:B------:R0:W-:Y:S01]  /*2050*/  STG.E.64 desc[UR4][R6.64+0x10], R16 ;  /* 0x0000101006007986 */ /* 0x0001e2000c101b04 */
[----:B------:R-:W-:Y:S01]  /*2060*/  DSETP.GEU.AND P0, PT, R4, RZ, PT ;  /* 0x000000ff0400722a */ /* 0x000fe20003f0e000 */
[----:B------:R-:W-:Y:S01]  /*2070*/  BSSY.RECONVERGENT B0, `(.L_x_188) ;  /* 0x0000007000007945 */ /* 0x000fe20003800200 */
[----:B------:R-:W-:Y:S02]  /*2080*/  DSETP.GEU.AND P1, PT, R8, RZ, PT ;  /* 0x000000ff0800722a */ /* 0x000fe40003f2e000 */
[----:B------:R-:W-:-:S10]  /*2090*/  DSETP.GEU.AND P2, PT, R16, RZ, PT ;  /* 0x000000ff1000722a */ /* 0x000fd40003f4e000 */
[----:B0-----:R-:W-:Y:S05]  /*20a0*/  @P0 BRA `(.L_x_189) ;  /* 0x00000000000c0947 */ /* 0x001fea0003800000 */
[----:B------:R-:W2:Y:S02]  /*20b0*/  LDG.E.64 R10, desc[UR4][R2.64] ;  /* 0x00000004020a7981 */ /* 0x000ea4000c1e1b00 */
[----:B--2---:R-:W-:-:S07]  /*20c0*/  DADD R10, R10, R4 ;  /* 0x000000000a0a7229 */ /* 0x004fce0000000004 */
[----:B------:R0:W-:Y:S04]  /*20d0*/  STG.E.64 desc[UR4][R6.64], R10 ;  /* 0x0000000a06007986 */ /* 0x0001e8000c101b04 */
.L_x_189:
[----:B------:R-:W-:Y:S05]  /*20e0*/  BSYNC.RECONVERGENT B0 ;  /* 0x0000000000007941 */ /* 0x000fea0003800200 */
.L_x_188:
[----:B------:R-:W-:Y:S04]  /*20f0*/  BSSY.RECONVERGENT B0, `(.L_x_190) ;  /* 0x0000005000007945 */ /* 0x000fe80003800200 */
[----:B------:R-:W-:Y:S05]  /*2100*/  @P1 BRA `(.L_x_191) ;  /* 0x00000000000c1947 */ /* 0x000fea0003800000 */
[----:B------:R-:W2:Y:S02]  /*2110*/  LDG.E.64 R4, desc[UR4][R2.64+0x8] ;  /* 0x0000080402047981 */ /* 0x000ea4000c1e1b00 */
[----:B--2---:R-:W-:-:S07]  /*2120*/  DADD R4, R4, R8 ;  /* 0x0000000004047229 */ /* 0x004fce0000000008 */
[----:B------:R1:W-:Y:S04]  /*2130*/  STG.E.64 desc[UR4][R6.64+0x8], R4 ;  /* 0x0000080406007986 */ /* 0x0003e8000c101b04 */
.L_x_191:
[----:B------:R-:W-:Y:S05]  /*2140*/  BSYNC.RECONVERGENT B0 ;  /* 0x0000000000007941 */ /* 0x000fea0003800200 */
.L_x_190:
[----:B------:R-:W-:Y:S05]  /*2150*/  @P2 EXIT ;  /* 0x000000000000294d */ /* 0x000fea0003800000 */
[----:B------:R-:W2:Y:S02]  /*2160*/  LDG.E.64 R2, desc[UR4][R2.64+0x10] ;  /* 0x0000100402027981 */ /* 0x000ea4000c1e1b00 */
[----:B--2---:R-:W-:-:S07]  /*2170*/  DADD R16, R2, R16 ;  /* 0x0000000002107229 */ /* 0x004fce0000000010 */
[----:B------:R-:W-:Y:S01]  /*2180*/  STG.E.64 desc[UR4][R6.64+0x10], R16 ;  /* 0x0000101006007986 */ /* 0x000fe2000c101b04 */
[----:B------:R-:W-:Y:S05]  /*2190*/  EXIT ;  /* 0x000000000000794d */ /* 0x000fea0003800000 */
        .weak           $__internal_6_$__cuda_sm20_div_rn_f64_full
        .type           $__internal_6_$__cuda_sm20_div_rn_f64_full,@function
        .size           $__internal_6_$__cuda_sm20_div_rn_f64_full,(.L_x_331 - $__internal_6_$__cuda_sm20_div_rn_f64_full)
$__internal_6_$__cuda_sm20_div_rn_f64_full:
[C---:B------:R-:W-:Y:S01]  /*21a0*/  FSETP.GEU.AND P0, PT, |R11|.reuse, 1.469367938527859385e-39, PT ;  /* 0x001000000b00780b */ /* 0x040fe20003f0e200 */
[----:B------:R-:W-:Y:S01]  /*21b0*/  IMAD.MOV.U32 R20, RZ, RZ, 0x1 ;  /* 0x00000001ff147424 */ /* 0x000fe200078e00ff */
[----:B------:R-:W-:Y:S01]  /*21c0*/  LOP3.LUT R12, R11, 0x800fffff, RZ, 0xc0, !PT ;  /* 0x800fffff0b0c7812 */ /* 0x000fe200078ec0ff */
[----:B------:R-:W-:Y:S01]  /*21d0*/  IMAD.MOV.U32 R26, RZ, RZ, 0x1ca00000 ;  /* 0x1ca00000ff1a7424 */ /* 0x000fe200078e00ff */
[C---:B------:R-:W-:Y:S01]  /*21e0*/  FSETP.GEU.AND P2, PT, |R9|.reuse, 1.469367938527859385e-39, PT ;  /* 0x001000000900780b */ /* 0x040fe20003f4e200 */
[----:B------:R-:W-:Y:S01]  /*21f0*/  BSSY.RECONVERGENT B1, `(.L_x_192) ;  /* 0x0000052000017945 */ /* 0x000fe20003800200 */
[----:B------:R-:W-:Y:S01]  /*2200*/  LOP3.LUT R13, R12, 0x3ff00000, RZ, 0xfc, !PT ;  /* 0x3ff000000c0d7812 */ /* 0x000fe200078efcff */
[----:B------:R-:W-:Y:S01]  /*2210*/  IMAD.MOV.U32 R12, RZ, RZ, R10 ;  /* 0x000000ffff0c7224 */ /* 0x000fe200078e000a */
[----:B------:R-:W-:Y:S02]  /*2220*/  LOP3.LUT R7, R9, 0x7ff00000, RZ, 0xc0, !PT ;  /* 0x7ff0000009077812 */ /* 0x000fe400078ec0ff */
[----:B------:R-:W-:-:S03]  /*2230*/  LOP3.LUT R28, R11, 0x7ff00000, RZ, 0xc0, !PT ;  /* 0x7ff000000b1c7812 */ /* 0x000fc600078ec0ff */
        /* <DEDUP_REMOVED lines=56> */
.L_x_193:
        /* <DEDUP_REMOVED lines=16> */
.L_x_196:
[----:B------:R-:W-:Y:S01]  /*26c0*/  LOP3.LUT R21, R11, 0x80000, RZ, 0xfc, !PT ;  /* 0x000800000b157812 */ /* 0x000fe200078efcff */
[----:B------:R-:W-:Y:S01]  /*26d0*/  IMAD.MOV.U32 R20, RZ, RZ, R10 ;  /* 0x000000ffff147224 */ /* 0x000fe200078e000a */
[----:B------:R-:W-:Y:S06]  /*26e0*/  BRA `(.L_x_194) ;  /* 0x0000000000087947 */ /* 0x000fec0003800000 */
.L_x_195:
[----:B------:R-:W-:Y:S01]  /*26f0*/  LOP3.LUT R21, R9, 0x80000, RZ, 0xfc, !PT ;  /* 0x0008000009157812 */ /* 0x000fe200078efcff */
[----:B------:R-:W-:-:S07]  /*2700*/  IMAD.MOV.U32 R20, RZ, RZ, R8 ;  /* 0x000000ffff147224 */ /* 0x000fce00078e0008 */
.L_x_194:
[----:B------:R-:W-:Y:S05]  /*2710*/  BSYNC.RECONVERGENT B1 ;  /* 0x0000000000017941 */ /* 0x000fea0003800200 */
.L_x_192:
[----:B------:R-:W-:Y:S02]  /*2720*/  IMAD.MOV.U32 R8, RZ, RZ, R0 ;  /* 0x000000ffff087224 */ /* 0x000fe400078e0000 */
[----:B------:R-:W-:-:S04]  /*2730*/  IMAD.MOV.U32 R9, RZ, RZ, 0x0 ;  /* 0x00000000ff097424 */ /* 0x000fc800078e00ff */
[----:B------:R-:W-:Y:S05]  /*2740*/  RET.REL.NODEC R8 `(_Z15updateParticlesiPdS_S_S_dS_) ;  /* 0xffffffd8082c7950 */ /* 0x000fea0003c3ffff */
.L_x_197:
        /* <DEDUP_REMOVED lines=11> */
.L_x_331:


//--------------------- .text._Z15calculateForcesiPdS_ddS_d --------------------------
	.section	.text._Z15calculateForcesiPdS_ddS_d,"ax",@progbits
	.align	128
        .global         _Z15calculateForcesiPdS_ddS_d
        .type           _Z15calculateForcesiPdS_ddS_d,@function
        .size           _Z15calculateForcesiPdS_ddS_d,(.L_x_334 - _Z15calculateForcesiPdS_ddS_d)
        .other          _Z15calculateForcesiPdS_ddS_d,@"STO_CUDA_ENTRY STV_DEFAULT"
_Z15calculateForcesiPdS_ddS_d:
.text._Z15calculateForcesiPdS_ddS_d:
        /* <DEDUP_REMOVED lines=8> */
[----:B------:R-:W-:Y:S01]  /*0080*/  ISETP.GE.AND P0, PT, R28, 0x1, PT ;  /* 0x000000011c00780c */ /* 0x000fe20003f06270 */
[----:B------:R-:W0:Y:S01]  /*0090*/  LDCU.64 UR8, c[0x0][0x358] ;  /* 0x00006b00ff0877ac */ /* 0x000e220008000a00 */
[----:B------:R-:W-:Y:S01]  /*00a0*/  BSSY.RECONVERGENT B0, `(.L_x_198) ;  /* 0x0000175000007945 */ /* 0x000fe20003800200 */
[----:B------:R-:W-:Y:S01]  /*00b0*/  IMAD.MOV.U32 R0, RZ, RZ, RZ ;  /* 0x000000ffff007224 */ /* 0x000fe200078e00ff */
[----:B------:R-:W-:Y:S01]  /*00c0*/  CS2R R36, SRZ ;  /* 0x0000000000247805 */ /* 0x000fe2000001ff00 */
[----:B------:R-:W1:Y:S01]  /*00d0*/  LDCU.64 UR12, c[0x0][0x3b0] ;  /* 0x00007600ff0c77ac */ /* 0x000e620008000a00 */
[----:B------:R-:W-:Y:S02]  /*00e0*/  CS2R R34, SRZ ;  /* 0x0000000000227805 */ /* 0x000fe4000001ff00 */
[----:B------:R-:W-:Y:S01]  /*00f0*/  CS2R R32, SRZ ;  /* 0x0000000000207805 */ /* 0x000fe2000001ff00 */
[----:B------:R-:W2:Y:S01]  /*0100*/  LDCU.64 UR14, c[0x0][0x398] ;  /* 0x00007300ff0e77ac */ /* 0x000ea20008000a00 */
[----:B------:R-:W-:-:S03]  /*0110*/  UMOV UR4, URZ ;  /* 0x000000ff00047c82 */ /* 0x000fc60008000000 */
[----:B------:R-:W-:Y:S05]  /*0120*/  @!P0 BRA `(.L_x_199) ;  /* 0x0000001400b08947 */ /* 0x000fea0003800000 */
[----:B------:R-:W3:Y:S01]  /*0130*/  LDC.64 R2, c[0x0][0x388] ;  /* 0x0000e200ff027b82 */ /* 0x000ee20000000a00 */
[----:B------:R-:W-:Y:S01]  /*0140*/  IMAD R7, R28, 0x3, RZ ;  /* 0x000000031c077824 */ /* 0x000fe200078e02ff */
[----:B------:R-:W4:Y:S06]  /*0150*/  LDCU.64 UR6, c[0x0][0x388] ;  /* 0x00007100ff0677ac */ /* 0x000f2c0008000a00 */
[----:B------:R-:W1:Y:S08]  /*0160*/  LDC.64 R4, c[0x0][0x3a8] ;  /* 0x0000ea00ff047b82 */ /* 0x000e700000000a00 */
[----:B------:R-:W2:Y:S01]  /*0170*/  LDC.64 R18, c[0x0][0x3a0] ;  /* 0x0000e800ff127b82 */ /* 0x000ea20000000a00 */
[----:B---3--:R-:W-:-:S05]  /*0180*/  IMAD.WIDE.U32 R2, R7, 0x8, R2 ;  /* 0x0000000807027825 */ /* 0x008fca00078e0002 */
[----:B0-----:R0:W5:Y:S04]  /*0190*/  LDG.E.64 R40, desc[UR8][R2.64] ;  /* 0x0000000802287981 */ /* 0x001168000c1e1b00 */
[----:B-1----:R0:W5:Y:S04]  /*01a0*/  LDG.E.64 R12, desc[UR8][R4.64] ;  /* 0x00000008040c7981 */ /* 0x002168000c1e1b00 */
[----:B------:R0:W5:Y:S04]  /*01b0*/  LDG.E.64 R14, desc[UR8][R4.64+0x8] ;  /* 0x00000808040e7981 */ /* 0x000168000c1e1b00 */
[----:B------:R0:W5:Y:S04]  /*01c0*/  LDG.E.64 R16, desc[UR8][R4.64+0x10] ;  /* 0x0000100804107981 */ /* 0x000168000c1e1b00 */
[----:B------:R0:W5:Y:S04]  /*01d0*/  LDG.E.64 R38, desc[UR8][R2.64+0x8] ;  /* 0x0000080802267981 */ /* 0x000168000c1e1b00 */
[----:B------:R0:W5:Y:S01]  /*01e0*/  LDG.E.64 R30, desc[UR8][R2.64+0x10] ;  /* 0x00001008021e7981 */ /* 0x000162000c1e1b00 */
[----:B----4-:R-:W-:Y:S01]  /*01f0*/  UIADD3 UR5, UP0, UPT, UR6, 0x10, URZ ;  /* 0x0000001006057890 */ /* 0x010fe2000ff1e0ff */
[----:B------:R-:W-:-:S03]  /*0200*/  VIMNMX R0, PT, PT, R28, UR10, PT ;  /* 0x0000000a1c007c48 */ /* 0x000fc6000bfe0100 */
[----:B------:R-:W-:Y:S01]  /*0210*/  UIADD3.X UR6, UPT, UPT, URZ, UR7, URZ, UP0, !UPT ;  /* 0x00000007ff067290 */ /* 0x000fe200087fe4ff */
[----:B------:R-:W-:Y:S01]  /*0220*/  VIMNMX R0, PT, PT, R0, 0x1, !PT ;  /* 0x0000000100007848 */ /* 0x000fe20007fe0100 */
[----:B--2---:R-:W-:Y:S01]  /*0230*/  DMUL R18, R18, 24 ;  /* 0x4038000012127828 */ /* 0x004fe20000000000 */
[----:B------:R-:W-:Y:S02]  /*0240*/  CS2R R32, SRZ ;  /* 0x0000000000207805 */ /* 0x000fe4000001ff00 */
[----:B------:R-:W-:Y:S02]  /*0250*/  CS2R R34, SRZ ;  /* 0x0000000000227805 */ /* 0x000fe4000001ff00 */
[----:B------:R-:W-:Y:S01]  /*0260*/  CS2R R36, SRZ ;  /* 0x0000000000247805 */ /* 0x000fe2000001ff00 */
[----:B------:R-:W-:Y:S02]  /*0270*/  IMAD.MOV R29, RZ, RZ, -R0 ;  /* 0x000000ffff1d7224 */ /* 0x000fe400078e0a00 */
[----:B------:R-:W-:-:S02]  /*0280*/  IMAD.U32 R20, RZ, RZ, UR5 ;  /* 0x00000005ff147e24 */ /* 0x000fc4000f8e00ff */
[----:B0-----:R-:W-:-:S07]  /*0290*/  IMAD.U32 R21, RZ, RZ, UR6 ;  /* 0x00000006ff157e24 */ /* 0x001fce000f8e00ff */
.L_x_232:
[----:B------:R-:W2:Y:S04]  /*02a0*/  LDG.E.64 R22, desc[UR8][R20.64+-0x8] ;  /* 0xfffff80814167981 */ /* 0x000ea8000c1e1b00 */
[----:B------:R-:W3:Y:S04]  /*02b0*/  LDG.E.64 R24, desc[UR8][R20.64] ;  /* 0x0000000814187981 */ /* 0x000ee8000c1e1b00 */
[----:B------:R-:W4:Y:S01]  /*02c0*/  LDG.E.64 R26, desc[UR8][R20.64+-0x10] ;  /* 0xfffff008141a7981 */ /* 0x000f22000c1e1b00 */
[----:B-----5:R-:W-:Y:S01]  /*02d0*/  DMUL R8, R14, 0.5 ;  /* 0x3fe000000e087828 */ /* 0x020fe20000000000 */
[----:B------:R-:W-:Y:S01]  /*02e0*/  BSSY.RECONVERGENT B1, `(.L_x_200) ;  /* 0x0000010000017945 */ /* 0x000fe20003800200 */
[----:B------:R-:W-:-:S02]  /*02f0*/  DMUL R10, R16, 0.5 ;  /* 0x3fe00000100a7828 */ /* 0x000fc40000000000 */
[----:B------:R-:W-:Y:S02]  /*0300*/  DMUL R2, R12, 0.5 ;  /* 0x3fe000000c027828 */ /* 0x000fe40000000000 */
[----:B--2---:R-:W-:Y:S02]  /*0310*/  DADD R6, -R38, R22 ;  /* 0x0000000026067229 */ /* 0x004fe40000000116 */
[----:B---3--:R-:W-:Y:S02]  /*0320*/  DADD R42, -R30, R24 ;  /* 0x000000001e2a7229 */ /* 0x008fe40000000118 */
[----:B----4-:R-:W-:-:S04]  /*0330*/  DADD R4, -R40, R26 ;  /* 0x0000000028047229 */ /* 0x010fc8000000011a */
[----:B------:R-:W-:Y:S02]  /*0340*/  DSETP.GT.AND P1, PT, R6, R8, PT ;  /* 0x000000080600722a */ /* 0x000fe40003f24000 */
[----:B------:R-:W-:Y:S02]  /*0350*/  DSETP.GT.AND P2, PT, R42, R10, PT ;  /* 0x0000000a2a00722a */ /* 0x000fe40003f44000 */
[----:B------:R-:W-:-:S10]  /*0360*/  DSETP.GT.AND P0, PT, R4, R2, PT ;  /* 0x000000020400722a */ /* 0x000fd40003f04000 */
[----:B------:R-:W-:Y:S02]  /*0370*/  @P1 DADD R6, -R14, R6 ;  /* 0x000000000e061229 */ /* 0x000fe40000000106 */
[----:B------:R-:W-:Y:S02]  /*0380*/  @P2 DADD R42, -R16, R42 ;  /* 0x00000000102a2229 */ /* 0x000fe4000000012a */
[----:B------:R-:W-:Y:S01]  /*0390*/  @P0 DADD R4, -R12, R4 ;  /* 0x000000000c040229 */ /* 0x000fe20000000104 */
[----:B------:R-:W-:Y:S10]  /*03a0*/  @P0 BRA `(.L_x_201) ;  /* 0x00000000000c0947 */ /* 0x000ff40003800000 */
[----:B------:R-:W-:-:S08]  /*03b0*/  DMUL R2, R12, -0.5 ;  /* 0xbfe000000c027828 */ /* 0x000fd00000000000 */
[----:B------:R-:W-:-:S14]  /*03c0*/  DSETP.GEU.AND P0, PT, R4, R2, PT ;  /* 0x000000020400722a */ /* 0x000fdc0003f0e000 */
[----:B------:R-:W-:-:S11]  /*03d0*/  @!P0 DADD R4, R12, R4 ;  /* 0x000000000c048229 */ /* 0x000fd60000000004 */
.L_x_201:
[----:B------:R-:W-:Y:S05]  /*03e0*/  BSYNC.RECONVERGENT B1 ;  /* 0x0000000000017941 */ /* 0x000fea0003800200 */
.L_x_200:
[----:B------:R-:W-:Y:S04]  /*03f0*/  BSSY.RECONVERGENT B1, `(.L_x_202) ;  /* 0x0000005000017945 */ /* 0x000fe80003800200 */
[----:B------:R-:W-:Y:S05]  /*0400*/  @P1 BRA `(.L_x_203) ;  /* 0x00000000000c1947 */ /* 0x000fea0003800000 */
[----:B------:R-:W-:-:S08]  /*0410*/  DMUL R2, R14, -0.5 ;  /* 0xbfe000000e027828 */ /* 0x000fd00000000000 */
[----:B------:R-:W-:-:S14]  /*0420*/  DSETP.GEU.AND P0, PT, R6, R2, PT ;  /* 0x000000020600722a */ /* 0x000fdc0003f0e000 */
[----:B------:R-:W-:-:S11]  /*0430*/  @!P0 DADD R6, R14, R6 ;  /* 0x000000000e068229 */ /* 0x000fd60000000006 */
.L_x_203:
[----:B------:R-:W-:Y:S05]  /*0440*/  BSYNC.RECONVERGENT B1 ;  /* 0x0000000000017941 */ /* 0x000fea0003800200 */
.L_x_202:
[----:B------:R-:W-:Y:S04]  /*0450*/  BSSY.RECONVERGENT B1, `(.L_x_204) ;  /* 0x0000005000017945 */ /* 0x000fe80003800200 */
[----:B------:R-:W-:Y:S05]  /*0460*/  @P2 BRA `(.L_x_205) ;  /* 0x00000000000c2947 */ /* 0x000fea0003800000 */
[----:B------:R-:W-:-:S08]  /*0470*/  DMUL R2, R16, -0.5 ;  /* 0xbfe0000010027828 */ /* 0x000fd00000000000 */
[----:B------:R-:W-:-:S14]  /*0480*/  DSETP.GEU.AND P0, PT, R42, R2, PT ;  /* 0x000000022a00722a */ /* 0x000fdc0003f0e000 */
[----:B------:R-:W-:-:S11]  /*0490*/  @!P0 DADD R42, R16, R42 ;  /* 0x00000000102a8229 */ /* 0x000fd6000000002a */
.L_x_205:
[----:B------:R-:W-:Y:S05]  /*04a0*/  BSYNC.RECONVERGENT B1 ;  /* 0x0000000000017941 */ /* 0x000fea0003800200 */
.L_x_204:
[----:B------:R-:W-:Y:S01]  /*04b0*/  DMUL R6, R6, R6 ;  /* 0x0000000606067228 */ /* 0x000fe20000000000 */
[----:B------:R-:W-:Y:S01]  /*04c0*/  VIADD R29, R29, 0x1 ;  /* 0x000000011d1d7836 */ /* 0x000fe20000000000 */
[----:B------:R-:W-:Y:S04]  /*04d0*/  BSSY.RECONVERGENT B1, `(.L_x_206) ;  /* 0x0000021000017945 */ /* 0x000fe80003800200 */
[----:B------:R-:W-:Y:S02]  /*04e0*/  ISETP.NE.AND P1, PT, R29, RZ, PT ;  /* 0x000000ff1d00720c */ /* 0x000fe40003f25270 */
[----:B------:R-:W-:-:S08]  /*04f0*/  DFMA R6, R4, R4, R6 ;  /* 0x000000040406722b */ /* 0x000fd00000000006 */
[----:B------:R-:W-:Y:S01]  /*0500*/  DFMA R42, R42, R42, R6 ;  /* 0x0000002a2a2a722b */ /* 0x000fe20000000006 */
[----:B------:R-:W-:Y:S02]  /*0510*/  IMAD.MOV.U32 R6, RZ, RZ, 0x0 ;  /* 0x00000000ff067424 */ /* 0x000fe400078e00ff */
[----:B------:R-:W-:-:S03]  /*0520*/  IMAD.MOV.U32 R7, RZ, RZ, 0x3fd80000 ;  /* 0x3fd80000ff077424 */ /* 0x000fc600078e00ff */
        /* <DEDUP_REMOVED lines=9> */
[----:B------:R-:W-:Y:S01]  /*05c0*/  VIADD R11, R5, 0xfff00000 ;  /* 0xfff00000050b7836 */ /* 0x000fe20000000000 */
[----:B------:R-:W-:-:S05]  /*05d0*/  MOV R10, R4 ;  /* 0x00000004000a7202 */ /* 0x000fca0000000f00 */
[----:B------:R-:W-:-:S08]  /*05e0*/  DFMA R6, R44, -R44, R42 ;  /* 0x8000002c2c06722b */ /* 0x000fd0000000002a */
[----:B------:R-:W-:Y:S01]  /*05f0*/  DFMA R8, R6, R10, R44 ;  /* 0x0000000a0608722b */ /* 0x000fe2000000002c */
[----:B------:R-:W-:Y:S10]  /*0600*/  @!P0 BRA `(.L_x_207) ;  /* 0x0000000000348947 */ /* 0x000ff40003800000 */
[----:B------:R-:W-:Y:S02]  /*0610*/  IMAD.MOV.U32 R10, RZ, RZ, R4 ;  /* 0x000000ffff0a7224 */ /* 0x000fe400078e0004 */
[----:B------:R-:W-:Y:S01]  /*0620*/  IMAD.MOV.U32 R9, RZ, RZ, R6 ;  /* 0x000000ffff097224 */ /* 0x000fe200078e0006 */
[----:B------:R-:W-:Y:S01]  /*0630*/  MOV R6, R45 ;  /* 0x0000002d00067202 */ /* 0x000fe20000000f00 */
[----:B------:R-:W-:Y:S02]  /*0640*/  IMAD.MOV.U32 R8, RZ, RZ, R7 ;  /* 0x000000ffff087224 */ /* 0x000fe400078e0007 */
[----:B------:R-:W-:Y:S02]  /*0650*/  IMAD.MOV.U32 R5, RZ, RZ, R2 ;  /* 0x000000ffff057224 */ /* 0x000fe400078e0002 */
[----:B------:R-:W-:Y:S01]  /*0660*/  IMAD.MOV.U32 R4, RZ, RZ, R11 ;  /* 0x000000ffff047224 */ /* 0x000fe200078e000b */
[----:B------:R-:W-:Y:S01]  /*0670*/  MOV R11, 0x6c0 ;  /* 0x000006c0000b7802 */ /* 0x000fe20000000f00 */
[----:B------:R-:W-:-:S02]  /*0680*/  IMAD.MOV.U32 R7, RZ, RZ, R44 ;  /* 0x000000ffff077224 */ /* 0x000fc400078e002c */
[----:B------:R-:W-:Y:S02]  /*0690*/  IMAD.MOV.U32 R3, RZ, RZ, R42 ;  /* 0x000000ffff037224 */ /* 0x000fe400078e002a */
[----:B------:R-:W-:-:S07]  /*06a0*/  IMAD.MOV.U32 R2, RZ, RZ, R43 ;  /* 0x000000ffff027224 */ /* 0x000fce00078e002b */
[----:B------:R-:W-:Y:S05]  /*06b0*/  CALL.REL.NOINC `($__internal_8_$__cuda_sm20_dsqrt_rn_f64_mediumpath_v1) ;  /* 0x0000004400987944 */ /* 0x000fea0003c00000 */
[----:B------:R-:W-:Y:S01]  /*06c0*/  MOV R8, R3 ;  /* 0x0000000300087202 */ /* 0x000fe20000000f00 */
[----:B------:R-:W-:-:S07]  /*06d0*/  IMAD.MOV.U32 R9, RZ, RZ, R2 ;  /* 0x000000ffff097224 */ /* 0x000fce00078e0002 */
.L_x_207:
[----:B------:R-:W-:Y:S05]  /*06e0*/  BSYNC.RECONVERGENT B1 ;  /* 0x0000000000017941 */ /* 0x000fea0003800200 */
.L_x_206:
[----:B------:R-:W-:Y:S01]  /*06f0*/  DSETP.GEU.AND P0, PT, R8, UR12, PT ;  /* 0x0000000c08007e2a */ /* 0x000fe2000bf0e000 */
[----:B------:R-:W-:Y:S05]  /*0700*/  BSSY.RECONVERGENT B1, `(.L_x_208) ;  /* 0x000010b000017945 */ /* 0x000fea0003800200 */
[----:B------:R-:W-:-:S14]  /*0710*/  DSETP.EQ.OR P0, PT, R42, RZ, P0 ;  /* 0x000000ff2a00722a */ /* 0x000fdc0000702400 */
        /* <DEDUP_REMOVED lines=21> */
[----:B0-----:R-:W-:Y:S01]  /*0870*/  IMAD.U32 R5, RZ, RZ, UR6 ;  /* 0x00000006ff057e24 */ /* 0x001fe2000f8e00ff */
[----:B------:R-:W-:-:S07]  /*0880*/  MOV R6, UR7 ;  /* 0x0000000700067c02 */ /* 0x000fce0008000f00 */
[----:B------:R-:W-:Y:S05]  /*0890*/  CALL.REL.NOINC `($__internal_7_$__cuda_sm20_div_rn_f64_full) ;  /* 0x0000003c00887944 */ /* 0x000fea0003c00000 */
[----:B------:R-:W-:Y:S02]  /*08a0*/  IMAD.MOV.U32 R44, RZ, RZ, R4 ;  /* 0x000000ffff2c7224 */ /* 0x000fe400078e0004 */
[----:B------:R-:W-:-:S07]  /*08b0*/  IMAD.MOV.U32 R45, RZ, RZ, R3 ;  /* 0x000000ffff2d7224 */ /* 0x000fce00078e0003 */
.L_x_211:
[----:B------:R-:W-:Y:S05]  /*08c0*/  BSYNC.RECONVERGENT B3 ;  /* 0x0000000000037941 */ /* 0x000fea0003800200 */
.L_x_210:
[----:B------:R-:W-:Y:S01]  /*08d0*/  DADD R2, -RZ, |R44| ;  /* 0x00000000ff027229 */ /* 0x000fe2000000052c */
[----:B------:R-:W-:Y:S01]  /*08e0*/  BSSY.RECONVERGENT B2, `(.L_x_212) ;  /* 0x0000005000027945 */ /* 0x000fe20003800200 */
[----:B------:R-:W-:-:S08]  /*08f0*/  IMAD.MOV.U32 R4, RZ, RZ, 0x40280000 ;  /* 0x40280000ff047424 */ /* 0x000fd000078e00ff */
[----:B------:R-:W-:Y:S02]  /*0900*/  MOV R5, R2 ;  /* 0x0000000200057202 */ /* 0x000fe40000000f00 */
[----:B------:R-:W-:-:S07]  /*0910*/  MOV R2, 0x930 ;  /* 0x0000093000027802 */ /* 0x000fce0000000f00 */
[----:B------:R-:W-:Y:S05]  /*0920*/  CALL.REL.NOINC `($_Z15calculateForcesiPdS_ddS_d$__internal_accurate_pow) ;  /* 0x0000004400d07944 */ /* 0x000fea0003c00000 */
[----:B------:R-:W-:Y:S05]  /*0930*/  BSYNC.RECONVERGENT B2 ;  /* 0x0000000000027941 */ /* 0x000fea0003800200 */
.L_x_212:
[C---:B------:R-:W-:Y:S01]  /*0940*/  DADD R6, R44.reuse, 12 ;  /* 0x402800002c067429 */ /* 0x040fe20000000000 */
[----:B------:R-:W-:Y:S01]  /*0950*/  BSSY.RECONVERGENT B2, `(.L_x_213) ;  /* 0x000000f000027945 */ /* 0x000fe20003800200 */
[----:B------:R-:W-:-:S06]  /*0960*/  DSETP.NEU.AND P0, PT, R44, RZ, PT ;  /* 0x000000ff2c00722a */ /* 0x000fcc0003f0d000 */
[----:B------:R-:W-:Y:S02]  /*0970*/  FSEL R42, R4, RZ, P0 ;  /* 0x000000ff042a7208 */ /* 0x000fe40000000000 */
[----:B------:R-:W-:Y:S01]  /*0980*/  LOP3.LUT R2, R7, 0x7ff00000, RZ, 0xc0, !PT ;  /* 0x7ff0000007027812 */ /* 0x000fe200078ec0ff */
[----:B------:R-:W-:Y:S01]  /*0990*/  DADD R6, -RZ, |R44| ;  /* 0x00000000ff067229 */ /* 0x000fe2000000052c */
[----:B------:R-:W-:Y:S02]  /*09a0*/  FSEL R43, R3, RZ, P0 ;  /* 0x000000ff032b7208 */ /* 0x000fe40000000000 */
[----:B------:R-:W-:-:S07]  /*09b0*/  ISETP.NE.AND P2, PT, R2, 0x7ff00000, PT ;  /* 0x7ff000000200780c */ /* 0x000fce0003f45270 */
[----:B------:R-:W-:-:S06]  /*09c0*/  IMAD.MOV.U32 R5, RZ, RZ, R6 ;  /* 0x000000ffff057224 */ /* 0x000fcc00078e0006 */
[----:B------:R-:W-:Y:S05]  /*09d0*/  @P2 BRA `(.L_x_214) ;  /* 0x0000000000182947 */ /* 0x000fea0003800000 */
[----:B------:R-:W-:-:S14]  /*09e0*/  DSETP.NAN.AND P2, PT, R44, R44, PT ;  /* 0x0000002c2c00722a */ /* 0x000fdc0003f48000 */
[----:B------:R-:W-:Y:S01]  /*09f0*/  @P2 DADD R42, R44, 12 ;  /* 0x402800002c2a2429 */ /* 0x000fe20000000000 */
[----:B------:R-:W-:Y:S10]  /*0a00*/  @P2 BRA `(.L_x_214) ;  /* 0x00000000000c2947 */ /* 0x000ff40003800000 */
[----:B------:R-:W-:-:S14]  /*0a10*/  DSETP.NEU.AND P2, PT, |R44|, +INF , PT ;  /* 0x7ff000002c00742a */ /* 0x000fdc0003f4d200 */
[----:B------:R-:W-:Y:S02]  /*0a20*/  @!P2 IMAD.MOV.U32 R42, RZ, RZ, 0x0 ;  /* 0x00000000ff2aa424 */ /* 0x000fe400078e00ff */
[----:B------:R-:W-:-:S07]  /*0a30*/  @!P2 IMAD.MOV.U32 R43, RZ, RZ, 0x7ff00000 ;  /* 0x7ff00000ff2ba424 */ /* 0x000fce00078e00ff */
.L_x_214:
[----:B------:R-:W-:Y:S05]  /*0a40*/  BSYNC.RECONVERGENT B2 ;  /* 0x0000000000027941 */ /* 0x000fea0003800200 */
.L_x_213:
[----:B------:R-:W-:Y:S01]  /*0a50*/  BSSY.RECONVERGENT B2, `(.L_x_215) ;  /* 0x0000005000027945 */ /* 0x000fe20003800200 */
[----:B------:R-:W-:Y:S01]  /*0a60*/  IMAD.MOV.U32 R3, RZ, RZ, R7 ;  /* 0x000000ffff037224 */ /* 0x000fe200078e0007 */
[----:B------:R-:W-:Y:S02]  /*0a70*/  MOV R4, 0x40180000 ;  /* 0x4018000000047802 */ /* 0x000fe40000000f00 */
[----:B------:R-:W-:-:S07]  /*0a80*/  MOV R2, 0xaa0 ;  /* 0x00000aa000027802 */ /* 0x000fce0000000f00 */
[----:B------:R-:W-:Y:S05]  /*0a90*/  CALL.REL.NOINC `($_Z15calculateForcesiPdS_ddS_d$__internal_accurate_pow) ;  /* 0x0000004400747944 */ /* 0x000fea0003c00000 */
[----:B------:R-:W-:Y:S05]  /*0aa0*/  BSYNC.RECONVERGENT B2 ;  /* 0x0000000000027941 */ /* 0x000fea0003800200 */
.L_x_215:
[----:B------:R-:W0:Y:S01]  /*0ab0*/  MUFU.RCP64H R7, R9 ;  /* 0x0000000900077308 */ /* 0x000e220000001800 */
[----:B------:R-:W-:Y:S01]  /*0ac0*/  IMAD.MOV.U32 R6, RZ, RZ, 0x1 ;  /* 0x00000001ff067424 */ /* 0x000fe200078e00ff */
[----:B------:R-:W-:Y:S01]  /*0ad0*/  FSEL R2, R4, RZ, P0 ;  /* 0x000000ff04027208 */ /* 0x000fe20000000000 */
[----:B------:R-:W-:Y:S01]  /*0ae0*/  BSSY.RECONVERGENT B2, `(.L_x_216) ;  /* 0x0000015000027945 */ /* 0x000fe20003800200 */
[----:B------:R-:W-:Y:S01]  /*0af0*/  DADD R42, R42, R42 ;  /* 0x000000002a2a7229 */ /* 0x000fe2000000002a */
[----:B------:R-:W-:Y:S02]  /*0b00*/  FSEL R3, R3, RZ, P0 ;  /* 0x000000ff03037208 */ /* 0x000fe40000000000 */
[----:B0-----:R-:W-:-:S08]  /*0b10*/  DFMA R10, R6, -R8, 1 ;  /* 0x3ff00000060a742b */ /* 0x001fd00000000808 */
[----:B------:R-:W-:-:S08]  /*0b20*/  DFMA R10, R10, R10, R10 ;  /* 0x0000000a0a0a722b */ /* 0x000fd0000000000a */
[----:B------:R-:W-:-:S08]  /*0b30*/  DFMA R10, R6, R10, R6 ;  /* 0x0000000a060a722b */ /* 0x000fd00000000006 */
[----:B------:R-:W-:-:S08]  /*0b40*/  DFMA R6, R10, -R8, 1 ;  /* 0x3ff000000a06742b */ /* 0x000fd00000000808 */
[----:B------:R-:W-:Y:S02]  /*0b50*/  DFMA R48, R10, R6, R10 ;  /* 0x000000060a30722b */ /* 0x000fe4000000000a */
[----:B------:R-:W-:-:S06]  /*0b60*/  DADD R6, R44, 6 ;  /* 0x401800002c067429 */ /* 0x000fcc0000000000 */
[----:B------:R-:W-:-:S04]  /*0b70*/  DMUL R10, R18, R48 ;  /* 0x00000030120a7228 */ /* 0x000fc80000000000 */
[----:B------:R-:W-:-:S04]  /*0b80*/  LOP3.LUT R6, R7, 0x7ff00000, RZ, 0xc0, !PT ;  /* 0x7ff0000007067812 */ /* 0x000fc800078ec0ff */
[----:B------:R-:W-:Y:S01]  /*0b90*/  ISETP.NE.AND P2, PT, R6, 0x7ff00000, PT ;  /* 0x7ff000000600780c */ /* 0x000fe20003f45270 */
[----:B------:R-:W-:-:S08]  /*0ba0*/  DFMA R46, R10, -R8, R18 ;  /* 0x800000080a2e722b */ /* 0x000fd00000000012 */
        /* <DEDUP_REMOVED lines=8> */
.L_x_217:
[----:B------:R-:W-:Y:S05]  /*0c30*/  BSYNC.RECONVERGENT B2 ;  /* 0x0000000000027941 */ /* 0x000fea0003800200 */
.L_x_216:
        /* <DEDUP_REMOVED lines=9> */
[----:B------:R-:W-:Y:S01]  /*0cd0*/  IMAD.MOV.U32 R5, RZ, RZ, R18 ;  /* 0x000000ffff057224 */ /* 0x000fe200078e0012 */
[----:B------:R-:W-:Y:S01]  /*0ce0*/  MOV R6, R19 ;  /* 0x0000001300067202 */ /* 0x000fe20000000f00 */
[----:B------:R-:W-:Y:S01]  /*0cf0*/  IMAD.MOV.U32 R4, RZ, RZ, R8 ;  /* 0x000000ffff047224 */ /* 0x000fe200078e0008 */
[----:B------:R-:W-:Y:S01]  /*0d00*/  MOV R2, 0xd30 ;  /* 0x00000d3000027802 */ /* 0x000fe20000000f00 */
[----:B------:R-:W-:-:S07]  /*0d10*/  IMAD.MOV.U32 R3, RZ, RZ, R9 ;  /* 0x000000ffff037224 */ /* 0x000fce00078e0009 */
[----:B------:R-:W-:Y:S05]  /*0d20*/  CALL.REL.NOINC `($__internal_7_$__cuda_sm20_div_rn_f64_full) ;  /* 0x0000003800647944 */ /* 0x000fea0003c00000 */
[----:B------:R-:W-:-:S07]  /*0d30*/  IMAD.MOV.U32 R5, RZ, RZ, R3 ;  /* 0x000000ffff057224 */ /* 0x000fce00078e0003 */
.L_x_219:
[----:B------:R-:W-:Y:S05]  /*0d40*/  BSYNC.RECONVERGENT B3 ;  /* 0x0000000000037941 */ /* 0x000fea0003800200 */
.L_x_218:
[----:B------:R-:W0:Y:S01]  /*0d50*/  MUFU.RCP64H R3, R13 ;  /* 0x0000000d00037308 */ /* 0x000e220000001800 */
[----:B------:R-:W-:Y:S01]  /*0d60*/  IMAD.MOV.U32 R2, RZ, RZ, 0x1 ;  /* 0x00000001ff027424 */ /* 0x000fe200078e00ff */
[----:B------:R-:W-:Y:S01]  /*0d70*/  DADD R26, R40, -R26 ;  /* 0x00000000281a7229 */ /* 0x000fe2000000081a */
[----:B------:R-:W-:Y:S01]  /*0d80*/  BSSY.RECONVERGENT B3, `(.L_x_220) ;  /* 0x0000017000037945 */ /* 0x000fe20003800200 */
[----:B------:R-:W-:Y:S02]  /*0d90*/  DADD R22, R38, -R22 ;  /* 0x0000000026167229 */ /* 0x000fe40000000816 */
[----:B------:R-:W-:Y:S02]  /*0da0*/  DMUL R42, R4, R42 ;  /* 0x0000002a042a7228 */ /* 0x000fe40000000000 */
[----:B------:R-:W-:-:S04]  /*0db0*/  DADD R24, R30, -R24 ;  /* 0x000000001e187229 */ /* 0x000fc80000000818 */
[----:B------:R-:W-:Y:S01]  /*0dc0*/  FSETP.GEU.AND P2, PT, |R27|, 6.5827683646048100446e-37, PT ;  /* 0x036000001b00780b */ /* 0x000fe20003f4e200 */
        /* <DEDUP_REMOVED lines=11> */
[----:B------:R-:W-:Y:S01]  /*0e80*/  MOV R5, R26 ;  /* 0x0000001a00057202 */ /* 0x000fe20000000f00 */
[----:B------:R-:W-:Y:S01]  /*0e90*/  IMAD.MOV.U32 R6, RZ, RZ, R27 ;  /* 0x000000ffff067224 */ /* 0x000fe200078e001b */
[----:B------:R-:W-:Y:S01]  /*0ea0*/  MOV R2, 0xee0 ;  /* 0x00000ee000027802 */ /* 0x000fe20000000f00 */
[----:B------:R-:W-:Y:S02]  /*0eb0*/  IMAD.MOV.U32 R4, RZ, RZ, R12 ;  /* 0x000000ffff047224 */ /* 0x000fe400078e000c */
[----:B------:R-:W-:-:S07]  /*0ec0*/  IMAD.MOV.U32 R3, RZ, RZ, R13 ;  /* 0x000000ffff037224 */ /* 0x000fce00078e000d */
[----:B------:R-:W-:Y:S05]  /*0ed0*/  CALL.REL.NOINC `($__internal_7_$__cuda_sm20_div_rn_f64_full) ;  /* 0x0000003400f87944 */ /* 0x000fea0003c00000 */
[----:B------:R-:W-:-:S07]  /*0ee0*/  IMAD.MOV.U32 R2, RZ, RZ, R4 ;  /* 0x000000ffff027224 */ /* 0x000fce00078e0004 */
.L_x_221:
[----:B------:R-:W-:Y:S05]  /*0ef0*/  BSYNC.RECONVERGENT B3 ;  /* 0x0000000000037941 */ /* 0x000fea0003800200 */
.L_x_220:
[----:B------:R-:W0:Y:S01]  /*0f00*/  MUFU.RCP64H R5, R15 ;  /* 0x0000000f00057308 */ /* 0x000e220000001800 */
[----:B------:R-:W-:Y:S01]  /*0f10*/  MOV R4, 0x1 ;  /* 0x0000000100047802 */ /* 0x000fe20000000f00 */
[----:B------:R-:W-:Y:S01]  /*0f20*/  BSSY.RECONVERGENT B3, `(.L_x_222) ;  /* 0x000001a000037945 */ /* 0x000fe20003800200 */
[----:B------:R-:W-:-:S04]  /*0f30*/  FSETP.GEU.AND P2, PT, |R23|, 6.5827683646048100446e-37, PT ;  /* 0x036000001700780b */ /* 0x000fc80003f4e200 */
[----:B0-----:R-:W-:-:S08]  /*0f40*/  DFMA R6, -R14, R4, 1 ;  /* 0x3ff000000e06742b */ /* 0x001fd00000000104 */
[----:B------:R-:W-:-:S08]  /*0f50*/  DFMA R6, R6, R6, R6 ;  /* 0x000000060606722b */ /* 0x000fd00000000006 */
[----:B------:R-:W-:-:S08]  /*0f60*/  DFMA R6, R4, R6, R4 ;  /* 0x000000060406722b */ /* 0x000fd00000000004 */
[----:B------:R-:W-:-:S08]  /*0f70*/  DFMA R4, -R14, R6, 1 ;  /* 0x3ff000000e04742b */ /* 0x000fd00000000106 */
[----:B------:R-:W-:Y:S01]  /*0f80*/  DFMA R6, R6, R4, R6 ;  /* 0x000000040606722b */ /* 0x000fe20000000006 */
[----:B------:R-:W-:Y:S02]  /*0f90*/  IMAD.MOV.U32 R5, RZ, RZ, 0x3fe00000 ;  /* 0x3fe00000ff057424 */ /* 0x000fe400078e00ff */
[----:B------:R-:W-:-:S03]  /*0fa0*/  IMAD.MOV.U32 R4, RZ, RZ, RZ ;  /* 0x000000ffff047224 */ /* 0x000fc600078e00ff */
[----:B------:R-:W-:Y:S02]  /*0fb0*/  LOP3.LUT R5, R5, 0x80000000, R3, 0xb8, !PT ;  /* 0x8000000005057812 */ /* 0x000fe400078eb803 */
[----:B------:R-:W-:-:S04]  /*0fc0*/  DMUL R10, R22, R6 ;  /* 0x00000006160a7228 */ /* 0x000fc80000000000 */
[----:B------:R-:W-:-:S04]  /*0fd0*/  DADD.RZ R2, R4, R2 ;  /* 0x0000000004027229 */ /* 0x000fc8000000c002 */
[----:B------:R-:W-:-:S06]  /*0fe0*/  DFMA R44, -R14, R10, R22 ;  /* 0x0000000a0e2c722b */ /* 0x000fcc0000000116 */
[----:B------:R-:W0:Y:S02]  /*0ff0*/  FRND.F64.TRUNC R2, R2 ;  /* 0x0000000200027313 */ /* 0x000e24000030d800 */
[----:B------:R-:W-:-:S10]  /*1000*/  DFMA R4, R6, R44, R10 ;  /* 0x0000002c0604722b */ /* 0x000fd4000000000a */
[----:B------:R-:W-:Y:S01]  /*1010*/  FFMA R6, RZ, R15, R5 ;  /* 0x0000000fff067223 */ /* 0x000fe20000000005 */
[----:B0-----:R-:W-:-:S04]  /*1020*/  DFMA R26, -R12, R2, R26 ;  /* 0x000000020c1a722b */ /* 0x001fc8000000011a */
[----:B------:R-:W-:-:S13]  /*1030*/  FSETP.GT.AND P0, PT, |R6|, 1.469367938527859385e-39, PT ;  /* 0x001000000600780b */ /* 0x000fda0003f04200 */
        /* <DEDUP_REMOVED lines=8> */
.L_x_223:
[----:B------:R-:W-:Y:S05]  /*10c0*/  BSYNC.RECONVERGENT B3 ;  /* 0x0000000000037941 */ /* 0x000fea0003800200 */
.L_x_222:
[----:B------:R-:W0:Y:S01]  /*10d0*/  MUFU.RCP64H R3, R17 ;  /* 0x0000001100037308 */ /* 0x000e220000001800 */
[----:B------:R-:W-:Y:S01]  /*10e0*/  IMAD.MOV.U32 R2, RZ, RZ, 0x1 ;  /* 0x00000001ff027424 */ /* 0x000fe200078e00ff */
[----:B------:R-:W-:Y:S01]  /*10f0*/  FSETP.GEU.AND P2, PT, |R25|, 6.5827683646048100446e-37, PT ;  /* 0x036000001900780b */ /* 0x000fe20003f4e200 */
[----:B------:R-:W-:Y:S04]  /*1100*/  BSSY.RECONVERGENT B3, `(.L_x_224) ;  /* 0x0000019000037945 */ /* 0x000fe80003800200 */
[----:B0-----:R-:W-:-:S08]  /*1110*/  DFMA R6, -R16, R2, 1 ;  /* 0x3ff000001006742b */ /* 0x001fd00000000102 */
[----:B------:R-:W-:-:S08]  /*1120*/  DFMA R6, R6, R6, R6 ;  /* 0x000000060606722b */ /* 0x000fd00000000006 */
[----:B------:R-:W-:-:S08]  /*1130*/  DFMA R6, R2, R6, R2 ;  /* 0x000000060206722b */ /* 0x000fd00000000002 */
[----:B------:R-:W-:-:S08]  /*1140*/  DFMA R2, -R16, R6, 1 ;  /* 0x3ff000001002742b */ /* 0x000fd00000000106 */
[----:B------:R-:W-:Y:S01]  /*1150*/  DFMA R6, R6, R2, R6 ;  /* 0x000000020606722b */ /* 0x000fe20000000006 */
[----:B------:R-:W-:Y:S01]  /*1160*/  IMAD.MOV.U32 R3, RZ, RZ, 0x3fe00000 ;  /* 0x3fe00000ff037424 */ /* 0x000fe200078e00ff */
[----:B------:R-:W-:-:S04]  /*1170*/  MOV R2, RZ ;  /* 0x000000ff00027202 */ /* 0x000fc80000000f00 */
        /* <DEDUP_REMOVED lines=11> */
[----:B------:R-:W-:Y:S01]  /*1230*/  MOV R2, 0x1280 ;  /* 0x0000128000027802 */ /* 0x000fe20000000f00 */
[----:B------:R-:W-:Y:S02]  /*1240*/  IMAD.MOV.U32 R6, RZ, RZ, R25 ;  /* 0x000000ffff067224 */ /* 0x000fe400078e0019 */
[----:B------:R-:W-:Y:S02]  /*1250*/  IMAD.MOV.U32 R4, RZ, RZ, R16 ;  /* 0x000000ffff047224 */ /* 0x000fe400078e0010 */
[----:B------:R-:W-:-:S07]  /*1260*/  IMAD.MOV.U32 R3, RZ, RZ, R17 ;  /* 0x000000ffff037224 */ /* 0x000fce00078e0011 */
[----:B------:R-:W-:Y:S05]  /*1270*/  CALL.REL.NOINC `($__internal_7_$__cuda_sm20_div_rn_f64_full) ;  /* 0x0000003400107944 */ /* 0x000fea0003c00000 */
[----:B------:R-:W-:-:S07]  /*1280*/  MOV R5, R3 ;  /* 0x0000000300057202 */ /* 0x000fce0000000f00 */
.L_x_225:
[----:B------:R-:W-:Y:S05]  /*1290*/  BSYNC.RECONVERGENT B3 ;  /* 0x0000000000037941 */ /* 0x000fea0003800200 */
.L_x_224:
[----:B------:R-:W0:Y:S01]  /*12a0*/  MUFU.RCP64H R3, R9 ;  /* 0x0000000900037308 */ /* 0x000e220000001800 */
[----:B------:R-:W-:Y:S01]  /*12b0*/  IMAD.MOV.U32 R2, RZ, RZ, 0x1 ;  /* 0x00000001ff027424 */ /* 0x000fe200078e00ff */
[----:B------:R-:W-:Y:S01]  /*12c0*/  DMUL R26, R42, R26 ;  /* 0x0000001a2a1a7228 */ /* 0x000fe20000000000 */
[----:B------:R-:W-:Y:S09]  /*12d0*/  BSSY.RECONVERGENT B3, `(.L_x_226) ;  /* 0x000001a000037945 */ /* 0x000ff20003800200 */
[----:B------:R-:W-:Y:S01]  /*12e0*/  FSETP.GEU.AND P2, PT, |R27|, 6.5827683646048100446e-37, PT ;  /* 0x036000001b00780b */ /* 0x000fe20003f4e200 */
[----:B0-----:R-:W-:-:S08]  /*12f0*/  DFMA R6, R2, -R8, 1 ;  /* 0x3ff000000206742b */ /* 0x001fd00000000808 */
[----:B------:R-:W-:-:S08]  /*1300*/  DFMA R6, R6, R6, R6 ;  /* 0x000000060606722b */ /* 0x000fd00000000006 */
[----:B------:R-:W-:-:S08]  /*1310*/  DFMA R6, R2, R6, R2 ;  /* 0x000000060206722b */ /* 0x000fd00000000002 */
[----:B------:R-:W-:-:S08]  /*1320*/  DFMA R2, R6, -R8, 1 ;  /* 0x3ff000000602742b */ /* 0x000fd00000000808 */
[----:B------:R-:W-:Y:S01]  /*1330*/  DFMA R44, R6, R2, R6 ;  /* 0x00000002062c722b */ /* 0x000fe20000000006 */
[----:B------:R-:W-:Y:S02]  /*1340*/  IMAD.MOV.U32 R3, RZ, RZ, 0x3fe00000 ;  /* 0x3fe00000ff037424 */ /* 0x000fe400078e00ff */
[----:B------:R-:W-:-:S03]  /*1350*/  IMAD.MOV.U32 R2, RZ, RZ, RZ ;  /* 0x000000ffff027224 */ /* 0x000fc600078e00ff */
[----:B------:R-:W-:Y:S02]  /*1360*/  LOP3.LUT R3, R3, 0x80000000, R5, 0xb8, !PT ;  /* 0x8000000003037812 */ /* 0x000fe400078eb805 */
[----:B------:R-:W-:-:S04]  /*1370*/  DMUL R6, R44, R26 ;  /* 0x0000001a2c067228 */ /* 0x000fc80000000000 */
[----:B------:R-:W-:-:S04]  /*1380*/  DADD.RZ R2, R2, R4 ;  /* 0x0000000002027229 */ /* 0x000fc8000000c004 */
[----:B------:R-:W-:-:S06]  /*1390*/  DFMA R10, R6, -R8, R26 ;  /* 0x80000008060a722b */ /* 0x000fcc000000001a */
        /* <DEDUP_REMOVED lines=13> */
.L_x_227:
[----:B------:R-:W-:Y:S05]  /*1470*/  BSYNC.RECONVERGENT B3 ;  /* 0x0000000000037941 */ /* 0x000fea0003800200 */
.L_x_226:
        /* <DEDUP_REMOVED lines=24> */
.L_x_229:
[----:B------:R-:W-:Y:S05]  /*1600*/  BSYNC.RECONVERGENT B3 ;  /* 0x0000000000037941 */ /* 0x000fea0003800200 */
.L_x_228:
[----:B------:R-:W0:Y:S01]  /*1610*/  MUFU.RCP64H R5, R9 ;  /* 0x0000000900057308 */ /* 0x000e220000001800 */
[----:B------:R-:W-:Y:S01]  /*1620*/  MOV R4, 0x1 ;  /* 0x0000000100047802 */ /* 0x000fe20000000f00 */
        /* <DEDUP_REMOVED lines=22> */
.L_x_231:
[----:B------:R-:W-:Y:S05]  /*1790*/  BSYNC.RECONVERGENT B3 ;  /* 0x0000000000037941 */ /* 0x000fea0003800200 */
.L_x_230:
[----:B------:R-:W-:-:S11]  /*17a0*/  DADD R36, R36, R4 ;  /* 0x0000000024247229 */ /* 0x000fd60000000004 */
.L_x_209:
[----:B------:R-:W-:Y:S05]  /*17b0*/  BSYNC.RECONVERGENT B1 ;  /* 0x0000000000017941 */ /* 0x000fea0003800200 */
.L_x_208:
[----:B------:R-:W-:-:S05]  /*17c0*/  IADD3 R20, P0, PT, R20, 0x18, RZ ;  /* 0x0000001814147810 */ /* 0x000fca0007f1e0ff */
[----:B------:R-:W-:Y:S01]  /*17d0*/  IMAD.X R21, RZ, RZ, R21, P0 ;  /* 0x000000ffff157224 */ /* 0x000fe200000e0615 */
[----:B------:R-:W-:Y:S07]  /*17e0*/  @P1 BRA `(.L_x_232) ;  /* 0xffffffe800ac1947 */ /* 0x000fee000383ffff */
.L_x_199:
[----:B012---:R-:W-:Y:S05]  /*17f0*/  BSYNC.RECONVERGENT B0 ;  /* 0x0000000000007941 */ /* 0x007fea0003800200 */
.L_x_198:
[----:B------:R-:W0:Y:S01]  /*1800*/  LDCU UR5, c[0x0][0x380] ;  /* 0x00007000ff0577ac */ /* 0x000e220008000800 */
[----:B------:R-:W1:Y:S01]  /*1810*/  LDC.64 R2, c[0x0][0x388] ;  /* 0x0000e200ff027b82 */ /* 0x000e620000000a00 */
[----:B------:R-:W-:Y:S01]  /*1820*/  IMAD R46, R28, 0x3, RZ ;  /* 0x000000031c2e7824 */ /* 0x000fe200078e02ff */
[----:B------:R-:W-:Y:S01]  /*1830*/  BSSY.RECONVERGENT B1, `(.L_x_233) ;  /* 0x000016e000017945 */ /* 0x000fe20003800200 */
[----:B0-----:R-:W-:Y:S02]  /*1840*/  ISETP.GE.AND P0, PT, R0, UR5, PT ;  /* 0x0000000500007c0c */ /* 0x001fe4000bf06270 */
[----:B-1----:R-:W-:-:S11]  /*1850*/  IMAD.WIDE R20, R46, 0x8, R2 ;  /* 0x000000082e147825 */ /* 0x002fd600078e0202 */
[----:B------:R-:W-:Y:S05]  /*1860*/  @P0 BRA `(.L_x_234) ;  /* 0x0000001400a80947 */ /* 0x000fea0003800000 */
[----:B------:R-:W-:Y:S01]  /*1870*/  ISETP.NE.AND P0, PT, R28, R0, PT ;  /* 0x000000001c00720c */ /* 0x000fe20003f05270 */
[----:B------:R-:W-:-:S12]  /*1880*/  BSSY.RECONVERGENT B0, `(.L_x_235) ;  /* 0x0000167000007945 */ /* 0x000fd80003800200 */
[----:B------:R-:W-:Y:S05]  /*1890*/  @!P0 BRA `(.L_x_236) ;  /* 0x0000001400948947 */ /* 0x000fea0003800000 */
[----:B------:R-:W0:Y:S01]  /*18a0*/  LDC.64 R18, c[0x0][0x3a8] ;  /* 0x0000ea00ff127b82 */ /* 0x000e220000000a00 */
[----:B------:R-:W-:Y:S01]  /*18b0*/  IMAD R5, R0, 0x3, RZ ;  /* 0x0000000300057824 */ /* 0x000fe200078e02ff */
[----:B------:R-:W2:Y:S03]  /*18c0*/  LDG.E.64 R30, desc[UR8][R20.64] ;  /* 0x00000008141e7981 */ /* 0x000ea6000c1e1b00 */
[----:B------:R-:W-:Y:S01]  /*18d0*/  IMAD.WIDE.U32 R2, R5, 0x8, R2 ;  /* 0x0000000805027825 */ /* 0x000fe200078e0002 */
[----:B------:R-:W3:Y:S04]  /*18e0*/  LDG.E.64 R28, desc[UR8][R20.64+0x8] ;  /* 0x00000808141c7981 */ /* 0x000ee8000c1e1b00 */
[----:B------:R-:W2:Y:S04]  /*18f0*/  LDG.E.64 R16, desc[UR8][R2.64] ;  /* 0x0000000802107981 */ /* 0x000ea8000c1e1b00 */
[----:B------:R-:W4:Y:S04]  /*1900*/  LDG.E.64 R26, desc[UR8][R20.64+0x10] ;  /* 0x00001008141a7981 */ /* 0x000f28000c1e1b00 */
[----:B------:R-:W3:Y:S04]  /*1910*/  LDG.E.64 R14, desc[UR8][R2.64+0x8] ;  /* 0x00000808020e7981 */ /* 0x000ee8000c1e1b00 */
[----:B------:R-:W4:Y:S04]  /*1920*/  LDG.E.64 R12, desc[UR8][R2.64+0x10] ;  /* 0x00001008020c7981 */ /* 0x000f28000c1e1b00 */
[----:B0-----:R-:W5:Y:S01]  /*1930*/  LDG.E.64 R24, desc[UR8][R18.64] ;  /* 0x0000000812187981 */ /* 0x001f62000c1e1b00 */
[----:B------:R-:W-:Y:S01]  /*1940*/  BSSY.RECONVERGENT B2, `(.L_x_237) ;  /* 0x000000d000027945 */ /* 0x000fe20003800200 */
[----:B--2---:R-:W-:-:S02]  /*1950*/  DADD R6, R16, -R30 ;  /* 0x0000000010067229 */ /* 0x004fc4000000081e */
[----:B-----5:R-:W-:-:S08]  /*1960*/  DMUL R4, R24, 0.5 ;  /* 0x3fe0000018047828 */ /* 0x020fd00000000000 */
[----:B------:R-:W-:Y:S02]  /*1970*/  DSETP.GT.AND P0, PT, R6, R4, PT ;  /* 0x000000040600722a */ /* 0x000fe40003f04000 */
[----:B---3--:R-:W-:Y:S02]  /*1980*/  DADD R4, R14, -R28 ;  /* 0x000000000e047229 */ /* 0x008fe4000000081c */
[----:B----4-:R-:W-:-:S10]  /*1990*/  DADD R38, R12, -R26 ;  /* 0x000000000c267229 */ /* 0x010fd4000000081a */
[----:B------:R-:W-:Y:S05]  /*19a0*/  @P0 BRA `(.L_x_238) ;  /* 0x0000000000140947 */ /* 0x000fea0003800000 */
[----:B------:R-:W-:-:S08]  /*19b0*/  DMUL R2, R24, -0.5 ;  /* 0xbfe0000018027828 */ /* 0x000fd00000000000 */
[----:B------:R-:W-:-:S14]  /*19c0*/  DSETP.GEU.AND P0, PT, R6, R2, PT ;  /* 0x000000020600722a */ /* 0x000fdc0003f0e000 */
[----:B------:R-:W-:Y:S05]  /*19d0*/  @P0 BRA `(.L_x_239) ;  /* 0x00000000000c0947 */ /* 0x000fea0003800000 */
[----:B------:R-:W-:Y:S01]  /*19e0*/  DADD R6, R24, R6 ;  /* 0x0000000018067229 */ /* 0x000fe20000000006 */
[----:B------:R-:W-:Y:S10]  /*19f0*/  BRA `(.L_x_239) ;  /* 0x0000000000047947 */ /* 0x000ff40003800000 */
.L_x_238:
[----:B------:R-:W-:-:S11]  /*1a00*/  DADD R6, -R24, R6 ;  /* 0x0000000018067229 */ /* 0x000fd60000000106 */
.L_x_239:
[----:B------:R-:W-:Y:S05]  /*1a10*/  BSYNC.RECONVERGENT B2 ;  /* 0x0000000000027941 */ /* 0x000fea0003800200 */
.L_x_237:
[----:B------:R-:W2:Y:S01]  /*1a20*/  LDG.E.64 R22, desc[UR8][R18.64+0x8] ;  /* 0x0000080812167981 */ /* 0x000ea2000c1e1b00 */
[----:B------:R-:W-:Y:S01]  /*1a30*/  BSSY.RECONVERGENT B2, `(.L_x_240) ;  /* 0x000000a000027945 */ /* 0x000fe20003800200 */
[----:B--2---:R-:W-:-:S08]  /*1a40*/  DMUL R2, R22, 0.5 ;  /* 0x3fe0000016027828 */ /* 0x004fd00000000000 */
[----:B------:R-:W-:-:S14]  /*1a50*/  DSETP.GT.AND P0, PT, R4, R2, PT ;  /* 0x000000020400722a */ /* 0x000fdc0003f04000 */
[----:B------:R-:W-:Y:S05]  /*1a60*/  @P0 BRA `(.L_x_241) ;  /* 0x0000000000140947 */ /* 0x000fea0003800000 */
[----:B------:R-:W-:-:S08]  /*1a70*/  DMUL R2, R22, -0.5 ;  /* 0xbfe0000016027828 */ /* 0x000fd00000000000 */
[----:B------:R-:W-:-:S14]  /*1a80*/  DSETP.GEU.AND P0, PT, R4, R2, PT ;  /* 0x000000020400722a */ /* 0x000fdc0003f0e000 */
[----:B------:R-:W-:Y:S05]  /*1a90*/  @P0 BRA `(.L_x_242) ;  /* 0x00000000000c0947 */ /* 0x000fea0003800000 */
[----:B------:R-:W-:Y:S01]  /*1aa0*/  DADD R4, R4, R22 ;  /* 0x0000000004047229 */ /* 0x000fe20000000016 */
[----:B------:R-:W-:Y:S10]  /*1ab0*/  BRA `(.L_x_242) ;  /* 0x0000000000047947 */ /* 0x000ff40003800000 */
.L_x_241:
[----:B------:R-:W-:-:S11]  /*1ac0*/  DADD R4, R4, -R22 ;  /* 0x0000000004047229 */ /* 0x000fd60000000816 */
.L_x_242:
[----:B------:R-:W-:Y:S05]  /*1ad0*/  BSYNC.RECONVERGENT B2 ;  /* 0x0000000000027941 */ /* 0x000fea0003800200 */
.L_x_240:
        /* <DEDUP_REMOVED lines=10> */
.L_x_244:
[----:B------:R-:W-:-:S11]  /*1b80*/  DADD R38, R38, -R18 ;  /* 0x0000000026267229 */ /* 0x000fd60000000812 */
.L_x_245:
[----:B------:R-:W-:Y:S05]  /*1b90*/  BSYNC.RECONVERGENT B2 ;  /* 0x0000000000027941 */ /* 0x000fea0003800200 */
.L_x_243:
[----:B------:R-:W-:Y:S01]  /*1ba0*/  DMUL R4, R4, R4 ;  /* 0x0000000404047228 */ /* 0x000fe20000000000 */
[----:B------:R-:W-:Y:S07]  /*1bb0*/  BSSY.RECONVERGENT B2, `(.L_x_246) ;  /* 0x0000020000027945 */ /* 0x000fee0003800200 */
[----:B------:R-:W-:Y:S01]  /*1bc0*/  DFMA R4, R6, R6, R4 ;  /* 0x000000060604722b */ /* 0x000fe20000000004 */
[----:B------:R-:W-:Y:S02]  /*1bd0*/  IMAD.MOV.U32 R6, RZ, RZ, 0x0 ;  /* 0x00000000ff067424 */ /* 0x000fe400078e00ff */
[----:B------:R-:W-:-:S05]  /*1be0*/  IMAD.MOV.U32 R7, RZ, RZ, 0x3fd80000 ;  /* 0x3fd80000ff077424 */ /* 0x000fca00078e00ff */
        /* <DEDUP_REMOVED lines=10> */
[----:B------:R-:W-:Y:S01]  /*1c90*/  IADD3 R11, PT, PT, R5, -0x100000, RZ ;  /* 0xfff00000050b7810 */ /* 0x000fe20007ffe0ff */
[----:B------:R-:W-:-:S05]  /*1ca0*/  IMAD.MOV.U32 R10, RZ, RZ, R4 ;  /* 0x000000ffff0a7224 */ /* 0x000fca00078e0004 */
[----:B------:R-:W-:-:S08]  /*1cb0*/  DFMA R6, R40, -R40, R38 ;  /* 0x800000282806722b */ /* 0x000fd00000000026 */
[----:B------:R-:W-:Y:S01]  /*1cc0*/  DFMA R8, R6, R10, R40 ;  /* 0x0000000a0608722b */ /* 0x000fe20000000028 */
[----:B------:R-:W-:Y:S10]  /*1cd0*/  @!P0 BRA `(.L_x_247) ;  /* 0x0000000000348947 */ /* 0x000ff40003800000 */
[----:B------:R-:W-:Y:S01]  /*1ce0*/  IMAD.MOV.U32 R10, RZ, RZ, R4 ;  /* 0x000000ffff0a7224 */ /* 0x000fe200078e0004 */
[----:B------:R-:W-:Y:S01]  /*1cf0*/  MOV R8, R7 ;  /* 0x0000000700087202 */ /* 0x000fe20000000f00 */
[----:B------:R-:W-:Y:S01]  /*1d00*/  IMAD.MOV.U32 R9, RZ, RZ, R6 ;  /* 0x000000ffff097224 */ /* 0x000fe200078e0006 */
[----:B------:R-:W-:Y:S01]  /*1d10*/  MOV R4, R11 ;  /* 0x0000000b00047202 */ /* 0x000fe20000000f00 */
[----:B------:R-:W-:Y:S01]  /*1d20*/  IMAD.MOV.U32 R5, RZ, RZ, R2 ;  /* 0x000000ffff057224 */ /* 0x000fe200078e0002 */
[----:B------:R-:W-:Y:S01]  /*1d30*/  MOV R11, 0x1d90 ;  /* 0x00001d90000b7802 */ /* 0x000fe20000000f00 */
[----:B------:R-:W-:Y:S02]  /*1d40*/  IMAD.MOV.U32 R7, RZ, RZ, R40 ;  /* 0x000000ffff077224 */ /* 0x000fe400078e0028 */
[----:B------:R-:W-:Y:S02]  /*1d50*/  IMAD.MOV.U32 R6, RZ, RZ, R41 ;  /* 0x000000ffff067224 */ /* 0x000fe400078e0029 */
[----:B------:R-:W-:-:S02]  /*1d60*/  IMAD.MOV.U32 R3, RZ, RZ, R38 ;  /* 0x000000ffff037224 */ /* 0x000fc400078e0026 */
[----:B------:R-:W-:-:S07]  /*1d70*/  IMAD.MOV.U32 R2, RZ, RZ, R39 ;  /* 0x000000ffff027224 */ /* 0x000fce00078e0027 */
[----:B------:R-:W-:Y:S05]  /*1d80*/  CALL.REL.NOINC `($__internal_8_$__cuda_sm20_dsqrt_rn_f64_mediumpath_v1) ;  /* 0x0000002c00e47944 */ /* 0x000fea0003c00000 */
[----:B------:R-:W-:Y:S01]  /*1d90*/  IMAD.MOV.U32 R8, RZ, RZ, R3 ;  /* 0x000000ffff087224 */ /* 0x000fe200078e0003 */
[----:B------:R-:W-:-:S07]  /*1da0*/  MOV R9, R2 ;  /* 0x0000000200097202 */ /* 0x000fce0000000f00 */
.L_x_247:
[----:B------:R-:W-:Y:S05]  /*1db0*/  BSYNC.RECONVERGENT B2 ;  /* 0x0000000000027941 */ /* 0x000fea0003800200 */
.L_x_246:
[----:B------:R-:W0:Y:S02]  /*1dc0*/  LDCU.64 UR6, c[0x0][0x3b0] ;  /* 0x00007600ff0677ac */ /* 0x000e240008000a00 */
[----:B0-----:R-:W-:-:S06]  /*1dd0*/  DSETP.GEU.AND P0, PT, R8, UR6, PT ;  /* 0x0000000608007e2a */ /* 0x001fcc000bf0e000 */
[----:B------:R-:W-:-:S14]  /*1de0*/  DSETP.EQ.OR P0, PT, R38, RZ, P0 ;  /* 0x000000ff2600722a */ /* 0x000fdc0000702400 */
[----:B------:R-:W-:Y:S05]  /*1df0*/  @P0 BRA `(.L_x_236) ;  /* 0x00000010003c0947 */ /* 0x000fea0003800000 */
[----:B------:R-:W0:Y:S01]  /*1e00*/  MUFU.RCP64H R3, R9 ;  /* 0x0000000900037308 */ /* 0x000e220000001800 */
[----:B------:R-:W-:Y:S01]  /*1e10*/  IMAD.MOV.U32 R2, RZ, RZ, 0x1 ;  /* 0x00000001ff027424 */ /* 0x000fe200078e00ff */
[----:B------:R-:W1:Y:S01]  /*1e20*/  LDCU.64 UR6, c[0x0][0x398] ;  /* 0x00007300ff0677ac */ /* 0x000e620008000a00 */
[----:B------:R-:W2:Y:S01]  /*1e30*/  LDC R6, c[0x0][0x39c] ;  /* 0x0000e700ff067b82 */ /* 0x000ea20000000800 */
[----:B------:R-:W-:Y:S03]  /*1e40*/  BSSY.RECONVERGENT B3, `(.L_x_248) ;  /* 0x0000016000037945 */ /* 0x000fe60003800200 */
[----:B0-----:R-:W-:-:S08]  /*1e50*/  DFMA R4, R2, -R8, 1 ;  /* 0x3ff000000204742b */ /* 0x001fd00000000808 */
[----:B------:R-:W-:Y:S01]  /*1e60*/  DFMA R4, R4, R4, R4 ;  /* 0x000000040404722b */ /* 0x000fe20000000004 */
[----:B--2---:R-:W-:-:S07]  /*1e70*/  FSETP.GEU.AND P1, PT, |R6|, 6.5827683646048100446e-37, PT ;  /* 0x036000000600780b */ /* 0x004fce0003f2e200 */
[----:B------:R-:W-:-:S08]  /*1e80*/  DFMA R4, R2, R4, R2 ;  /* 0x000000040204722b */ /* 0x000fd00000000002 */
[----:B------:R-:W-:-:S08]  /*1e90*/  DFMA R2, R4, -R8, 1 ;  /* 0x3ff000000402742b */ /* 0x000fd00000000808 */
[----:B------:R-:W-:-:S08]  /*1ea0*/  DFMA R2, R4, R2, R4 ;  /* 0x000000020402722b */ /* 0x000fd00000000004 */
[----:B-1----:R-:W-:-:S08]  /*1eb0*/  DMUL R40, R2, UR6 ;  /* 0x0000000602287c28 */ /* 0x002fd00008000000 */
        /* <DEDUP_REMOVED lines=14> */
.L_x_249:
[----:B------:R-:W-:Y:S05]  /*1fa0*/  BSYNC.RECONVERGENT B3 ;  /* 0x0000000000037941 */ /* 0x000fea0003800200 */
.L_x_248:
[----:B------:R-:W-:Y:S01]  /*1fb0*/  DADD R2, -RZ, |R40| ;  /* 0x00000000ff027229 */ /* 0x000fe20000000528 */
[----:B------:R-:W-:Y:S01]  /*1fc0*/  BSSY.RECONVERGENT B2, `(.L_x_250) ;  /* 0x0000005000027945 */ /* 0x000fe20003800200 */
[----:B------:R-:W-:-:S08]  /*1fd0*/  MOV R4, 0x40280000 ;  /* 0x4028000000047802 */ /* 0x000fd00000000f00 */
[----:B------:R-:W-:Y:S01]  /*1fe0*/  IMAD.MOV.U32 R5, RZ, RZ, R2 ;  /* 0x000000ffff057224 */ /* 0x000fe200078e0002 */
[----:B------:R-:W-:-:S07]  /*1ff0*/  MOV R2, 0x2010 ;  /* 0x0000201000027802 */ /* 0x000fce0000000f00 */
[----:B------:R-:W-:Y:S05]  /*2000*/  CALL.REL.NOINC `($_Z15calculateForcesiPdS_ddS_d$__internal_accurate_pow) ;  /* 0x0000003000187944 */ /* 0x000fea0003c00000 */
[----:B------:R-:W-:Y:S05]  /*2010*/  BSYNC.RECONVERGENT B2 ;  /* 0x0000000000027941 */ /* 0x000fea0003800200 */
.L_x_250:
[C---:B------:R-:W-:Y:S01]  /*2020*/  DADD R6, R40.reuse, 12 ;  /* 0x4028000028067429 */ /* 0x040fe20000000000 */
[----:B------:R-:W-:Y:S01]  /*2030*/  BSSY.RECONVERGENT B2, `(.L_x_251) ;  /* 0x0000010000027945 */ /* 0x000fe20003800200 */
[----:B------:R-:W-:Y:S01]  /*2040*/  DSETP.NEU.AND P0, PT, R40, RZ, PT ;  /* 0x000000ff2800722a */ /* 0x000fe20003f0d000 */
[----:B------:R-:W-:Y:S02]  /*2050*/  IMAD.MOV.U32 R38, RZ, RZ, R4 ;  /* 0x000000ffff267224 */ /* 0x000fe400078e0004 */
[----:B------:R-:W-:-:S05]  /*2060*/  IMAD.MOV.U32 R39, RZ, RZ, R3 ;  /* 0x000000ffff277224 */ /* 0x000fca00078e0003 */
[----:B------:R-:W-:-:S04]  /*2070*/  LOP3.LUT R6, R7, 0x7ff00000, RZ, 0xc0, !PT ;  /* 0x7ff0000007067812 */ /* 0x000fc800078ec0ff */
[----:B------:R-:W-:Y:S02]  /*2080*/  ISETP.NE.AND P1, PT, R6, 0x7ff00000, PT ;  /* 0x7ff000000600780c */ /* 0x000fe40003f25270 */
[----:B------:R-:W-:-:S11]  /*2090*/  @!P0 CS2R R38, SRZ ;  /* 0x0000000000268805 */ /* 0x000fd6000001ff00 */
[----:B------:R-:W-:Y:S05]  /*20a0*/  @P1 BRA `(.L_x_252) ;  /* 0x0000000000201947 */ /* 0x000fea0003800000 */
[----:B------:R-:W-:-:S14]  /*20b0*/  DSETP.NAN.AND P1, PT, R40, R40, PT ;  /* 0x000000282800722a */ /* 0x000fdc0003f28000 */
[----:B------:R-:W-:Y:S05]  /*20c0*/  @P1 BRA `(.L_x_253) ;  /* 0x0000000000141947 */ /* 0x000fea0003800000 */
[----:B------:R-:W-:-:S14]  /*20d0*/  DSETP.NEU.AND P1, PT, |R40|, +INF , PT ;  /* 0x7ff000002800742a */ /* 0x000fdc0003f2d200 */
[----:B------:R-:W-:Y:S05]  /*20e0*/  @P1 BRA `(.L_x_252) ;  /* 0x0000000000101947 */ /* 0x000fea0003800000 */
[----:B------:R-:W-:Y:S01]  /*20f0*/  MOV R38, 0x0 ;  /* 0x0000000000267802 */ /* 0x000fe20000000f00 */
[----:B------:R-:W-:Y:S01]  /*2100*/  IMAD.MOV.U32 R39, RZ, RZ, 0x7ff00000 ;  /* 0x7ff00000ff277424 */ /* 0x000fe200078e00ff */
[----:B------:R-:W-:Y:S06]  /*2110*/  BRA `(.L_x_252) ;  /* 0x0000000000047947 */ /* 0x000fec0003800000 */
.L_x_253:
[----:B------:R-:W-:-:S11]  /*2120*/  DADD R38, R40, 12 ;  /* 0x4028000028267429 */ /* 0x000fd60000000000 */
.L_x_252:
[----:B------:R-:W-:Y:S05]  /*2130*/  BSYNC.RECONVERGENT B2 ;  /* 0x0000000000027941 */ /* 0x000fea0003800200 */
.L_x_251:
[----:B------:R-:W-:Y:S01]  /*2140*/  DADD R2, -RZ, |R40| ;  /* 0x00000000ff027229 */ /* 0x000fe20000000528 */
[----:B------:R-:W-:Y:S01]  /*2150*/  BSSY.RECONVERGENT B2, `(.L_x_254) ;  /* 0x0000005000027945 */ /* 0x000fe20003800200 */
[----:B------:R-:W-:-:S08]  /*2160*/  IMAD.MOV.U32 R4, RZ, RZ, 0x40180000 ;  /* 0x40180000ff047424 */ /* 0x000fd000078e00ff */
[----:B------:R-:W-:Y:S01]  /*2170*/  IMAD.MOV.U32 R5, RZ, RZ, R2 ;  /* 0x000000ffff057224 */ /* 0x000fe200078e0002 */
[----:B------:R-:W-:-:S07]  /*2180*/  MOV R2, 0x21a0 ;  /* 0x000021a000027802 */ /* 0x000fce0000000f00 */
[----:B------:R-:W-:Y:S05]  /*2190*/  CALL.REL.NOINC `($_Z15calculateForcesiPdS_ddS_d$__internal_accurate_pow) ;  /* 0x0000002c00b47944 */ /* 0x000fea0003c00000 */
[----:B------:R-:W-:Y:S05]  /*21a0*/  BSYNC.RECONVERGENT B2 ;  /* 0x0000000000027941 */ /* 0x000fea0003800200 */
.L_x_254:
[----:B------:R-:W-:Y:S01]  /*21b0*/  DADD R6, R40, 6 ;  /* 0x4018000028067429 */ /* 0x000fe20000000000 */
[----:B------:R-:W-:Y:S01]  /*21c0*/  BSSY.RECONVERGENT B2, `(.L_x_255) ;  /* 0x000000e000027945 */ /* 0x000fe20003800200 */
[----:B------:R-:W-:Y:S02]  /*21d0*/  MOV R2, R4 ;  /* 0x0000000400027202 */ /* 0x000fe40000000f00 */
[----:B------:R-:W-:-:S06]  /*21e0*/  @!P0 CS2R R2, SRZ ;  /* 0x0000000000028805 */ /* 0x000fcc000001ff00 */
[----:B------:R-:W-:-:S04]  /*21f0*/  LOP3.LUT R6, R7, 0x7ff00000, RZ, 0xc0, !PT ;  /* 0x7ff0000007067812 */ /* 0x000fc800078ec0ff */
[----:B------:R-:W-:-:S13]  /*2200*/  ISETP.NE.AND P1, PT, R6, 0x7ff00000, PT ;  /* 0x7ff000000600780c */ /* 0x000fda0003f25270 */
[----:B------:R-:W-:Y:S05]  /*2210*/  @P1 BRA `(.L_x_256) ;  /* 0x0000000000201947 */ /* 0x000fea0003800000 */
[----:B------:R-:W-:-:S14]  /*2220*/  DSETP.NAN.AND P0, PT, R40, R40, PT ;  /* 0x000000282800722a */ /* 0x000fdc0003f08000 */
[----:B------:R-:W-:Y:S05]  /*2230*/  @P0 BRA `(.L_x_257) ;  /* 0x0000000000140947 */ /* 0x000fea0003800000 */
[----:B------:R-:W-:-:S14]  /*2240*/  DSETP.NEU.AND P0, PT, |R40|, +INF , PT ;  /* 0x7ff000002800742a */ /* 0x000fdc0003f0d200 */
[----:B------:R-:W-:Y:S05]  /*2250*/  @P0 BRA `(.L_x_256) ;  /* 0x0000000000100947 */ /* 0x000fea0003800000 */
[----:B------:R-:W-:Y:S02]  /*2260*/  IMAD.MOV.U32 R2, RZ, RZ, 0x0 ;  /* 0x00000000ff027424 */ /* 0x000fe400078e00ff */
[----:B------:R-:W-:Y:S01]  /*2270*/  IMAD.MOV.U32 R3, RZ, RZ, 0x7ff00000 ;  /* 0x7ff00000ff037424 */ /* 0x000fe200078e00ff */
[----:B------:R-:W-:Y:S06]  /*2280*/  BRA `(.L_x_256) ;  /* 0x0000000000047947 */ /* 0x000fec0003800000 */
.L_x_257:
[----:B------:R-:W-:-:S11]  /*2290*/  DADD R2, R40, 6 ;  /* 0x4018000028027429 */ /* 0x000fd60000000000 */
.L_x_256:
[----:B------:R-:W-:Y:S05]  /*22a0*/  BSYNC.RECONVERGENT B2 ;  /* 0x0000000000027941 */ /* 0x000fea0003800200 */
.L_x_255:
[----:B------:R-:W0:Y:S01]  /*22b0*/  MUFU.RCP64H R5, R9 ;  /* 0x0000000900057308 */ /* 0x000e220000001800 */
[----:B------:R-:W-:Y:S01]  /*22c0*/  IMAD.MOV.U32 R4, RZ, RZ, 0x1 ;  /* 0x00000001ff047424 */ /* 0x000fe200078e00ff */
[----:B------:R-:W1:Y:S01]  /*22d0*/  LDC.64 R6, c[0x0][0x3a0] ;  /* 0x0000e800ff067b82 */ /* 0x000e620000000a00 */
[----:B------:R-:W-:Y:S01]  /*22e0*/  DADD R38, R38, R38 ;  /* 0x0000000026267229 */ /* 0x000fe20000000026 */
[----:B------:R-:W-:Y:S01]  /*22f0*/  BSSY.RECONVERGENT B3, `(.L_x_258) ;  /* 0x0000019000037945 */ /* 0x000fe20003800200 */
[----:B------:R-:W-:-:S06]  /*2300*/  DSETP.NEU.AND P0, PT, R40, 1, PT ;  /* 0x3ff000002800742a */ /* 0x000fcc0003f0d000 */
[----:B------:R-:W-:Y:S02]  /*2310*/  DADD R2, R38, -R2 ;  /* 0x0000000026027229 */ /* 0x000fe40000000802 */
[----:B0-----:R-:W-:-:S08]  /*2320*/  DFMA R10, R4, -R8, 1 ;  /* 0x3ff00000040a742b */ /* 0x001fd00000000808 */
[----:B------:R-:W-:Y:S02]  /*2330*/  FSEL R38, R2, RZ, P0 ;  /* 0x000000ff02267208 */ /* 0x000fe40000000000 */
[----:B------:R-:W-:Y:S01]  /*2340*/  FSEL R39, R3, 1.875, P0 ;  /* 0x3ff0000003277808 */ /* 0x000fe20000000000 */
[----:B------:R-:W-:Y:S02]  /*2350*/  DFMA R10, R10, R10, R10 ;  /* 0x0000000a0a0a722b */ /* 0x000fe4000000000a */
[----:B-1----:R-:W-:-:S06]  /*2360*/  DMUL R6, R6, 24 ;  /* 0x4038000006067828 */ /* 0x002fcc0000000000 */
[----:B------:R-:W-:-:S04]  /*2370*/  DFMA R10, R4, R10, R4 ;  /* 0x0000000a040a722b */ /* 0x000fc80000000004 */
[----:B------:R-:W-:-:S04]  /*2380*/  FSETP.GEU.AND P2, PT, |R7|, 6.5827683646048100446e-37, PT ;  /* 0x036000000700780b */ /* 0x000fc80003f4e200 */
        /* <DEDUP_REMOVED lines=14> */
[----:B------:R-:W-:-:S07]  /*2470*/  MOV R5, R3 ;  /* 0x0000000300057202 */ /* 0x000fce0000000f00 */
.L_x_259:
[----:B------:R-:W-:Y:S05]  /*2480*/  BSYNC.RECONVERGENT B3 ;  /* 0x0000000000037941 */ /* 0x000fea0003800200 */
.L_x_258:
[----:B------:R-:W0:Y:S01]  /*2490*/  MUFU.RCP64H R3, R25 ;  /* 0x0000001900037308 */ /* 0x000e220000001800 */
[----:B------:R-:W-:Y:S01]  /*24a0*/  IMAD.MOV.U32 R2, RZ, RZ, 0x1 ;  /* 0x00000001ff027424 */ /* 0x000fe200078e00ff */
[----:B------:R-:W-:Y:S01]  /*24b0*/  DADD R16, -R16, R30 ;  /* 0x0000000010107229 */ /* 0x000fe2000000011e */
[----:B------:R-:W-:Y:S01]  /*24c0*/  BSSY.RECONVERGENT B3, `(.L_x_260) ;  /* 0x0000016000037945 */ /* 0x000fe20003800200 */
[----:B------:R-:W-:Y:S02]  /*24d0*/  DADD R14, -R14, R28 ;  /* 0x000000000e0e7229 */ /* 0x000fe4000000011c */
[----:B------:R-:W-:-:S06]  /*24e0*/  DMUL R38, R4, R38 ;  /* 0x0000002604267228 */ /* 0x000fcc0000000000 */
        /* <DEDUP_REMOVED lines=19> */
.L_x_261:
[----:B------:R-:W-:Y:S05]  /*2620*/  BSYNC.RECONVERGENT B3 ;  /* 0x0000000000037941 */ /* 0x000fea0003800200 */
.L_x_260:
[----:B------:R-:W0:Y:S01]  /*2630*/  MUFU.RCP64H R5, R23 ;  /* 0x0000001700057308 */ /* 0x000e220000001800 */
[----:B------:R-:W-:Y:S01]  /*2640*/  IMAD.MOV.U32 R4, RZ, RZ, 0x1 ;  /* 0x00000001ff047424 */ /* 0x000fe200078e00ff */
[----:B------:R-:W-:Y:S01]  /*2650*/  FSETP.GEU.AND P1, PT, |R15|, 6.5827683646048100446e-37, PT ;  /* 0x036000000f00780b */ /* 0x000fe20003f2e200 */
[----:B------:R-:W-:Y:S01]  /*2660*/  BSSY.RECONVERGENT B3, `(.L_x_262) ;  /* 0x000001a000037945 */ /* 0x000fe20003800200 */
[----:B------:R-:W-:-:S03]  /*2670*/  DADD R12, -R12, R26 ;  /* 0x000000000c0c7229 */ /* 0x000fc6000000011a */
[----:B0-----:R-:W-:-:S08]  /*2680*/  DFMA R6, -R22, R4, 1 ;  /* 0x3ff000001606742b */ /* 0x001fd00000000104 */
[----:B------:R-:W-:-:S08]  /*2690*/  DFMA R6, R6, R6, R6 ;  /* 0x000000060606722b */ /* 0x000fd00000000006 */
[----:B------:R-:W-:-:S08]  /*26a0*/  DFMA R6, R4, R6, R4 ;  /* 0x000000060406722b */ /* 0x000fd00000000004 */
[----:B------:R-:W-:-:S08]  /*26b0*/  DFMA R4, -R22, R6, 1 ;  /* 0x3ff000001604742b */ /* 0x000fd00000000106 */
[----:B------:R-:W-:Y:S01]  /*26c0*/  DFMA R6, R6, R4, R6 ;  /* 0x000000040606722b */ /* 0x000fe20000000006 */
[----:B------:R-:W-:Y:S01]  /*26d0*/  MOV R5, 0x3fe00000 ;  /* 0x3fe0000000057802 */ /* 0x000fe20000000f00 */
[----:B------:R-:W-:-:S03]  /*26e0*/  IMAD.MOV.U32 R4, RZ, RZ, RZ ;  /* 0x000000ffff047224 */ /* 0x000fc600078e00ff */
[----:B------:R-:W-:-:S03]  /*26f0*/  LOP3.LUT R5, R5, 0x80000000, R3, 0xb8, !PT ;  /* 0x8000000005057812 */ /* 0x000fc600078eb803 */
[----:B------:R-:W-:-:S03]  /*2700*/  DMUL R10, R14, R6 ;  /* 0x000000060e0a7228 */ /* 0x000fc60000000000 */
[----:B------:R-:W-:-:S05]  /*2710*/  DADD.RZ R2, R4, R2 ;  /* 0x0000000004027229 */ /* 0x000fca000000c002 */
[----:B------:R-:W-:-:S05]  /*2720*/  DFMA R28, -R22, R10, R14 ;  /* 0x0000000a161c722b */ /* 0x000fca000000010e */
[----:B------:R-:W0:Y:S03]  /*2730*/  FRND.F64.TRUNC R2, R2 ;  /* 0x0000000200027313 */ /* 0x000e26000030d800 */
        /* <DEDUP_REMOVED lines=12> */
.L_x_263:
[----:B------:R-:W-:Y:S05]  /*2800*/  BSYNC.RECONVERGENT B3 ;  /* 0x0000000000037941 */ /* 0x000fea0003800200 */
.L_x_262:
        /* <DEDUP_REMOVED lines=28> */
.L_x_265:
[----:B------:R-:W-:Y:S05]  /*29d0*/  BSYNC.RECONVERGENT B3 ;  /* 0x0000000000037941 */ /* 0x000fea0003800200 */
.L_x_264:
        /* <DEDUP_REMOVED lines=10> */
[----:B------:R-:W-:Y:S01]  /*2a80*/  MOV R3, 0x3fe00000 ;  /* 0x3fe0000000037802 */ /* 0x000fe20000000f00 */
[----:B------:R-:W-:-:S03]  /*2a90*/  IMAD.MOV.U32 R2, RZ, RZ, RZ ;  /* 0x000000ffff027224 */ /* 0x000fc600078e00ff */
[----:B------:R-:W-:-:S03]  /*2aa0*/  LOP3.LUT R3, R3, 0x80000000, R5, 0xb8, !PT ;  /* 0x8000000003037812 */ /* 0x000fc600078eb805 */
[----:B------:R-:W-:-:S03]  /*2ab0*/  DMUL R6, R22, R16 ;  /* 0x0000001016067228 */ /* 0x000fc60000000000 */
[----:B------:R-:W-:-:S05]  /*2ac0*/  DADD.RZ R2, R2, R4 ;  /* 0x0000000002027229 */ /* 0x000fca000000c004 */
[----:B------:R-:W-:-:S05]  /*2ad0*/  DFMA R10, R6, -R8, R16 ;  /* 0x80000008060a722b */ /* 0x000fca0000000010 */
        /* <DEDUP_REMOVED lines=13> */
.L_x_267:
[----:B------:R-:W-:Y:S05]  /*2bb0*/  BSYNC.RECONVERGENT B3 ;  /* 0x0000000000037941 */ /* 0x000fea0003800200 */
.L_x_266:
        /* <DEDUP_REMOVED lines=24> */
.L_x_269:
[----:B------:R-:W-:Y:S05]  /*2d40*/  BSYNC.RECONVERGENT B3 ;  /* 0x0000000000037941 */ /* 0x000fea0003800200 */
.L_x_268:
        /* <DEDUP_REMOVED lines=24> */
.L_x_271:
[----:B------:R-:W-:Y:S05]  /*2ed0*/  BSYNC.RECONVERGENT B3 ;  /* 0x0000000000037941 */ /* 0x000fea0003800200 */
.L_x_270:
[----:B------:R-:W-:-:S11]  /*2ee0*/  DADD R36, R36, R4 ;  /* 0x0000000024247229 */ /* 0x000fd60000000004 */
.L_x_236:
[----:B------:R-:W-:Y:S05]  /*2ef0*/  BSYNC.RECONVERGENT B0 ;  /* 0x0000000000007941 */ /* 0x000fea0003800200 */
.L_x_235:
[----:B------:R-:W-:-:S07]  /*2f00*/  VIADD R0, R0, 0x1 ;  /* 0x0000000100007836 */ /* 0x000fce0000000000 */
.L_x_234:
[----:B------:R-:W-:Y:S05]  /*2f10*/  BSYNC.RECONVERGENT B1 ;  /* 0x0000000000017941 */ /* 0x000fea0003800200 */
.L_x_233:
[----:B------:R-:W0:Y:S01]  /*2f20*/  LDCU UR5, c[0x0][0x380] ;  /* 0x00007000ff0577ac */ /* 0x000e220008000800 */
[----:B------:R-:W-:Y:S01]  /*2f30*/  BSSY.RECONVERGENT B0, `(.L_x_272) ;  /* 0x0000172000007945 */ /* 0x000fe20003800200 */
[----:B------:R-:W1:Y:S01]  /*2f40*/  LDCU.64 UR10, c[0x0][0x3b0] ;  /* 0x00007600ff0a77ac */ /* 0x000e620008000a00 */
[----:B------:R-:W2:Y:S01]  /*2f50*/  LDCU.64 UR12, c[0x0][0x398] ;  /* 0x00007300ff0c77ac */ /* 0x000ea20008000a00 */
[----:B0-----:R-:W-:-:S13]  /*2f60*/  ISETP.GE.AND P0, PT, R0, UR5, PT ;  /* 0x0000000500007c0c */ /* 0x001fda000bf06270 */
[----:B-12---:R-:W-:Y:S05]  /*2f70*/  @P0 BRA `(.L_x_273) ;  /* 0x0000001400b40947 */ /* 0x006fea0003800000 */
[----:B------:R-:W0:Y:S01]  /*2f80*/  LDC.64 R4, c[0x0][0x3a8] ;  /* 0x0000ea00ff047b82 */ /* 0x000e220000000a00 */
[----:B------:R1:W5:Y:S04]  /*2f90*/  LDG.E.64 R24, desc[UR8][R20.64] ;  /* 0x0000000814187981 */ /* 0x000368000c1e1b00 */
[----:B------:R1:W5:Y:S03]  /*2fa0*/  LDG.E.64 R22, desc[UR8][R20.64+0x8] ;  /* 0x0000080814167981 */ /* 0x000366000c1e1b00 */
[----:B------:R-:W2:Y:S01]  /*2fb0*/  LDC.64 R2, c[0x0][0x388] ;  /* 0x0000e200ff027b82 */ /* 0x000ea20000000a00 */
[----:B------:R-:W5:Y:S07]  /*2fc0*/  LDG.E.64 R20, desc[UR8][R20.64+0x10] ;  /* 0x0000100814147981 */ /* 0x000f6e000c1e1b00 */
[----:B------:R-:W3:Y:S01]  /*2fd0*/  LDC.64 R18, c[0x0][0x3a0] ;  /* 0x0000e800ff127b82 */ /* 0x000ee20000000a00 */
[----:B0-----:R-:W4:Y:S04]  /*2fe0*/  LDG.E.64 R30, desc[UR8][R4.64] ;  /* 0x00000008041e7981 */ /* 0x001f28000c1e1b00 */
[----:B------:R-:W4:Y:S04]  /*2ff0*/  LDG.E.64 R28, desc[UR8][R4.64+0x8] ;  /* 0x00000808041c7981 */ /* 0x000f28000c1e1b00 */
[----:B------:R-:W4:Y:S01]  /*3000*/  LDG.E.64 R26, desc[UR8][R4.64+0x10] ;  /* 0x00001008041a7981 */ /* 0x000f22000c1e1b00 */
[----:B------:R-:W-:-:S04]  /*3010*/  IMAD R7, R0, 0x3, RZ ;  /* 0x0000000300077824 */ /* 0x000fc800078e02ff */
[----:B--2---:R-:W-:Y:S01]  /*3020*/  IMAD.WIDE.U32 R2, R7, 0x8, R2 ;  /* 0x0000000807027825 */ /* 0x004fe200078e0002 */
[----:B---3--:R-:W-:Y:S02]  /*3030*/  DMUL R18, R18, 24 ;  /* 0x4038000012127828 */ /* 0x008fe40000000000 */
[----:B------:R-:W-:Y:S01]  /*3040*/  IADD3 R38, P0, PT, R2, 0x10, RZ ;  /* 0x0000001002267810 */ /* 0x000fe20007f1e0ff */
[----:B------:R-:W-:-:S03]  /*3050*/  VIADD R0, R0, -UR5 ;  /* 0x8000000500007c36 */ /* 0x000fc60008000000 */
[----:B------:R-:W-:Y:S01]  /*3060*/  IADD3.X R39, PT, PT, RZ, R3, RZ, P0, !PT ;  /* 0x00000003ff277210 */ /* 0x000fe200007fe4ff */
[----:B----4-:R-:W-:Y:S02]  /*3070*/  DMUL R16, R30, 0.5 ;  /* 0x3fe000001e107828 */ /* 0x010fe40000000000 */
[----:B------:R-:W-:Y:S02]  /*3080*/  DMUL R14, R28, 0.5 ;  /* 0x3fe000001c0e7828 */ /* 0x000fe40000000000 */
[----:B-1----:R-:W-:-:S11]  /*3090*/  DMUL R12, R26, 0.5 ;  /* 0x3fe000001a0c7828 */ /* 0x002fd60000000000 */
.L_x_311:
[----:B------:R-:W2:Y:S04]  /*30a0*/  LDG.E.64 R40, desc[UR8][R38.64+-0x10] ;  /* 0xfffff00826287981 */ /* 0x000ea8000c1e1b00 */
[----:B------:R-:W3:Y:S04]  /*30b0*/  LDG.E.64 R42, desc[UR8][R38.64+-0x8] ;  /* 0xfffff808262a7981 */ /* 0x000ee8000c1e1b00 */
[----:B------:R-:W4:Y:S01]  /*30c0*/  LDG.E.64 R44, desc[UR8][R38.64] ;  /* 0x00000008262c7981 */ /* 0x000f22000c1e1b00 */
[----:B------:R-:W-:Y:S01]  /*30d0*/  VIADD R0, R0, 0x1 ;  /* 0x0000000100007836 */ /* 0x000fe20000000000 */
[----:B------:R-:W-:Y:S04]  /*30e0*/  BSSY.RECONVERGENT B1, `(.L_x_274) ;  /* 0x000000d000017945 */ /* 0x000fe80003800200 */
[----:B------:R-:W-:Y:S01]  /*30f0*/  ISETP.NE.AND P1, PT, R0, RZ, PT ;  /* 0x000000ff0000720c */ /* 0x000fe20003f25270 */
[----:B--2--5:R-:W-:-:S02]  /*3100*/  DADD R2, -R24, R40 ;  /* 0x0000000018027229 */ /* 0x024fc40000000128 */
[----:B---3--:R-:W-:-:S06]  /*3110*/  DADD R4, -R22, R42 ;  /* 0x0000000016047229 */ /* 0x008fcc000000012a */
[----:B------:R-:W-:Y:S02]  /*3120*/  DSETP.GT.AND P0, PT, R2, R16, PT ;  /* 0x000000100200722a */ /* 0x000fe40003f04000 */
[----:B----4-:R-:W-:-:S12]  /*3130*/  DADD R48, -R20, R44 ;  /* 0x0000000014307229 */ /* 0x010fd8000000012c */
[----:B------:R-:W-:Y:S05]  /*3140*/  @P0 BRA `(.L_x_275) ;  /* 0x0000000000140947 */ /* 0x000fea0003800000 */
[----:B------:R-:W-:-:S08]  /*3150*/  DMUL R6, R30, -0.5 ;  /* 0xbfe000001e067828 */ /* 0x000fd00000000000 */
[----:B------:R-:W-:-:S14]  /*3160*/  DSETP.GEU.AND P0, PT, R2, R6, PT ;  /* 0x000000060200722a */ /* 0x000fdc0003f0e000 */
[----:B------:R-:W-:Y:S05]  /*3170*/  @P0 BRA `(.L_x_276) ;  /* 0x00000000000c0947 */ /* 0x000fea0003800000 */
[----:B------:R-:W-:Y:S01]  /*3180*/  DADD R2, R30, R2 ;  /* 0x000000001e027229 */ /* 0x000fe20000000002 */
[----:B------:R-:W-:Y:S10]  /*3190*/  BRA `(.L_x_276) ;  /* 0x0000000000047947 */ /* 0x000ff40003800000 */
.L_x_275:
[----:B------:R-:W-:-:S11]  /*31a0*/  DADD R2, -R30, R2 ;  /* 0x000000001e027229 */ /* 0x000fd60000000102 */
.L_x_276:
[----:B------:R-:W-:Y:S05]  /*31b0*/  BSYNC.RECONVERGENT B1 ;  /* 0x0000000000017941 */ /* 0x000fea0003800200 */
.L_x_274:
[----:B------:R-:W-:Y:S01]  /*31c0*/  DSETP.GT.AND P0, PT, R4, R14, PT ;  /* 0x0000000e0400722a */ /* 0x000fe20003f04000 */
[----:B------:R-:W-:-:S13]  /*31d0*/  BSSY.RECONVERGENT B1, `(.L_x_277) ;  /* 0x0000008000017945 */ /* 0x000fda0003800200 */
[----:B------:R-:W-:Y:S05]  /*31e0*/  @P0 BRA `(.L_x_278) ;  /* 0x0000000000140947 */ /* 0x000fea0003800000 */
[----:B------:R-:W-:-:S08]  /*31f0*/  DMUL R6, R28, -0.5 ;  /* 0xbfe000001c067828 */ /* 0x000fd00000000000 */
[----:B------:R-:W-:-:S14]  /*3200*/  DSETP.GEU.AND P0, PT, R4, R6, PT ;  /* 0x000000060400722a */ /* 0x000fdc0003f0e000 */
[----:B------:R-:W-:Y:S05]  /*3210*/  @P0 BRA `(.L_x_279) ;  /* 0x00000000000c0947 */ /* 0x000fea0003800000 */
[----:B------:R-:W-:Y:S01]  /*3220*/  DADD R4, R28, R4 ;  /* 0x000000001c047229 */ /* 0x000fe20000000004 */
[----:B------:R-:W-:Y:S10]  /*3230*/  BRA `(.L_x_279) ;  /* 0x0000000000047947 */ /* 0x000ff40003800000 */
.L_x_278:
[----:B------:R-:W-:-:S11]  /*3240*/  DADD R4, -R28, R4 ;  /* 0x000000001c047229 */ /* 0x000fd60000000104 */
.L_x_279:
[----:B------:R-:W-:Y:S05]  /*3250*/  BSYNC.RECONVERGENT B1 ;  /* 0x0000000000017941 */ /* 0x000fea0003800200 */
.L_x_277:
        /* <DEDUP_REMOVED lines=8> */
.L_x_281:
[----:B------:R-:W-:-:S11]  /*32e0*/  DADD R48, -R26, R48 ;  /* 0x000000001a307229 */ /* 0x000fd60000000130 */
.L_x_282:
[----:B------:R-:W-:Y:S05]  /*32f0*/  BSYNC.RECONVERGENT B1 ;  /* 0x0000000000017941 */ /* 0x000fea0003800200 */
.L_x_280:
[----:B------:R-:W-:Y:S01]  /*3300*/  DMUL R4, R4, R4 ;  /* 0x0000000404047228 */ /* 0x000fe20000000000 */
[----:B------:R-:W-:Y:S01]  /*3310*/  MOV R6, 0x0 ;  /* 0x0000000000067802 */ /* 0x000fe20000000f00 */
[----:B------:R-:W-:Y:S01]  /*3320*/  IMAD.MOV.U32 R7, RZ, RZ, 0x3fd80000 ;  /* 0x3fd80000ff077424 */ /* 0x000fe200078e00ff */
[----:B------:R-:W-:Y:S05]  /*3330*/  BSSY.RECONVERGENT B1, `(.L_x_283) ;  /* 0x000001e000017945 */ /* 0x000fea0003800200 */
        /* <DEDUP_REMOVED lines=16> */
[----:B------:R-:W-:Y:S01]  /*3440*/  MOV R10, R4 ;  /* 0x00000004000a7202 */ /* 0x000fe20000000f00 */
[----:B------:R-:W-:Y:S01]  /*3450*/  IMAD.MOV.U32 R9, RZ, RZ, R6 ;  /* 0x000000ffff097224 */ /* 0x000fe200078e0006 */
[----:B------:R-:W-:Y:S01]  /*3460*/  MOV R6, R51 ;  /* 0x0000003300067202 */ /* 0x000fe20000000f00 */
[----:B------:R-:W-:Y:S02]  /*3470*/  IMAD.MOV.U32 R8, RZ, RZ, R7 ;  /* 0x000000ffff087224 */ /* 0x000fe400078e0007 */
[----:B------:R-:W-:Y:S01]  /*3480*/  IMAD.MOV.U32 R5, RZ, RZ, R2 ;  /* 0x000000ffff057224 */ /* 0x000fe200078e0002 */
[----:B------:R-:W-:Y:S01]  /*3490*/  MOV R2, R49 ;  /* 0x0000003100027202 */ /* 0x000fe20000000f00 */
[----:B------:R-:W-:Y:S01]  /*34a0*/  IMAD.MOV.U32 R4, RZ, RZ, R11 ;  /* 0x000000ffff047224 */ /* 0x000fe200078e000b */
[----:B------:R-:W-:Y:S01]  /*34b0*/  MOV R11, 0x34f0 ;  /* 0x000034f0000b7802 */ /* 0x000fe20000000f00 */
[----:B------:R-:W-:Y:S02]  /*34c0*/  IMAD.MOV.U32 R7, RZ, RZ, R50 ;  /* 0x000000ffff077224 */ /* 0x000fe400078e0032 */
[----:B------:R-:W-:-:S07]  /*34d0*/  IMAD.MOV.U32 R3, RZ, RZ, R48 ;  /* 0x000000ffff037224 */ /* 0x000fce00078e0030 */
[----:B------:R-:W-:Y:S05]  /*34e0*/  CALL.REL.NOINC `($__internal_8_$__cuda_sm20_dsqrt_rn_f64_mediumpath_v1) ;  /* 0x00000018000c7944 */ /* 0x000fea0003c00000 */
[----:B------:R-:W-:Y:S02]  /*34f0*/  IMAD.MOV.U32 R8, RZ, RZ, R3 ;  /* 0x000000ffff087224 */ /* 0x000fe400078e0003 */
[----:B------:R-:W-:-:S07]  /*3500*/  IMAD.MOV.U32 R9, RZ, RZ, R2 ;  /* 0x000000ffff097224 */ /* 0x000fce00078e0002 */
.L_x_284:
[----:B------:R-:W-:Y:S05]  /*3510*/  BSYNC.RECONVERGENT B1 ;  /* 0x0000000000017941 */ /* 0x000fea0003800200 */
.L_x_283:
        /* <DEDUP_REMOVED lines=21> */
[----:B------:R-:W-:Y:S01]  /*3670*/  MOV R4, R8 ;  /* 0x0000000800047202 */ /* 0x000fe20000000f00 */
[----:B------:R-:W-:Y:S01]  /*3680*/  IMAD.MOV.U32 R3, RZ, RZ, R9 ;  /* 0x000000ffff037224 */ /* 0x000fe200078e0009 */
[----:B------:R-:W-:Y:S01]  /*3690*/  MOV R2, 0x36d0 ;  /* 0x000036d000027802 */ /* 0x000fe20000000f00 */
[----:B0-----:R-:W-:Y:S02]  /*36a0*/  IMAD.U32 R5, RZ, RZ, UR6 ;  /* 0x00000006ff057e24 */ /* 0x001fe4000f8e00ff */
[----:B------:R-:W-:-:S07]  /*36b0*/  IMAD.U32 R6, RZ, RZ, UR7 ;  /* 0x00000007ff067e24 */ /* 0x000fce000f8e00ff */
[----:B------:R-:W-:Y:S05]  /*36c0*/  CALL.REL.NOINC `($__internal_7_$__cuda_sm20_div_rn_f64_full) ;  /* 0x0000000c00fc7944 */ /* 0x000fea0003c00000 */
[----:B------:R-:W-:Y:S01]  /*36d0*/  MOV R62, R4 ;  /* 0x00000004003e7202 */ /* 0x000fe20000000f00 */
[----:B------:R-:W-:-:S07]  /*36e0*/  IMAD.MOV.U32 R63, RZ, RZ, R3 ;  /* 0x000000ffff3f7224 */ /* 0x000fce00078e0003 */
.L_x_288:
[----:B------:R-:W-:Y:S05]  /*36f0*/  BSYNC.RECONVERGENT B3 ;  /* 0x0000000000037941 */ /* 0x000fea0003800200 */
.L_x_287:
[----:B------:R-:W-:Y:S01]  /*3700*/  DADD R2, -RZ, |R62| ;  /* 0x00000000ff027229 */ /* 0x000fe2000000053e */
[----:B------:R-:W-:Y:S01]  /*3710*/  BSSY.RECONVERGENT B2, `(.L_x_289) ;  /* 0x0000005000027945 */ /* 0x000fe20003800200 */
[----:B------:R-:W-:-:S08]  /*3720*/  IMAD.MOV.U32 R4, RZ, RZ, 0x40280000 ;  /* 0x40280000ff047424 */ /* 0x000fd000078e00ff */
[----:B------:R-:W-:Y:S01]  /*3730*/  IMAD.MOV.U32 R5, RZ, RZ, R2 ;  /* 0x000000ffff057224 */ /* 0x000fe200078e0002 */
[----:B------:R-:W-:-:S07]  /*3740*/  MOV R2, 0x3760 ;  /* 0x0000376000027802 */ /* 0x000fce0000000f00 */
[----:B------:R-:W-:Y:S05]  /*3750*/  CALL.REL.NOINC `($_Z15calculateForcesiPdS_ddS_d$__internal_accurate_pow) ;  /* 0x0000001800447944 */ /* 0x000fea0003c00000 */
[----:B------:R-:W-:Y:S05]  /*3760*/  BSYNC.RECONVERGENT B2 ;  /* 0x0000000000027941 */ /* 0x000fea0003800200 */
.L_x_289:
[C---:B------:R-:W-:Y:S01]  /*3770*/  DADD R6, R62.reuse, 12 ;  /* 0x402800003e067429 */ /* 0x040fe20000000000 */
[----:B------:R-:W-:Y:S01]  /*3780*/  BSSY.RECONVERGENT B2, `(.L_x_290) ;  /* 0x000000f000027945 */ /* 0x000fe20003800200 */
[----:B------:R-:W-:-:S06]  /*3790*/  DSETP.NEU.AND P0, PT, R62, RZ, PT ;  /* 0x000000ff3e00722a */ /* 0x000fcc0003f0d000 */
[----:B------:R-:W-:Y:S02]  /*37a0*/  FSEL R60, R4, RZ, P0 ;  /* 0x000000ff043c7208 */ /* 0x000fe40000000000 */
[----:B------:R-:W-:Y:S02]  /*37b0*/  LOP3.LUT R6, R7, 0x7ff00000, RZ, 0xc0, !PT ;  /* 0x7ff0000007067812 */ /* 0x000fe400078ec0ff */
[----:B------:R-:W-:Y:S02]  /*37c0*/  FSEL R61, R3, RZ, P0 ;  /* 0x000000ff033d7208 */ /* 0x000fe40000000000 */
[----:B------:R-:W-:-:S13]  /*37d0*/  ISETP.NE.AND P2, PT, R6, 0x7ff00000, PT ;  /* 0x7ff000000600780c */ /* 0x000fda0003f45270 */
        /* <DEDUP_REMOVED lines=8> */
.L_x_292:
[----:B------:R-:W-:-:S11]  /*3860*/  DADD R60, R62, 12 ;  /* 0x402800003e3c7429 */ /* 0x000fd60000000000 */
.L_x_291:
[----:B------:R-:W-:Y:S05]  /*3870*/  BSYNC.RECONVERGENT B2 ;  /* 0x0000000000027941 */ /* 0x000fea0003800200 */
.L_x_290:
[----:B------:R-:W-:Y:S01]  /*3880*/  DADD R2, -RZ, |R62| ;  /* 0x00000000ff027229 */ /* 0x000fe2000000053e */
[----:B------:R-:W-:Y:S01]  /*3890*/  BSSY.RECONVERGENT B2, `(.L_x_293) ;  /* 0x0000005000027945 */ /* 0x000fe20003800200 */
[----:B------:R-:W-:-:S08]  /*38a0*/  IMAD.MOV.U32 R4, RZ, RZ, 0x40180000 ;  /* 0x40180000ff047424 */ /* 0x000fd000078e00ff */
[----:B------:R-:W-:Y:S01]  /*38b0*/  IMAD.MOV.U32 R5, RZ, RZ, R2 ;  /* 0x000000ffff057224 */ /* 0x000fe200078e0002 */
[----:B------:R-:W-:-:S07]  /*38c0*/  MOV R2, 0x38e0 ;  /* 0x000038e000027802 */ /* 0x000fce0000000f00 */
[----:B------:R-:W-:Y:S05]  /*38d0*/  CALL.REL.NOINC `($_Z15calculateForcesiPdS_ddS_d$__internal_accurate_pow) ;  /* 0x0000001400e47944 */ /* 0x000fea0003c00000 */
[----:B------:R-:W-:Y:S05]  /*38e0*/  BSYNC.RECONVERGENT B2 ;  /* 0x0000000000027941 */ /* 0x000fea0003800200 */
.L_x_293:
[----:B------:R-:W-:Y:S01]  /*38f0*/  DADD R6, R62, 6 ;  /* 0x401800003e067429 */ /* 0x000fe20000000000 */
[----:B------:R-:W-:Y:S01]  /*3900*/  BSSY.RECONVERGENT B2, `(.L_x_294) ;  /* 0x000000e000027945 */ /* 0x000fe20003800200 */
[----:B------:R-:W-:Y:S02]  /*3910*/  FSEL R2, R4, RZ, P0 ;  /* 0x000000ff04027208 */ /* 0x000fe40000000000 */
[----:B------:R-:W-:-:S06]  /*3920*/  FSEL R3, R3, RZ, P0 ;  /* 0x000000ff03037208 */ /* 0x000fcc0000000000 */
[----:B------:R-:W-:-:S04]  /*3930*/  LOP3.LUT R6, R7, 0x7ff00000, RZ, 0xc0, !PT ;  /* 0x7ff0000007067812 */ /* 0x000fc800078ec0ff */
        /* <DEDUP_REMOVED lines=9> */
.L_x_296:
[----:B------:R-:W-:-:S11]  /*39d0*/  DADD R2, R62, 6 ;  /* 0x401800003e027429 */ /* 0x000fd60000000000 */
.L_x_295:
[----:B------:R-:W-:Y:S05]  /*39e0*/  BSYNC.RECONVERGENT B2 ;  /* 0x0000000000027941 */ /* 0x000fea0003800200 */
.L_x_294:
[----:B------:R-:W0:Y:S01]  /*39f0*/  MUFU.RCP64H R5, R9 ;  /* 0x0000000900057308 */ /* 0x000e220000001800 */
[----:B------:R-:W-:Y:S01]  /*3a00*/  IMAD.MOV.U32 R4, RZ, RZ, 0x1 ;  /* 0x00000001ff047424 */ /* 0x000fe200078e00ff */
[----:B------:R-:W-:Y:S01]  /*3a10*/  DADD R60, R60, R60 ;  /* 0x000000003c3c7229 */ /* 0x000fe2000000003c */
[----:B------:R-:W-:Y:S01]  /*3a20*/  FSETP.GEU.AND P3, PT, |R19|, 6.5827683646048100446e-37, PT ;  /* 0x036000001300780b */ /* 0x000fe20003f6e200 */
[----:B------:R-:W-:Y:S01]  /*3a30*/  DSETP.NEU.AND P0, PT, R62, 1, PT ;  /* 0x3ff000003e00742a */ /* 0x000fe20003f0d000 */
[----:B------:R-:W-:Y:S05]  /*3a40*/  BSSY.RECONVERGENT B3, `(.L_x_297) ;  /* 0x0000016000037945 */ /* 0x000fea0003800200 */
[----:B------:R-:W-:-:S02]  /*3a50*/  DADD R2, R60, -R2 ;  /* 0x000000003c027229 */ /* 0x000fc40000000802 */
[----:B0-----:R-:W-:-:S08]  /*3a60*/  DFMA R6, R4, -R8, 1 ;  /* 0x3ff000000406742b */ /* 0x001fd00000000808 */
[----:B------:R-:W-:Y:S02]  /*3a70*/  FSEL R58, R2, RZ, P0 ;  /* 0x000000ff023a7208 */ /* 0x000fe40000000000 */
[----:B------:R-:W-:Y:S01]  /*3a80*/  FSEL R59, R3, 1.875, P0 ;  /* 0x3ff00000033b7808 */ /* 0x000fe20000000000 */
        /* <DEDUP_REMOVED lines=17> */
.L_x_298:
[----:B------:R-:W-:Y:S05]  /*3ba0*/  BSYNC.RECONVERGENT B3 ;  /* 0x0000000000037941 */ /* 0x000fea0003800200 */
.L_x_297:
[----:B------:R-:W0:Y:S01]  /*3bb0*/  MUFU.RCP64H R3, R31 ;  /* 0x0000001f00037308 */ /* 0x000e220000001800 */
[----:B------:R-:W-:Y:S01]  /*3bc0*/  MOV R2, 0x1 ;  /* 0x0000000100027802 */ /* 0x000fe20000000f00 */
        /* <DEDUP_REMOVED lines=24> */
.L_x_300:
[----:B------:R-:W-:Y:S05]  /*3d50*/  BSYNC.RECONVERGENT B3 ;  /* 0x0000000000037941 */ /* 0x000fea0003800200 */
.L_x_299:
        /* <DEDUP_REMOVED lines=28> */
.L_x_302:
[----:B------:R-:W-:Y:S05]  /*3f20*/  BSYNC.RECONVERGENT B3 ;  /* 0x0000000000037941 */ /* 0x000fea0003800200 */
.L_x_301:
        /* <DEDUP_REMOVED lines=28> */
.L_x_304:
[----:B------:R-:W-:Y:S05]  /*40f0*/  BSYNC.RECONVERGENT B3 ;  /* 0x0000000000037941 */ /* 0x000fea0003800200 */
.L_x_303:
        /* <DEDUP_REMOVED lines=10> */
[----:B------:R-:W-:Y:S01]  /*41a0*/  IMAD.MOV.U32 R3, RZ, RZ, 0x3fe00000 ;  /* 0x3fe00000ff037424 */ /* 0x000fe200078e00ff */
[----:B------:R-:W-:-:S04]  /*41b0*/  MOV R2, RZ ;  /* 0x000000ff00027202 */ /* 0x000fc80000000f00 */
        /* <DEDUP_REMOVED lines=17> */
.L_x_306:
[----:B------:R-:W-:Y:S05]  /*42d0*/  BSYNC.RECONVERGENT B3 ;  /* 0x0000000000037941 */ /* 0x000fea0003800200 */
.L_x_305:
        /* <DEDUP_REMOVED lines=24> */
.L_x_308:
[----:B------:R-:W-:Y:S05]  /*4460*/  BSYNC.RECONVERGENT B3 ;  /* 0x0000000000037941 */ /* 0x000fea0003800200 */
.L_x_307:
        /* <DEDUP_REMOVED lines=24> */
.L_x_310:
[----:B------:R-:W-:Y:S05]  /*45f0*/  BSYNC.RECONVERGENT B3 ;  /* 0x0000000000037941 */ /* 0x000fea0003800200 */
.L_x_309:
[----:B------:R-:W-:-:S11]  /*4600*/  DADD R36, R36, R4 ;  /* 0x0000000024247229 */ /* 0x000fd60000000004 */
.L_x_286:
[----:B------:R-:W-:Y:S05]  /*4610*/  BSYNC.RECONVERGENT B1 ;  /* 0x0000000000017941 */ /* 0x000fea0003800200 */
.L_x_285:
[----:B------:R-:W-:-:S05]  /*4620*/  IADD3 R38, P0, PT, R38, 0x18, RZ ;  /* 0x0000001826267810 */ /* 0x000fca0007f1e0ff */
[----:B------:R-:W-:Y:S01]  /*4630*/  IMAD.X R39, RZ, RZ, R39, P0 ;  /* 0x000000ffff277224 */ /* 0x000fe200000e0627 */
[----:B------:R-:W-:Y:S07]  /*4640*/  @P1 BRA `(.L_x_311) ;  /* 0xffffffe800941947 */ /* 0x000fee000383ffff */
.L_x_273:
[----:B------:R-:W-:Y:S05]  /*4650*/  BSYNC.RECONVERGENT B0 ;  /* 0x0000000000007941 */ /* 0x000fea0003800200 */
.L_x_272:
[----:B------:R-:W0:Y:S02]  /*4660*/  LDC.64 R2, c[0x0][0x390] ;  /* 0x0000e400ff027b82 */ /* 0x000e240000000a00 */
[----:B0-----:R-:W-:-:S05]  /*4670*/  IMAD.WIDE R46, R46, 0x8, R2 ;  /* 0x000000082e2e7825 */ /* 0x001fca00078e0202 */
[----:B------:R-:W-:Y:S04]  /*4680*/  STG.E.64 desc[UR8][R46.64], R32 ;  /* 0x000000202e007986 */ /* 0x000fe8000c101b08 */
[----:B------:R-:W-:Y:S04]  /*4690*/  STG.E.64 desc[UR8][R46.64+0x8], R34 ;  /* 0x000008222e007986 */ /* 0x000fe8000c101b08 */
[----:B------:R-:W-:Y:S01]  /*46a0*/  STG.E.64 desc[UR8][R46.64+0x10], R36 ;  /* 0x000010242e007986 */ /* 0x000fe2000c101b08 */
[----:B------:R-:W-:Y:S05]  /*46b0*/  EXIT ;  /* 0x000000000000794d */ /* 0x000fea0003800000 */
        .weak           $__internal_7_$__cuda_sm20_div_rn_f64_full
        .type           $__internal_7_$__cuda_sm20_div_rn_f64_full,@function
        .size           $__internal_7_$__cuda_sm20_div_rn_f64_full,($__internal_8_$__cuda_sm20_dsqrt_rn_f64_mediumpath_v1 - $__internal_7_$__cuda_sm20_div_rn_f64_full)
$__internal_7_$__cuda_sm20_div_rn_f64_full:
[C---:B------:R-:W-:Y:S01]  /*46c0*/  FSETP.GEU.AND P0, PT, |R3|.reuse, 1.469367938527859385e-39, PT ;  /* 0x001000000300780b */ /* 0x040fe20003f0e200 */
[--C-:B------:R-:W-:Y:S01]  /*46d0*/  IMAD.MOV.U32 R10, RZ, RZ, R4.reuse ;  /* 0x000000ffff0a7224 */ /* 0x100fe200078e0004 */
[----:B------:R-:W-:Y:S01]  /*46e0*/  MOV R11, R3 ;  /* 0x00000003000b7202 */ /* 0x000fe20000000f00 */
[----:B------:R-:W-:Y:S01]  /*46f0*/  IMAD.MOV.U32 R48, RZ, RZ, R4 ;  /* 0x000000ffff307224 */ /* 0x000fe200078e0004 */
[----:B------:R-:W-:Y:S01]  /*4700*/  LOP3.LUT R7, R3, 0x800fffff, RZ, 0xc0, !PT ;  /* 0x800fffff03077812 */ /* 0x000fe200078ec0ff */
[----:B------:R-:W-:Y:S01]  /*4710*/  IMAD.MOV.U32 R53, RZ, RZ, R6 ;  /* 0x000000ffff357224 */ /* 0x000fe200078e0006 */
[----:B------:R-:W-:Y:S01]  /*4720*/  MOV R50, 0x1 ;  /* 0x0000000100327802 */ /* 0x000fe20000000f00 */
[----:B------:R-:W-:Y:S01]  /*4730*/  IMAD.MOV.U32 R52, RZ, RZ, R5 ;  /* 0x000000ffff347224 */ /* 0x000fe200078e0005 */
[----:B------:R-:W-:Y:S01]  /*4740*/  LOP3.LUT R49, R7, 0x3ff00000, RZ, 0xfc, !PT ;  /* 0x3ff0000007317812 */ /* 0x000fe200078efcff */
[----:B------:R-:W-:Y:S01]  /*4750*/  BSSY.RECONVERGENT B2, `(.L_x_312) ;  /* 0x0000057000027945 */ /* 0x000fe20003800200 */
[----:B------:R-:W-:-:S02]  /*4760*/  FSETP.GEU.AND P3, PT, |R53|, 1.469367938527859385e-39, PT ;  /* 0x001000003500780b */ /* 0x000fc40003f6e200 */
[----:B------:R-:W-:Y:S01]  /*4770*/  LOP3.LUT R4, R53, 0x7ff00000, RZ, 0xc0, !PT ;  /* 0x7ff0000035047812 */ /* 0x000fe200078ec0ff */
[----:B------:R-:W-:Y:S01]  /*4780*/  @!P0 DMUL R48, R10, 8.98846567431157953865e+307 ;  /* 0x7fe000000a308828 */ /* 0x000fe20000000000 */
[----:B------:R-:W-:Y:S01]  /*4790*/  LOP3.LUT R5, R3, 0x7ff00000, RZ, 0xc0, !PT ;  /* 0x7ff0000003057812 */ /* 0x000fe200078ec0ff */
[----:B------:R-:W-:-:S03]  /*47a0*/  IMAD.MOV.U32 R3, RZ, RZ, 0x1ca00000 ;  /* 0x1ca00000ff037424 */ /* 0x000fc600078e00ff */
[C---:B------:R-:W-:Y:S01]  /*47b0*/  ISETP.GE.U32.AND P2, PT, R4.reuse, R5, PT ;  /* 0x000000050400720c */ /* 0x040fe20003f46070 */
[----:B------:R-:W0:Y:S04]  /*47c0*/  MUFU.RCP64H R51, R49 ;  /* 0x0000003100337308 */ /* 0x000e280000001800 */
[----:B------:R-:W-:Y:S02]  /*47d0*/  @!P3 LOP3.LUT R6, R11, 0x7ff00000, RZ, 0xc0, !PT ;  /* 0x7ff000000b06b812 */ /* 0x000fe400078ec0ff */
[----:B------:R-:W-:Y:S02]  /*47e0*/  @!P0 LOP3.LUT R5, R49, 0x7ff00000, RZ, 0xc0, !PT ;  /* 0x7ff0000031058812 */ /* 0x000fe400078ec0ff */
[----:B------:R-:W-:Y:S02]  /*47f0*/  @!P3 ISETP.GE.U32.AND P4, PT, R4, R6, PT ;  /* 0x000000060400b20c */ /* 0x000fe40003f86070 */
[----:B------:R-:W-:-:S02]  /*4800*/  SEL R6, R3, 0x63400000, !P2 ;  /* 0x6340000003067807 */ /* 0x000fc40005000000 */
[----:B------:R-:W-:-:S04]  /*4810*/  @!P3 SEL R7, R3, 0x63400000, !P4 ;  /* 0x634000000307b807 */ /* 0x000fc80006000000 */
[----:B------:R-:W-:Y:S01]  /*4820*/  @!P3 LOP3.LUT R7, R7, 0x80000000, R53, 0xf8, !PT ;  /* 0x800000000707b812 */ /* 0x000fe200078ef835 */
[----:B0-----:R-:W-:-:S03]  /*4830*/  DFMA R54, R50, -R48, 1 ;  /* 0x3ff000003236742b */ /* 0x001fc60000000830 */
[----:B------:R-:W-:-:S05]  /*4840*/  @!P3 LOP3.LUT R7, R7, 0x100000, RZ, 0xfc, !PT ;  /* 0x001000000707b812 */ /* 0x000fca00078efcff */
[----:B------:R-:W-:-:S08]  /*4850*/  DFMA R54, R54, R54, R54 ;  /* 0x000000363636722b */ /* 0x000fd00000000036 */
[----:B------:R-:W-:Y:S01]  /*4860*/  DFMA R50, R50, R54, R50 ;  /* 0x000000363232722b */ /* 0x000fe20000000032 */
[----:B------:R-:W-:Y:S01]  /*4870*/  LOP3.LUT R55, R6, 0x800fffff, R53, 0xf8, !PT ;  /* 0x800fffff06377812 */ /* 0x000fe200078ef835 */
[----:B------:R-:W-:Y:S02]  /*4880*/  IMAD.MOV.U32 R54, RZ, RZ, R52 ;  /* 0x000000ffff367224 */ /* 0x000fe400078e0034 */
[----:B------:R-:W-:-:S04]  /*4890*/  @!P3 IMAD.MOV.U32 R6, RZ, RZ, RZ ;  /* 0x000000ffff06b224 */ /* 0x000fc800078e00ff */
[----:B------:R-:W-:Y:S02]  /*48a0*/  DFMA R56, R50, -R48, 1 ;  /* 0x3ff000003238742b */ /* 0x000fe40000000830 */
[----:B------:R-:W-:-:S06]  /*48b0*/  @!P3 DFMA R54, R54, 2, -R6 ;  /* 0x400000003636b82b */ /* 0x000fcc0000000806 */
[----:B------:R-:W-:-:S08]  /*48c0*/  DFMA R56, R50, R56, R50 ;  /* 0x000000383238722b */ /* 0x000fd00000000032 */
[----:B------:R-:W-:-:S08]  /*48d0*/  DMUL R6, R56, R54 ;  /* 0x0000003638067228 */ /* 0x000fd00000000000 */
[----:B------:R-:W-:-:S08]  /*48e0*/  DFMA R50, R6, -R48, R54 ;  /* 0x800000300632722b */ /* 0x000fd00000000036 */
[----:B------:R-:W-:Y:S01]  /*48f0*/  DFMA R50, R56, R50, R6 ;  /* 0x000000323832722b */ /* 0x000fe20000000006 */
[----:B------:R-:W-:Y:S02]  /*4900*/  MOV R6, R4 ;  /* 0x0000000400067202 */ /* 0x000fe40000000f00 */
        /* <DEDUP_REMOVED lines=11> */
[----:B------:R-:W-:-:S05]  /*49c0*/  SEL R3, R3, 0x63400000, !P0 ;  /* 0x6340000003037807 */ /* 0x000fca0004000000 */
[----:B------:R-:W-:-:S05]  /*49d0*/  IMAD.IADD R3, R6, 0x1, -R3 ;  /* 0x0000000106037824 */ /* 0x000fca00078e0a03 */
[----:B------:R-:W-:-:S06]  /*49e0*/  IADD3 R5, PT, PT, R3, 0x7fe00000, RZ ;  /* 0x7fe0000003057810 */ /* 0x000fcc0007ffe0ff */
        /* <DEDUP_REMOVED lines=10> */
[----:B------:R-:W-:Y:S02]  /*4a90*/  MOV R6, RZ ;  /* 0x000000ff00067202 */ /* 0x000fe40000000f00 */
[----:B------:R-:W-:-:S04]  /*4aa0*/  IADD3 R3, PT, PT, -R3, -0x43300000, RZ ;  /* 0xbcd0000003037810 */ /* 0x000fc80007ffe1ff */
[----:B------:R-:W-:Y:S02]  /*4ab0*/  DFMA R6, R56, -R6, R50 ;  /* 0x800000063806722b */ /* 0x000fe40000000032 */
[----:B------:R-:W-:-:S08]  /*4ac0*/  DMUL.RP R50, R50, R10 ;  /* 0x0000000a32327228 */ /* 0x000fd00000008000 */
[----:B------:R-:W-:Y:S02]  /*4ad0*/  FSETP.NEU.AND P0, PT, |R7|, R3, PT ;  /* 0x000000030700720b */ /* 0x000fe40003f0d200 */
[----:B------:R-:W-:Y:S02]  /*4ae0*/  LOP3.LUT R3, R51, R4, RZ, 0x3c, !PT ;  /* 0x0000000433037212 */ /* 0x000fe400078e3cff */
[----:B------:R-:W-:Y:S02]  /*4af0*/  FSEL R4, R50, R56, !P0 ;  /* 0x0000003832047208 */ /* 0x000fe40004000000 */
[----:B------:R-:W-:-:S03]  /*4b00*/  FSEL R3, R3, R57, !P0 ;  /* 0x0000003903037208 */ /* 0x000fc60004000000 */
[----:B------:R-:W-:Y:S02]  /*4b10*/  IMAD.MOV.U32 R56, RZ, RZ, R4 ;  /* 0x000000ffff387224 */ /* 0x000fe400078e0004 */
[----:B------:R-:W-:Y:S01]  /*4b20*/  IMAD.MOV.U32 R57, RZ, RZ, R3 ;  /* 0x000000ffff397224 */ /* 0x000fe200078e0003 */
[----:B------:R-:W-:Y:S06]  /*4b30*/  BRA `(.L_x_314) ;  /* 0x0000000000607947 */ /* 0x000fec0003800000 */
.L_x_313:
        /* <DEDUP_REMOVED lines=13> */
[----:B------:R-:W-:Y:S01]  /*4c10*/  @!P0 IMAD.MOV.U32 R57, RZ, RZ, R3 ;  /* 0x000000ffff398224 */ /* 0x000fe200078e0003 */
[----:B------:R-:W-:Y:S01]  /*4c20*/  @P0 MOV R57, R4 ;  /* 0x0000000400390202 */ /* 0x000fe20000000f00 */
[----:B------:R-:W-:Y:S01]  /*4c30*/  @P0 IMAD.MOV.U32 R56, RZ, RZ, RZ ;  /* 0x000000ffff380224 */ /* 0x000fe200078e00ff */
[----:B------:R-:W-:Y:S06]  /*4c40*/  BRA `(.L_x_314) ;  /* 0x00000000001c7947 */ /* 0x000fec0003800000 */
.L_x_316:
[----:B------:R-:W-:Y:S01]  /*4c50*/  LOP3.LUT R3, R11, 0x80000, RZ, 0xfc, !PT ;  /* 0x000800000b037812 */ /* 0x000fe200078efcff */
[----:B------:R-:W-:-:S04]  /*4c60*/  IMAD.MOV.U32 R56, RZ, RZ, R10 ;  /* 0x000000ffff387224 */ /* 0x000fc800078e000a */
[----:B------:R-:W-:Y:S01]  /*4c70*/  IMAD.MOV.U32 R57, RZ, RZ, R3 ;  /* 0x000000ffff397224 */ /* 0x000fe200078e0003 */
[----:B------:R-:W-:Y:S06]  /*4c80*/  BRA `(.L_x_314) ;  /* 0x00000000000c7947 */ /* 0x000fec0003800000 */
.L_x_315:
[----:B------:R-:W-:Y:S01]  /*4c90*/  LOP3.LUT R3, R53, 0x80000, RZ, 0xfc, !PT ;  /* 0x0008000035037812 */ /* 0x000fe200078efcff */
[----:B------:R-:W-:-:S03]  /*4ca0*/  IMAD.MOV.U32 R56, RZ, RZ, R52 ;  /* 0x000000ffff387224 */ /* 0x000fc600078e0034 */
[----:B------:R-:W-:-:S07]  /*4cb0*/  MOV R57, R3 ;  /* 0x0000000300397202 */ /* 0x000fce0000000f00 */
.L_x_314:
[----:B------:R-:W-:Y:S05]  /*4cc0*/  BSYNC.RECONVERGENT B2 ;  /* 0x0000000000027941 */ /* 0x000fea0003800200 */
.L_x_312:
[----:B------:R-:W-:Y:S02]  /*4cd0*/  HFMA2 R7, -RZ, RZ, 0, 0 ;  /* 0x00000000ff077431 */ /* 0x000fe400000001ff */
[----:B------:R-:W-:Y:S02]  /*4ce0*/  IMAD.MOV.U32 R6, RZ, RZ, R2 ;  /* 0x000000ffff067224 */ /* 0x000fe400078e0002 */
[----:B------:R-:W-:Y:S02]  /*4cf0*/  IMAD.MOV.U32 R4, RZ, RZ, R56 ;  /* 0x000000ffff047224 */ /* 0x000fe400078e0038 */
[----:B------:R-:W-:Y:S01]  /*4d00*/  IMAD.MOV.U32 R3, RZ, RZ, R57 ;  /* 0x000000ffff037224 */ /* 0x000fe200078e0039 */
[----:B------:R-:W-:Y:S06]  /*4d10*/  RET.REL.NODEC R6 `(_Z15calculateForcesiPdS_ddS_d) ;  /* 0xffffffb006b87950 */ /* 0x000fec0003c3ffff */
        .weak           $__internal_8_$__cuda_sm20_dsqrt_rn_f64_mediumpath_v1
        .type           $__internal_8_$__cuda_sm20_dsqrt_rn_f64_mediumpath_v1,@function
        .size           $__internal_8_$__cuda_sm20_dsqrt_rn_f64_mediumpath_v1,($_Z15calculateForcesiPdS_ddS_d$__internal_accurate_pow - $__internal_8_$__cuda_sm20_dsqrt_rn_f64_mediumpath_v1)
$__internal_8_$__cuda_sm20_dsqrt_rn_f64_mediumpath_v1:
[----:B------:R-:W-:Y:S01]  /*4d20*/  ISETP.GE.U32.AND P0, PT, R5, -0x3400000, PT ;  /* 0xfcc000000500780c */ /* 0x000fe20003f06070 */
[----:B------:R-:W-:Y:S01]  /*4d30*/  BSSY.RECONVERGENT B3, `(.L_x_317) ;  /* 0x000002e000037945 */ /* 0x000fe20003800200 */
[----:B------:R-:W-:Y:S01]  /*4d40*/  LOP3.LUT R3, R3, R2, RZ, 0x3c, !PT ;  /* 0x0000000203037212 */ /* 0x000fe200078e3cff */
[----:B------:R-:W-:Y:S01]  /*4d50*/  IMAD.MOV.U32 R5, RZ, RZ, R4 ;  /* 0x000000ffff057224 */ /* 0x000fe200078e0004 */
[----:B------:R-:W-:Y:S01]  /*4d60*/  LOP3.LUT R9, R9, R8, RZ, 0x3c, !PT ;  /* 0x0000000809097212 */ /* 0x000fe200078e3cff */
[----:B------:R-:W-:Y:S01]  /*4d70*/  IMAD.MOV.U32 R4, RZ, RZ, R10 ;  /* 0x000000ffff047224 */ /* 0x000fe200078e000a */
[----:B------:R-:W-:Y:S02]  /*4d80*/  LOP3.LUT R7, R7, R6, RZ, 0x3c, !PT ;  /* 0x0000000607077212 */ /* 0x000fe400078e3cff */
[----:B------:R-:W-:Y:S02]  /*4d90*/  LOP3.LUT R2, R3, R2, RZ, 0x3c, !PT ;  /* 0x0000000203027212 */ /* 0x000fe400078e3cff */
[----:B------:R-:W-:-:S02]  /*4da0*/  LOP3.LUT R8, R9, R8, RZ, 0x3c, !PT ;  /* 0x0000000809087212 */ /* 0x000fc400078e3cff */
[----:B------:R-:W-:Y:S02]  /*4db0*/  LOP3.LUT R6, R7, R6, RZ, 0x3c, !PT ;  /* 0x0000000607067212 */ /* 0x000fe400078e3cff */
[----:B------:R-:W-:Y:S02]  /*4dc0*/  LOP3.LUT R3, R3, R2, RZ, 0x3c, !PT ;  /* 0x0000000203037212 */ /* 0x000fe400078e3cff */
[----:B------:R-:W-:Y:S02]  /*4dd0*/  LOP3.LUT R9, R9, R8, RZ, 0x3c, !PT ;  /* 0x0000000809097212 */ /* 0x000fe400078e3cff */
[----:B------:R-:W-:Y:S01]  /*4de0*/  LOP3.LUT R7, R7, R6, RZ, 0x3c, !PT ;  /* 0x0000000607077212 */ /* 0x000fe200078e3cff */
[----:B------:R-:W-:Y:S06]  /*4df0*/  @!P0 BRA `(.L_x_318) ;  /* 0x0000000000208947 */ /* 0x000fec0003800000 */
        /* <DEDUP_REMOVED lines=8> */
.L_x_318:
[----:B------:R-:W-:-:S14]  /*4e80*/  DSETP.NE.AND P0, PT, R2, RZ, PT ;  /* 0x000000ff0200722a */ /* 0x000fdc0003f05000 */
[----:B------:R-:W-:Y:S05]  /*4e90*/  @!P0 BRA `(.L_x_320) ;  /* 0x0000000000588947 */ /* 0x000fea0003800000 */
[----:B------:R-:W-:-:S13]  /*4ea0*/  ISETP.GE.AND P0, PT, R3, RZ, PT ;  /* 0x000000ff0300720c */ /* 0x000fda0003f06270 */
[----:B------:R-:W-:Y:S01]  /*4eb0*/  @!P0 MOV R4, 0x0 ;  /* 0x0000000000048802 */ /* 0x000fe20000000f00 */
[----:B------:R-:W-:Y:S01]  /*4ec0*/  @!P0 IMAD.MOV.U32 R5, RZ, RZ, -0x80000 ;  /* 0xfff80000ff058424 */ /* 0x000fe200078e00ff */
[----:B------:R-:W-:Y:S06]  /*4ed0*/  @!P0 BRA `(.L_x_319) ;  /* 0x00000000004c8947 */ /* 0x000fec0003800000 */
[----:B------:R-:W-:-:S13]  /*4ee0*/  ISETP.GT.AND P0, PT, R3, 0x7fefffff, PT ;  /* 0x7fefffff0300780c */ /* 0x000fda0003f04270 */
[----:B------:R-:W-:Y:S05]  /*4ef0*/  @P0 BRA `(.L_x_320) ;  /* 0x0000000000400947 */ /* 0x000fea0003800000 */
[----:B------:R-:W-:Y:S01]  /*4f00*/  DMUL R8, R2, 8.11296384146066816958e+31 ;  /* 0x4690000002087828 */ /* 0x000fe20000000000 */
[----:B------:R-:W-:Y:S01]  /*4f10*/  IMAD.MOV.U32 R6, RZ, RZ, RZ ;  /* 0x000000ffff067224 */ /* 0x000fe200078e00ff */
[----:B------:R-:W-:Y:S01]  /*4f20*/  MOV R3, 0x3fd80000 ;  /* 0x3fd8000000037802 */ /* 0x000fe20000000f00 */
[----:B------:R-:W-:-:S03]  /*4f30*/  IMAD.MOV.U32 R2, RZ, RZ, 0x0 ;  /* 0x00000000ff027424 */ /* 0x000fc600078e00ff */
[----:B------:R-:W0:Y:S02]  /*4f40*/  MUFU.RSQ64H R7, R9 ;  /* 0x0000000900077308 */ /* 0x000e240000001c00 */
        /* <DEDUP_REMOVED lines=11> */
.L_x_320:
[----:B------:R-:W-:-:S11]  /*5000*/  DADD R4, R2, R2 ;  /* 0x0000000002047229 */ /* 0x000fd60000000002 */
.L_x_319:
[----:B------:R-:W-:Y:S05]  /*5010*/  BSYNC.RECONVERGENT B3 ;  /* 0x0000000000037941 */ /* 0x000fea0003800200 */
.L_x_317:
[----:B------:R-:W-:Y:S01]  /*5020*/  IMAD.MOV.U32 R3, RZ, RZ, R4 ;  /* 0x000000ffff037224 */ /* 0x000fe200078e0004 */
[----:B------:R-:W-:Y:S01]  /*5030*/  MOV R2, R5 ;  /* 0x0000000500027202 */ /* 0x000fe20000000f00 */
[----:B------:R-:W-:Y:S02]  /*5040*/  IMAD.MOV.U32 R4, RZ, RZ, R11 ;  /* 0x000000ffff047224 */ /* 0x000fe400078e000b */
[----:B------:R-:W-:-:S04]  /*5050*/  IMAD.MOV.U32 R5, RZ, RZ, 0x0 ;  /* 0x00000000ff057424 */ /* 0x000fc800078e00ff */
[----:B------:R-:W-:Y:S05]  /*5060*/  RET.REL.NODEC R4 `(_Z15calculateForcesiPdS_ddS_d) ;  /* 0xffffffac04e47950 */ /* 0x000fea0003c3ffff */
        .type           $_Z15calculateForcesiPdS_ddS_d$__internal_accurate_pow,@function
        .size           $_Z15calculateForcesiPdS_ddS_d$__internal_accurate_pow,(.L_x_334 - $_Z15calculateForcesiPdS_ddS_d$__internal_accurate_pow)
$_Z15calculateForcesiPdS_ddS_d$__internal_accurate_pow:
[----:B------:R-:W-:Y:S01]  /*5070*/  ISETP.GT.U32.AND P2, PT, R3, 0xfffff, PT ;  /* 0x000fffff0300780c */ /* 0x000fe20003f44070 */
[----:B------:R-:W-:Y:S01]  /*5080*/  IMAD.MOV.U32 R6, RZ, RZ, R5 ;  /* 0x000000ffff067224 */ /* 0x000fe200078e0005 */
[----:B------:R-:W-:Y:S01]  /*5090*/  MOV R7, R3 ;  /* 0x0000000300077202 */ /* 0x000fe20000000f00 */
[----:B------:R-:W-:Y:S01]  /*50a0*/  UMOV UR6, 0x7d2cafe2 ;  /* 0x7d2cafe200067882 */ /* 0x000fe20000000000 */
[----:B------:R-:W-:Y:S01]  /*50b0*/  UMOV UR7, 0x3eb0f5ff ;  /* 0x3eb0f5ff00077882 */ /* 0x000fe20000000000 */
[----:B------:R-:W-:Y:S01]  /*50c0*/  UMOV UR16, 0x3b39803f ;  /* 0x3b39803f00107882 */ /* 0x000fe20000000000 */
[----:B------:R-:W-:-:S07]  /*50d0*/  UMOV UR17, 0x3c7abc9e ;  /* 0x3c7abc9e00117882 */ /* 0x000fce0000000000 */
[----:B------:R-:W-:Y:S01]  /*50e0*/  @!P2 DMUL R10, R6, 1.80143985094819840000e+16 ;  /* 0x43500000060aa828 */ /* 0x000fe20000000000 */
[--C-:B------:R-:W-:Y:S01]  /*50f0*/  IMAD.MOV.U32 R6, RZ, RZ, R3.reuse ;  /* 0x000000ffff067224 */ /* 0x100fe200078e0003 */
[----:B------:R-:W-:-:S08]  /*5100*/  SHF.R.U32.HI R3, RZ, 0x14, R3 ;  /* 0x00000014ff037819 */ /* 0x000fd00000011603 */
[----:B------:R-:W-:Y:S01]  /*5110*/  @!P2 IMAD.MOV.U32 R6, RZ, RZ, R11 ;  /* 0x000000ffff06a224 */ /* 0x000fe200078e000b */
[----:B------:R-:W-:Y:S01]  /*5120*/  @!P2 LEA.HI R3, R11, 0xffffffca, RZ, 0xc ;  /* 0xffffffca0b03a811 */ /* 0x000fe200078f60ff */
[----:B------:R-:W-:-:S03]  /*5130*/  @!P2 IMAD.MOV.U32 R5, RZ, RZ, R10 ;  /* 0x000000ffff05a224 */ /* 0x000fc600078e000a */
[----:B------:R-:W-:Y:S02]  /*5140*/  LOP3.LUT R6, R6, 0x800fffff, RZ, 0xc0, !PT ;  /* 0x800fffff06067812 */ /* 0x000fe400078ec0ff */
[----:B------:R-:W-:Y:S02]  /*5150*/  MOV R52, R5 ;  /* 0x0000000500347202 */ /* 0x000fe40000000f00 */
[----:B------:R-:W-:-:S04]  /*5160*/  LOP3.LUT R6, R6, 0x3ff00000, RZ, 0xfc, !PT ;  /* 0x3ff0000006067812 */ /* 0x000fc800078efcff */
[----:B------:R-:W-:Y:S01]  /*5170*/  ISETP.GE.U32.AND P3, PT, R6, 0x3ff6a09f, PT ;  /* 0x3ff6a09f0600780c */ /* 0x000fe20003f66070 */
[----:B------:R-:W-:Y:S01]  /*5180*/  IMAD.MOV.U32 R53, RZ, RZ, R6 ;  /* 0x000000ffff357224 */ /* 0x000fe200078e0006 */
[----:B------:R-:W-:-:S11]  /*5190*/  MOV R6, RZ ;  /* 0x000000ff00067202 */ /* 0x000fd60000000f00 */
[----:B------:R-:W-:-:S04]  /*51a0*/  @P3 VIADD R5, R53, 0xfff00000 ;  /* 0xfff0000035053836 */ /* 0x000fc80000000000 */
[----:B------:R-:W-:Y:S02]  /*51b0*/  @P3 IMAD.MOV.U32 R53, RZ, RZ, R5 ;  /* 0x000000ffff353224 */ /* 0x000fe400078e0005 */
[C---:B------:R-:W-:Y:S02]  /*51c0*/  VIADD R5, R3.reuse, 0xfffffc01 ;  /* 0xfffffc0103057836 */ /* 0x040fe40000000000 */
[----:B------:R-:W-:Y:S02]  /*51d0*/  @P3 VIADD R5, R3, 0xfffffc02 ;  /* 0xfffffc0203053836 */ /* 0x000fe40000000000 */
[C---:B------:R-:W-:Y:S02]  /*51e0*/  DADD R50, R52.reuse, 1 ;  /* 0x3ff0000034327429 */ /* 0x040fe40000000000 */
[----:B------:R-:W-:-:S04]  /*51f0*/  DADD R52, R52, -1 ;  /* 0xbff0000034347429 */ /* 0x000fc80000000000 */
[----:B------:R-:W0:Y:S02]  /*5200*/  MUFU.RCP64H R7, R51 ;  /* 0x0000003300077308 */ /* 0x000e240000001800 */
[----:B0-----:R-:W-:-:S08]  /*5210*/  DFMA R50, -R50, R6, 1 ;  /* 0x3ff000003232742b */ /* 0x001fd00000000106 */
[----:B------:R-:W-:-:S08]  /*5220*/  DFMA R50, R50, R50, R50 ;  /* 0x000000323232722b */ /* 0x000fd00000000032 */
[----:B------:R-:W-:Y:S01]  /*5230*/  DFMA R50, R6, R50, R6 ;  /* 0x000000320632722b */ /* 0x000fe20000000006 */
[----:B------:R-:W-:Y:S02]  /*5240*/  IMAD.MOV.U32 R6, RZ, RZ, 0x41ad3b5a ;  /* 0x41ad3b5aff067424 */ /* 0x000fe400078e00ff */
[----:B------:R-:W-:-:S05]  /*5250*/  IMAD.MOV.U32 R7, RZ, RZ, 0x3ed0f5d2 ;  /* 0x3ed0f5d2ff077424 */ /* 0x000fca00078e00ff */
        /* <DEDUP_REMOVED lines=21> */
[----:B------:R-:W-:-:S05]  /*53b0*/  DMUL R6, R50, R6 ;  /* 0x0000000632067228 */ /* 0x000fca0000000000 */
[----:B------:R-:W-:Y:S01]  /*53c0*/  DFMA R48, R56, R48, UR6 ;  /* 0x0000000638307e2b */ /* 0x000fe20008000030 */
[----:B------:R-:W-:Y:S01]  /*53d0*/  UMOV UR6, 0x55555555 ;  /* 0x5555555500067882 */ /* 0x000fe20000000000 */
[----:B------:R-:W-:-:S03]  /*53e0*/  UMOV UR7, 0x3fb55555 ;  /* 0x3fb5555500077882 */ /* 0x000fc60000000000 */
[----:B------:R-:W-:Y:S01]  /*53f0*/  VIADD R59, R7, 0x100000 ;  /* 0x00100000073b7836 */ /* 0x000fe20000000000 */
[----:B------:R-:W-:Y:S02]  /*5400*/  MOV R58, R6 ;  /* 0x00000006003a7202 */ /* 0x000fe40000000f00 */
[----:B------:R-:W-:-:S08]  /*5410*/  DFMA R52, R56, R48, UR6 ;  /* 0x0000000638347e2b */ /* 0x000fd00008000030 */
[----:B------:R-:W-:Y:S01]  /*5420*/  DADD R50, -R52, UR6 ;  /* 0x0000000634327e29 */ /* 0x000fe20008000100 */
[----:B------:R-:W-:Y:S01]  /*5430*/  UMOV UR6, 0xb9e7b0 ;  /* 0x00b9e7b000067882 */ /* 0x000fe20000000000 */
[----:B------:R-:W-:-:S06]  /*5440*/  UMOV UR7, 0x3c46a4cb ;  /* 0x3c46a4cb00077882 */ /* 0x000fcc0000000000 */
[----:B------:R-:W-:Y:S02]  /*5450*/  DFMA R50, R56, R48, R50 ;  /* 0x000000303832722b */ /* 0x000fe40000000032 */
[----:B------:R-:W-:-:S06]  /*5460*/  DMUL R48, R54, R54 ;  /* 0x0000003636307228 */ /* 0x000fcc0000000000 */
[----:B------:R-:W-:Y:S01]  /*5470*/  DADD R50, R50, -UR6 ;  /* 0x8000000632327e29 */ /* 0x000fe20008000000 */
[----:B------:R-:W-:Y:S01]  /*5480*/  UMOV UR6, 0x80000000 ;  /* 0x8000000000067882 */ /* 0x000fe20000000000 */
[C---:B------:R-:W-:Y:S01]  /*5490*/  DFMA R10, R54.reuse, R54, -R48 ;  /* 0x00000036360a722b */ /* 0x040fe20000000830 */
[----:B------:R-:W-:Y:S01]  /*54a0*/  UMOV UR7, 0x43300000 ;  /* 0x4330000000077882 */ /* 0x000fe20000000000 */
[----:B------:R-:W-:-:S06]  /*54b0*/  DMUL R56, R54, R48 ;  /* 0x0000003036387228 */ /* 0x000fcc0000000000 */
[C---:B------:R-:W-:Y:S02]  /*54c0*/  DFMA R58, R54.reuse, R58, R10 ;  /* 0x0000003a363a722b */ /* 0x040fe4000000000a */
        /* <DEDUP_REMOVED lines=8> */
[----:B------:R-:W-:Y:S01]  /*5550*/  DFMA R10, R48, R10, R50 ;  /* 0x0000000a300a722b */ /* 0x000fe20000000032 */
[----:B------:R-:W-:Y:S01]  /*5560*/  LOP3.LUT R50, R5, 0x80000000, RZ, 0x3c, !PT ;  /* 0x8000000005327812 */ /* 0x000fe200078e3cff */
[----:B------:R-:W-:-:S06]  /*5570*/  IMAD.MOV.U32 R51, RZ, RZ, 0x43300000 ;  /* 0x43300000ff337424 */ /* 0x000fcc00078e00ff */
[----:B------:R-:W-:Y:S02]  /*5580*/  DFMA R58, R58, R56, R10 ;  /* 0x000000383a3a722b */ /* 0x000fe4000000000a */
[----:B------:R-:W-:Y:S01]  /*5590*/  DADD R50, R50, -UR6 ;  /* 0x8000000632327e29 */ /* 0x000fe20008000000 */
[----:B------:R-:W-:Y:S01]  /*55a0*/  UMOV UR6, 0xfefa39ef ;  /* 0xfefa39ef00067882 */ /* 0x000fe20000000000 */
[----:B------:R-:W-:-:S04]  /*55b0*/  UMOV UR7, 0x3fe62e42 ;  /* 0x3fe62e4200077882 */ /* 0x000fc80000000000 */
[----:B------:R-:W-:-:S08]  /*55c0*/  DADD R48, R52, R58 ;  /* 0x0000000034307229 */ /* 0x000fd0000000003a */
[--C-:B------:R-:W-:Y:S02]  /*55d0*/  DADD R10, R54, R48.reuse ;  /* 0x00000000360a7229 */ /* 0x100fe40000000030 */
[----:B------:R-:W-:-:S06]  /*55e0*/  DADD R52, R52, -R48 ;  /* 0x0000000034347229 */ /* 0x000fcc0000000830 */
[----:B------:R-:W-:Y:S02]  /*55f0*/  DADD R54, R54, -R10 ;  /* 0x0000000036367229 */ /* 0x000fe4000000080a */
[----:B------:R-:W-:-:S06]  /*5600*/  DADD R52, R58, R52 ;  /* 0x000000003a347229 */ /* 0x000fcc0000000034 */
[----:B------:R-:W-:-:S08]  /*5610*/  DADD R48, R48, R54 ;  /* 0x0000000030307229 */ /* 0x000fd00000000036 */
[----:B------:R-:W-:-:S08]  /*5620*/  DADD R48, R52, R48 ;  /* 0x0000000034307229 */ /* 0x000fd00000000030 */
[----:B------:R-:W-:-:S08]  /*5630*/  DADD R48, R6, R48 ;  /* 0x0000000006307229 */ /* 0x000fd00000000030 */
[----:B------:R-:W-:-:S08]  /*5640*/  DADD R52, R10, R48 ;  /* 0x000000000a347229 */ /* 0x000fd00000000030 */
[--C-:B------:R-:W-:Y:S02]  /*5650*/  DFMA R6, R50, UR6, R52.reuse ;  /* 0x0000000632067c2b */ /* 0x100fe40008000034 */
[----:B------:R-:W-:-:S06]  /*5660*/  DADD R54, R10, -R52 ;  /* 0x000000000a367229 */ /* 0x000fcc0000000834 */
[----:B------:R-:W-:Y:S02]  /*5670*/  DFMA R10, R50, -UR6, R6 ;  /* 0x80000006320a7c2b */ /* 0x000fe40008000006 */
[----:B------:R-:W-:-:S06]  /*5680*/  DADD R54, R48, R54 ;  /* 0x0000000030367229 */ /* 0x000fcc0000000036 */
[----:B------:R-:W-:-:S08]  /*5690*/  DADD R10, -R52, R10 ;  /* 0x00000000340a7229 */ /* 0x000fd0000000010a */
[----:B------:R-:W-:Y:S01]  /*56a0*/  DADD R54, R54, -R10 ;  /* 0x0000000036367229 */ /* 0x000fe2000000080a */
[----:B------:R-:W-:Y:S01]  /*56b0*/  IMAD.MOV.U32 R11, RZ, RZ, R4 ;  /* 0x000000ffff0b7224 */ /* 0x000fe200078e0004 */
[----:B------:R-:W-:-:S03]  /*56c0*/  MOV R10, UR4 ;  /* 0x00000004000a7c02 */ /* 0x000fc60008000f00 */
[C---:B------:R-:W-:Y:S01]  /*56d0*/  IMAD.SHL.U32 R4, R11.reuse, 0x2, RZ ;  /* 0x000000020b047824 */ /* 0x040fe200078e00ff */
[----:B------:R-:W-:Y:S02]  /*56e0*/  LOP3.LUT R3, R11, 0xff0fffff, RZ, 0xc0, !PT ;  /* 0xff0fffff0b037812 */ /* 0x000fe400078ec0ff */
[----:B------:R-:W-:Y:S02]  /*56f0*/  DFMA R50, R50, UR16, R54 ;  /* 0x0000001032327c2b */ /* 0x000fe40008000036 */
[----:B------:R-:W-:-:S04]  /*5700*/  ISETP.GT.U32.AND P2, PT, R4, -0x2000001, PT ;  /* 0xfdffffff0400780c */ /* 0x000fc80003f44070 */
[----:B------:R-:W-:Y:S02]  /*5710*/  SEL R11, R3, R11, P2 ;  /* 0x0000000b030b7207 */ /* 0x000fe40001000000 */
[----:B------:R-:W-:-:S08]  /*5720*/  DADD R48, R6, R50 ;  /* 0x0000000006307229 */ /* 0x000fd00000000032 */
[----:B------:R-:W-:Y:S02]  /*5730*/  DADD R6, R6, -R48 ;  /* 0x0000000006067229 */ /* 0x000fe40000000830 */
[----:B------:R-:W-:-:S06]  /*5740*/  DMUL R4, R48, R10 ;  /* 0x0000000a30047228 */ /* 0x000fcc0000000000 */
[----:B------:R-:W-:Y:S02]  /*5750*/  DADD R6, R50, R6 ;  /* 0x0000000032067229 */ /* 0x000fe40000000006 */
[----:B------:R-:W-:Y:S01]  /*5760*/  DFMA R48, R48, R10, -R4 ;  /* 0x0000000a3030722b */ /* 0x000fe20000000804 */
[----:B------:R-:W-:Y:S01]  /*5770*/  IMAD.MOV.U32 R50, RZ, RZ, 0x652b82fe ;  /* 0x652b82feff327424 */ /* 0x000fe200078e00ff */
[----:B------:R-:W-:-:S06]  /*5780*/  MOV R51, 0x3ff71547 ;  /* 0x3ff7154700337802 */ /* 0x000fcc0000000f00 */
        /* <DEDUP_REMOVED lines=42> */
[----:B------:R-:W-:Y:S01]  /*5a30*/  IMAD R49, R50, 0x100000, R7 ;  /* 0x0010000032317824 */ /* 0x000fe200078e0207 */
[----:B------:R-:W-:Y:S01]  /*5a40*/  MOV R48, R6 ;  /* 0x0000000600307202 */ /* 0x000fe20000000f00 */
        /* <DEDUP_REMOVED lines=9> */
[----:B------:R-:W-:Y:S02]  /*5ae0*/  @!P3 IMAD R5, R4, 0x100000, R7 ;  /* 0x001000000405b824 */ /* 0x000fe400078e0207 */
[----:B------:R-:W-:Y:S01]  /*5af0*/  @!P3 IMAD.MOV.U32 R4, RZ, RZ, R6 ;  /* 0x000000ffff04b224 */ /* 0x000fe200078e0006 */
[----:B------:R-:W-:Y:S02]  /*5b00*/  @!P3 LEA R7, R3, 0x3ff00000, 0x14 ;  /* 0x3ff000000307b811 */ /* 0x000fe400078ea0ff */
[----:B------:R-:W-:-:S06]  /*5b10*/  @!P3 MOV R6, RZ ;  /* 0x000000ff0006b202 */ /* 0x000fcc0000000f00 */
[----:B------:R-:W-:-:S11]  /*5b20*/  @!P3 DMUL R48, R4, R6 ;  /* 0x000000060430b228 */ /* 0x000fd60000000000 */
.L_x_321:
[----:B------:R-:W-:Y:S01]  /*5b30*/  DFMA R10, R10, R48, R48 ;  /* 0x000000300a0a722b */ /* 0x000fe20000000030 */
[----:B------:R-:W-:Y:S01]  /*5b40*/  IMAD.MOV.U32 R6, RZ, RZ, R2 ;  /* 0x000000ffff067224 */ /* 0x000fe200078e0002 */
[----:B------:R-:W-:Y:S01]  /*5b50*/  DSETP.NEU.AND P2, PT, |R48|, +INF , PT ;  /* 0x7ff000003000742a */ /* 0x000fe20003f4d200 */
[----:B------:R-:W-:-:S07]  /*5b60*/  IMAD.MOV.U32 R7, RZ, RZ, 0x0 ;  /* 0x00000000ff077424 */ /* 0x000fce00078e00ff */
[----:B------:R-:W-:Y:S02]  /*5b70*/  FSEL R4, R48, R10, !P2 ;  /* 0x0000000a30047208 */ /* 0x000fe40005000000 */
[----:B------:R-:W-:Y:S01]  /*5b80*/  FSEL R3, R49, R11, !P2 ;  /* 0x0000000b31037208 */ /* 0x000fe20005000000 */
[----:B------:R-:W-:Y:S06]  /*5b90*/  RET.REL.NODEC R6 `(_Z15calculateForcesiPdS_ddS_d) ;  /* 0xffffffa406187950 */ /* 0x000fec0003c3ffff */
.L_x_322:
        /* <DEDUP_REMOVED lines=14> */
.L_x_334:


//--------------------- .nv.global.init           --------------------------
	.section	.nv.global.init,"aw",@progbits
.nv.global.init:
	.type		$str$4,@object
	.size		$str$4,($str$3 - $str$4)
$str$4:
        /*0000*/ 	.byte	0x0a, 0x00
	.type		$str$3,@object
	.size		$str$3,($str$2 - $str$3)
$str$3:
        /*0002*/ 	.byte	0x20, 0x25, 0x64, 0x00
	.type		$str$2,@object
	.size		$str$2,($str$1 - $str$2)
$str$2:
        /*0006*/ 	.byte	0x43, 0x65, 0x6c, 0x6c, 0x20, 0x28, 0x25, 0x64, 0x2c, 0x20, 0x25, 0x64, 0x2c, 0x20, 0x25, 0x64
        /*0016*/ 	.byte	0x29, 0x20, 0x63, 0x6f, 0x6e, 0x74, 0x61, 0x69, 0x6e, 0x73, 0x20, 0x70, 0x61, 0x72, 0x74, 0x69
        /*0026*/ 	.byte	0x63, 0x6c, 0x65, 0x73, 0x3a, 0x00
	.type		$str$1,@object
	.size		$str$1,($str - $str$1)
$str$1:
        /*002c*/ 	.byte	0x41, 0x74, 0x20, 0x65, 0x6e, 0x64, 0x20, 0x70, 0x61, 0x72, 0x74, 0x69, 0x63, 0x6c, 0x65, 0x20
        /*003c*/ 	.byte	0x64, 0x69, 0x73, 0x74, 0x72, 0x69, 0x62, 0x75, 0x74, 0x69, 0x6f, 0x6e, 0x20, 0x69, 0x6e, 0x20
        /*004c*/ 	.byte	0x63, 0x65, 0x6c, 0x6c, 0x20, 0x69, 0x73, 0x20, 0x61, 0x73, 0x3a, 0x0a, 0x00
	.type		$str,@object
	.size		$str,(.L_0 - $str)
$str:
        /*0059*/ 	.byte	0x41, 0x74, 0x20, 0x73, 0x74, 0x61, 0x72, 0x74, 0x20, 0x70, 0x61, 0x72, 0x74, 0x69, 0x63, 0x6c
        /*0069*/ 	.byte	0x65, 0x20, 0x64, 0x69, 0x73, 0x74, 0x72, 0x69, 0x62, 0x75, 0x74, 0x69, 0x6f, 0x6e, 0x20, 0x69
        /*0079*/ 	.byte	0x6e, 0x20, 0x63, 0x65, 0x6c, 0x6c, 0x20, 0x69, 0x73, 0x20, 0x61, 0x73, 0x3a, 0x0a, 0x00
.L_0:


//--------------------- .nv.shared.reserved.0     --------------------------
	.section	.nv.shared.reserved.0,"aw",@nobits
	.weak		__nv_reservedSMEM_offset_0_alias
	.size		__nv_reservedSMEM_offset_0_alias, 0, 64
	.other		__nv_reservedSMEM_offset_0_alias,@"STO_CUDA_RESERVED_SHARED STV_DEFAULT"
__nv_reservedSMEM_offset_0_alias:
	.zero		0
	.zero		64


//--------------------- .nv.shared._Z20calculateTotalEnergyiPdS_S_ddS_S_d --------------------------
	.section	.nv.shared._Z20calculateTotalEnergyiPdS_S_ddS_S_d,"aw",@nobits
	.sectionflags	@""
	.align	8
.nv.shared._Z20calculateTotalEnergyiPdS_S_ddS_S_d:
	.zero		3072


//--------------------- .nv.constant0._Z24calculateForcesNeighbouriPdS_ddS_dP12ParticleNodeS_P4Cell --------------------------
	.section	.nv.constant0._Z24calculateForcesNeighbouriPdS_ddS_dP12ParticleNodeS_P4Cell,"a",@progbits
	.sectionflags	@""
	.align	4
.nv.constant0._Z24calculateForcesNeighbouriPdS_ddS_dP12ParticleNodeS_P4Cell:
	.zero		976


//--------------------- .nv.constant0._Z13neighbourlistiPdP4CellP12ParticleNodeS_S_ii --------------------------
	.section	.nv.constant0._Z13neighbourlistiPdP4CellP12ParticleNodeS_S_ii,"a",@progbits
	.sectionflags	@""
	.align	4
.nv.constant0._Z13neighbourlistiPdP4CellP12ParticleNodeS_S_ii:
	.zero		952


//--------------------- .nv.constant0._Z15initializeCellsiP4CellP12ParticleNodei --------------------------
	.section	.nv.constant0._Z15initializeCellsiP4CellP12ParticleNodei,"a",@progbits
	.sectionflags	@""
	.align	4
.nv.constant0._Z15initializeCellsiP4CellP12ParticleNodei:
	.zero		924


//--------------------- .nv.constant0._Z20calculateTotalEnergyiPdS_S_ddS_S_d --------------------------
	.section	.nv.constant0._Z20calculateTotalEnergyiPdS_S_ddS_S_d,"a",@progbits
	.sectionflags	@""
	.align	4
.nv.constant0._Z20calculateTotalEnergyiPdS_S_ddS_S_d:
	.zero		968


//--------------------- .nv.constant0._Z18finalizeVelocitiesiPdS_S_d --------------------------
	.section	.nv.constant0._Z18finalizeVelocitiesiPdS_S_d,"a",@progbits
	.sectionflags	@""
	.align	4
.nv.constant0._Z18finalizeVelocitiesiPdS_S_d:
	.zero		936


//--------------------- .nv.constant0._Z15updateParticlesiPdS_S_S_dS_ --------------------------
	.section	.nv.constant0._Z15updateParticlesiPdS_S_S_dS_,"a",@progbits
	.sectionflags	@""
	.align	4
.nv.constant0._Z15updateParticlesiPdS_S_S_dS_:
	.zero		952


//--------------------- .nv.constant0._Z15calculateForcesiPdS_ddS_d --------------------------
	.section	.nv.constant0._Z15calculateForcesiPdS_ddS_d,"a",@progbits
	.sectionflags	@""
	.align	4
.nv.constant0._Z15calculateForcesiPdS_ddS_d:
	.zero		952


//--------------------- SYMBOLS --------------------------

	.type		.nv.reservedSmem.offset0,@object
	.size		.nv.reservedSmem.offset0,0x4
	.type		.nv.reservedSmem.cap,@object
	.size		.nv.reservedSmem.cap,0x4
	.type		vprintf,@function
